// auto-generated by cutlass_sweep.gemm — config: {"arch": "sm_90", "cluster_m": 2, "cluster_n": 1, "dtype": "bf16", "dtype_b": "bf16", "layout": "nt", "stages": 0, "tile_k": 32, "tile_m": 512, "tile_n": 160}
#include "cutlass/cutlass.h"
#include "cutlass/gemm/collective/collective_builder.hpp"
#include "cutlass/gemm/device/gemm_universal_adapter.h"
#include "cutlass/gemm/kernel/gemm_universal.hpp"
#include "cutlass/epilogue/collective/collective_builder.hpp"

using ElemA = cutlass::bfloat16_t;
using ElemB = cutlass::bfloat16_t;
using ElemCD = cutlass::bfloat16_t;
using Acc  = float;
using TileShape    = cute::Shape<cute::_512, cute::_160, cute::_32>;
using ClusterShape = cute::Shape<cute::_2, cute::_1, cute::_1>;

using CollectiveEpilogue = typename cutlass::epilogue::collective::CollectiveBuilder<
    cutlass::arch::Sm90, cutlass::arch::OpClassTensorOp,
    TileShape, ClusterShape,
    cutlass::epilogue::collective::EpilogueTileAuto,
    Acc, Acc,
    ElemCD, cutlass::layout::RowMajor, 128 / cutlass::sizeof_bits<ElemCD>::value,
    ElemCD, cutlass::layout::RowMajor, 128 / cutlass::sizeof_bits<ElemCD>::value,
    cutlass::epilogue::collective::EpilogueScheduleAuto
  >::CollectiveOp;

using CollectiveMainloop = typename cutlass::gemm::collective::CollectiveBuilder<
    cutlass::arch::Sm90, cutlass::arch::OpClassTensorOp,
    ElemA, cutlass::layout::RowMajor, 128 / cutlass::sizeof_bits<ElemA>::value,
    ElemB, cutlass::layout::ColumnMajor, 128 / cutlass::sizeof_bits<ElemB>::value,
    Acc,
    TileShape, ClusterShape,
    cutlass::gemm::collective::StageCountAutoCarveout<static_cast<int>(sizeof(typename CollectiveEpilogue::SharedStorage))>,
    cutlass::gemm::collective::KernelScheduleAuto
  >::CollectiveOp;

using GemmKernel = cutlass::gemm::kernel::GemmUniversal<
    cute::Shape<int,int,int,int>,
    CollectiveMainloop,
    CollectiveEpilogue
>;
using Gemm = cutlass::gemm::device::GemmUniversalAdapter<GemmKernel>;

// Force the device kernel symbol into the cubin without needing a host main.
auto* _anchor = &cutlass::device_kernel<GemmKernel>;


// ===== COMPILED SASS (sm_90a) =====

	.target	sm_90a

	.elftype	@"ET_EXEC"


//--------------------- .note.nv.tkinfo           --------------------------
	.section	.note.nv.tkinfo,"",@"SHT_NOTE"
	.sectionflags	@"SHF_NOTE_NV_TKINFO"
	.tkinfo
        /*0018*/ 	.word	0x00000002
        /*0030*/ 	.string	""
        /*0030*/ 	.string	"ptxas"
        /*0030*/ 	.string	"Cuda compilation tools, release 13.0, V13.0.88"
        /*0030*/ 	.string	"Build cuda_13.0.r13.0/compiler.36424714_0"
        /*0030*/ 	.string	"-arch sm_90a -m 64 "



//--------------------- .note.nv.cuinfo           --------------------------
	.section	.note.nv.cuinfo,"",@"SHT_NOTE"
	.sectionflags	@"SHF_NOTE_NV_CUINFO"
        /*0018*/ 	.short	0x0002
        /*001a*/ 	.short	0x005a
        /*001c*/ 	.short	0x0082
	.zero		2


//--------------------- .nv.info                  --------------------------
	.section	.nv.info,"",@"SHT_CUDA_INFO"
	.align	4


	//----- nvinfo : EIATTR_REGCOUNT
	.align		4
        /*0000*/ 	.byte	0x04, 0x2f
        /*0002*/ 	.short	(.L_15 - .L_14)
	.align		4
.L_14:
        /*0004*/ 	.word	index@(_ZN7cutlass13device_kernelINS_4gemm6kernel13GemmUniversalIN4cute5tupleIJiiiiEEENS1_10collective13CollectiveMmaINS1_34MainloopSm90TmaGmmaWarpSpecializedILi5ENS5_IJNS4_1CILi2EEENSA_ILi1EEESC_EEENS1_35KernelTmaWarpSpecializedCooperativeEEENS5_IJNSA_ILi512EEENSA_ILi160EEENSA_ILi32EEEEEENS_10bfloat16_tENS5_IJlSC_lEEESK_SL_NS4_8TiledMMAINS4_8MMA_AtomIJNS4_4SM904GMMA27MMA_64x32x16_F32BF16BF16_SSILNSP_5MajorE0ELSR_0ELNSP_7ScaleInE1ELSS_1EEEEEENS4_6LayoutISD_NS5_IJSC_NSA_ILi0EEESW_EEEEENS5_IJNS4_10UnderscoreESZ_SZ_EEEEENS4_13SM90_TMA_LOADENS4_14ComposedLayoutINS4_7SwizzleILi2ELi4ELi3EEENS4_18smem_ptr_flag_bitsILi16EEENSV_INS5_IJNSA_ILi8EEESI_EEENS5_IJSI_SC_EEEEEEEvNS4_8identityENS4_23SM90_TMA_LOAD_MULTICASTES1C_vS1D_EENS_8epilogue10collective6detail29Sm90TmaWarpSpecializedAdapterINS1H_15DefaultEpilogueISK_SL_SL_NS1G_6thread17LinearCombinationISK_Li1EffLNS1L_9ScaleType4KindE0ELNS_15FloatRoundStyleE2ESK_EENS1_15EpilogueDefaultEEEEEvvEEEEvNT_6ParamsE)
        /*0008*/ 	.word	0x000000a8


	//----- nvinfo : EIATTR_FRAME_SIZE
	.align		4
.L_15:
        /*000c*/ 	.byte	0x04, 0x11
        /*000e*/ 	.short	(.L_17 - .L_16)
	.align		4
.L_16:
        /*0010*/ 	.word	index@(_ZN7cutlass13device_kernelINS_4gemm6kernel13GemmUniversalIN4cute5tupleIJiiiiEEENS1_10collective13CollectiveMmaINS1_34MainloopSm90TmaGmmaWarpSpecializedILi5ENS5_IJNS4_1CILi2EEENSA_ILi1EEESC_EEENS1_35KernelTmaWarpSpecializedCooperativeEEENS5_IJNSA_ILi512EEENSA_ILi160EEENSA_ILi32EEEEEENS_10bfloat16_tENS5_IJlSC_lEEESK_SL_NS4_8TiledMMAINS4_8MMA_AtomIJNS4_4SM904GMMA27MMA_64x32x16_F32BF16BF16_SSILNSP_5MajorE0ELSR_0ELNSP_7ScaleInE1ELSS_1EEEEEENS4_6LayoutISD_NS5_IJSC_NSA_ILi0EEESW_EEEEENS5_IJNS4_10UnderscoreESZ_SZ_EEEEENS4_13SM90_TMA_LOADENS4_14ComposedLayoutINS4_7SwizzleILi2ELi4ELi3EEENS4_18smem_ptr_flag_bitsILi16EEENSV_INS5_IJNSA_ILi8EEESI_EEENS5_IJSI_SC_EEEEEEEvNS4_8identityENS4_23SM90_TMA_LOAD_MULTICASTES1C_vS1D_EENS_8epilogue10collective6detail29Sm90TmaWarpSpecializedAdapterINS1H_15DefaultEpilogueISK_SL_SL_NS1G_6thread17LinearCombinationISK_Li1EffLNS1L_9ScaleType4KindE0ELNS_15FloatRoundStyleE2ESK_EENS1_15EpilogueDefaultEEEEEvvEEEEvNT_6ParamsE)
        /*0014*/ 	.word	0x00000460


	//----- nvinfo : EIATTR_MIN_STACK_SIZE
	.align		4
.L_17:
        /*0018*/ 	.byte	0x04, 0x12
        /*001a*/ 	.short	(.L_19 - .L_18)
	.align		4
.L_18:
        /*001c*/ 	.word	index@(_ZN7cutlass13device_kernelINS_4gemm6kernel13GemmUniversalIN4cute5tupleIJiiiiEEENS1_10collective13CollectiveMmaINS1_34MainloopSm90TmaGmmaWarpSpecializedILi5ENS5_IJNS4_1CILi2EEENSA_ILi1EEESC_EEENS1_35KernelTmaWarpSpecializedCooperativeEEENS5_IJNSA_ILi512EEENSA_ILi160EEENSA_ILi32EEEEEENS_10bfloat16_tENS5_IJlSC_lEEESK_SL_NS4_8TiledMMAINS4_8MMA_AtomIJNS4_4SM904GMMA27MMA_64x32x16_F32BF16BF16_SSILNSP_5MajorE0ELSR_0ELNSP_7ScaleInE1ELSS_1EEEEEENS4_6LayoutISD_NS5_IJSC_NSA_ILi0EEESW_EEEEENS5_IJNS4_10UnderscoreESZ_SZ_EEEEENS4_13SM90_TMA_LOADENS4_14ComposedLayoutINS4_7SwizzleILi2ELi4ELi3EEENS4_18smem_ptr_flag_bitsILi16EEENSV_INS5_IJNSA_ILi8EEESI_EEENS5_IJSI_SC_EEEEEEEvNS4_8identityENS4_23SM90_TMA_LOAD_MULTICASTES1C_vS1D_EENS_8epilogue10collective6detail29Sm90TmaWarpSpecializedAdapterINS1H_15DefaultEpilogueISK_SL_SL_NS1G_6thread17LinearCombinationISK_Li1EffLNS1L_9ScaleType4KindE0ELNS_15FloatRoundStyleE2ESK_EENS1_15EpilogueDefaultEEEEEvvEEEEvNT_6ParamsE)
        /*0020*/ 	.word	0x00000460
.L_19:


//--------------------- .nv.compat                --------------------------
	.section	.nv.compat,"",@"SHT_CUDA_COMPAT_INFO"
	.align	4
        /*0000*/ 	.byte	0x02, 0x09, 0x01, 0x00, 0x02, 0x02, 0x04, 0x00, 0x02, 0x05, 0x05, 0x00, 0x03, 0x07, 0x01, 0x01
        /*0010*/ 	.byte	0x02, 0x03, 0x01, 0x00, 0x02, 0x06, 0x01, 0x00, 0x04, 0x0b, 0x08, 0x00, 0x00, 0x00, 0x00, 0x00
        /*0020*/ 	.byte	0x00, 0x00, 0x00, 0x00


//--------------------- .nv.info._ZN7cutlass13device_kernelINS_4gemm6kernel13GemmUniversalIN4cute5tupleIJiiiiEEENS1_10collective13CollectiveMmaINS1_34MainloopSm90TmaGmmaWarpSpecializedILi5ENS5_IJNS4_1CILi2EEENSA_ILi1EEESC_EEENS1_35KernelTmaWarpSpecializedCooperativeEEENS5_IJNSA_ILi512EEENSA_ILi160EEENSA_ILi32EEEEEENS_10bfloat16_tENS5_IJlSC_lEEESK_SL_NS4_8TiledMMAINS4_8MMA_AtomIJNS4_4SM904GMMA27MMA_64x32x16_F32BF16BF16_SSILNSP_5MajorE0ELSR_0ELNSP_7ScaleInE1ELSS_1EEEEEENS4_6LayoutISD_NS5_IJSC_NSA_ILi0EEESW_EEEEENS5_IJNS4_10UnderscoreESZ_SZ_EEEEENS4_13SM90_TMA_LOADENS4_14ComposedLayoutINS4_7SwizzleILi2ELi4ELi3EEENS4_18smem_ptr_flag_bitsILi16EEENSV_INS5_IJNSA_ILi8EEESI_EEENS5_IJSI_SC_EEEEEEEvNS4_8identityENS4_23SM90_TMA_LOAD_MULTICASTES1C_vS1D_EENS_8epilogue10collective6detail29Sm90TmaWarpSpecializedAdapterINS1H_15DefaultEpilogueISK_SL_SL_NS1G_6thread17LinearCombinationISK_Li1EffLNS1L_9ScaleType4KindE0ELNS_15FloatRoundStyleE2ESK_EENS1_15EpilogueDefaultEEEEEvvEEEEvNT_6ParamsE --------------------------
	.section	.nv.info._ZN7cutlass13device_kernelINS_4gemm6kernel13GemmUniversalIN4cute5tupleIJiiiiEEENS1_10collective13CollectiveMmaINS1_34MainloopSm90TmaGmmaWarpSpecializedILi5ENS5_IJNS4_1CILi2EEENSA_ILi1EEESC_EEENS1_35KernelTmaWarpSpecializedCooperativeEEENS5_IJNSA_ILi512EEENSA_ILi160EEENSA_ILi32EEEEEENS_10bfloat16_tENS5_IJlSC_lEEESK_SL_NS4_8TiledMMAINS4_8MMA_AtomIJNS4_4SM904GMMA27MMA_64x32x16_F32BF16BF16_SSILNSP_5MajorE0ELSR_0ELNSP_7ScaleInE1ELSS_1EEEEEENS4_6LayoutISD_NS5_IJSC_NSA_ILi0EEESW_EEEEENS5_IJNS4_10UnderscoreESZ_SZ_EEEEENS4_13SM90_TMA_LOADENS4_14ComposedLayoutINS4_7SwizzleILi2ELi4ELi3EEENS4_18smem_ptr_flag_bitsILi16EEENSV_INS5_IJNSA_ILi8EEESI_EEENS5_IJSI_SC_EEEEEEEvNS4_8identityENS4_23SM90_TMA_LOAD_MULTICASTES1C_vS1D_EENS_8epilogue10collective6detail29Sm90TmaWarpSpecializedAdapterINS1H_15DefaultEpilogueISK_SL_SL_NS1G_6thread17LinearCombinationISK_Li1EffLNS1L_9ScaleType4KindE0ELNS_15FloatRoundStyleE2ESK_EENS1_15EpilogueDefaultEEEEEvvEEEEvNT_6ParamsE,"",@"SHT_CUDA_INFO"
	.sectionflags	@""
	.align	4


	//----- nvinfo : EIATTR_CUDA_API_VERSION
	.align		4
        /*0000*/ 	.byte	0x04, 0x37
        /*0002*/ 	.short	(.L_21 - .L_20)
.L_20:
        /*0004*/ 	.word	0x00000082


	//----- nvinfo : EIATTR_KPARAM_INFO
	.align		4
.L_21:
        /*0008*/ 	.byte	0x04, 0x17
        /*000a*/ 	.short	(.L_23 - .L_22)
.L_22:
        /*000c*/ 	.word	0x00000000
        /*0010*/ 	.short	0x0000
        /*0012*/ 	.short	0x0070
        /*0014*/ 	.byte	0x00, 0xf0, 0x01, 0x10


	//----- nvinfo : EIATTR_SPARSE_MMA_MASK
	.align		4
.L_23:
        /*0018*/ 	.byte	0x03, 0x50
        /*001a*/ 	.short	0x0000


	//----- nvinfo : EIATTR_MAXREG_COUNT
	.align		4
        /*001c*/ 	.byte	0x03, 0x1b
        /*001e*/ 	.short	0x00a8


	//----- nvinfo : EIATTR_NUM_BARRIERS
	.align		4
        /*0020*/ 	.byte	0x02, 0x4c
        /*0022*/ 	.byte	0x01
	.zero		1


	//----- nvinfo : EIATTR_EXTERNS
	.align		4
        /*0024*/ 	.byte	0x04, 0x0f
        /*0026*/ 	.short	(.L_25 - .L_24)


	//   ....[0]....
	.align		4
.L_24:
        /*0028*/ 	.word	index@(__assertfail)


	//----- nvinfo : EIATTR_ANNOTATIONS
	.align		4
.L_25:
        /*002c*/ 	.byte	0x04, 0x55
        /*002e*/ 	.short	(.L_27 - .L_26)


	//   ....[0]....
.L_26:
        /*0030*/ 	.word	0x00000001
        /*0034*/ 	.byte	0x60, 0x07, 0x00, 0x00, 0x01, 0x00, 0x00, 0x00, 0x40, 0x08, 0x00, 0x00, 0x01, 0x00, 0x00, 0x00
        /* <DEDUP_REMOVED lines=1290> */
        /*50e4*/ 	.byte	0xc0, 0x57, 0x02, 0x00


	//----- nvinfo : EIATTR_MERCURY_ISA_VERSION
	.align		4
.L_27:
        /*50e8*/ 	.byte	0x03, 0x5f
        /*50ea*/ 	.short	0x0101


	//----- nvinfo : EIATTR_INT_WARP_WIDE_INSTR_OFFSETS
	.align		4
        /*50ec*/ 	.byte	0x04, 0x31
        /*50ee*/ 	.short	(.L_29 - .L_28)


	//   ....[0]....
.L_28:
        /*50f0*/ 	.word	0x00000590


	//   ....[1]....
        /*50f4*/ 	.word	0x000005a0


	//   ....[2]....
        /*50f8*/ 	.word	0x00000700


	//----- nvinfo : EIATTR_COOP_GROUP_MASK_REGIDS
	.align		4
.L_29:
        /*50fc*/ 	.byte	0x04, 0x29
        /*50fe*/ 	.short	(.L_31 - .L_30)


	//   ....[0]....
.L_30:
        /*5100*/ 	.word	0xffffffff


	//   ....[1]....
        /*5104*/ 	.word	0xffffffff


	//   ....[2]....
        /*5108*/ 	.word	0xffffffff


	//   ....[3]....
        /*510c*/ 	.word	0xffffffff


	//   ....[4]....
        /*5110*/ 	.word	0xffffffff


	//   ....[5]....
        /*5114*/ 	.word	0xffffffff


	//----- nvinfo : EIATTR_COOP_GROUP_INSTR_OFFSETS
	.align		4
.L_31:
        /*5118*/ 	.byte	0x04, 0x28
        /*511a*/ 	.short	(.L_33 - .L_32)


	//   ....[0]....
.L_32:
        /*511c*/ 	.word	0x00000070


	//   ....[1]....
        /*5120*/ 	.word	0x00000080


	//   ....[2]....
        /*5124*/ 	.word	0x000001a0


	//   ....[3]....
        /*5128*/ 	.word	0x000003f0


	//   ....[4]....
        /*512c*/ 	.word	0x00000880


	//   ....[5]....
        /*5130*/ 	.word	0x00001450


	//----- nvinfo : EIATTR_REG_RECONFIG
	.align		4
.L_33:
        /*5134*/ 	.byte	0x01, 0x54
	.zero		2


	//----- nvinfo : EIATTR_SYSCALL_OFFSETS
	.align		4
        /*5138*/ 	.byte	0x04, 0x46
        /*513a*/ 	.short	(.L_35 - .L_34)


	//   ....[0]....
.L_34:
        /*513c*/ 	.word	0x00001600


	//----- nvinfo : EIATTR_MBARRIER_INSTR_OFFSETS
	.align		4
.L_35:
        /*5140*/ 	.byte	0x04, 0x39
        /*5142*/ 	.short	(.L_37 - .L_36)


	//   ....[0]....
.L_36:
        /*5144*/ 	.word	0x00000320
        /*5148*/ 	.word	0x000000ff
        /*514c*/ 	.word	0x00000000
        /*5150*/ 	.short	0x0100
        /*5152*/ 	.byte	0x08
	.zero		1


	//   ....[1]....
        /*5154*/ 	.word	0x00000330
        /*5158*/ 	.word	0x000000ff
        /*515c*/ 	.word	0x00000028
        /*5160*/ 	.short	0x0100
        /*5162*/ 	.byte	0x08
	.zero		1


	//   ....[2]....
        /*5164*/ 	.word	0x00000340
        /*5168*/ 	.word	0x000000ff
        /*516c*/ 	.word	0x00000008
        /*5170*/ 	.short	0x0100
        /*5172*/ 	.byte	0x08
	.zero		1


	//   ....[3]....
        /*5174*/ 	.word	0x00000350
        /*5178*/ 	.word	0x000000ff
        /*517c*/ 	.word	0x00000030
        /*5180*/ 	.short	0x0100
        /*5182*/ 	.byte	0x08
	.zero		1


	//   ....[4]....
        /*5184*/ 	.word	0x00000360
        /*5188*/ 	.word	0x000000ff
        /*518c*/ 	.word	0x00000010
        /*5190*/ 	.short	0x0100
        /*5192*/ 	.byte	0x08
	.zero		1


	//   ....[5]....
        /*5194*/ 	.word	0x00000370
        /*5198*/ 	.word	0x000000ff
        /*519c*/ 	.word	0x00000038
        /*51a0*/ 	.short	0x0100
        /*51a2*/ 	.byte	0x08
	.zero		1


	//   ....[6]....
        /*51a4*/ 	.word	0x00000380
        /*51a8*/ 	.word	0x000000ff
        /*51ac*/ 	.word	0x00000018
        /*51b0*/ 	.short	0x0100
        /*51b2*/ 	.byte	0x08
	.zero		1


	//   ....[7]....
        /*51b4*/ 	.word	0x00000390
        /*51b8*/ 	.word	0x000000ff
        /*51bc*/ 	.word	0x00000040
        /*51c0*/ 	.short	0x0100
        /*51c2*/ 	.byte	0x08
	.zero		1


	//   ....[8]....
        /*51c4*/ 	.word	0x000003a0
        /*51c8*/ 	.word	0x000000ff
        /*51cc*/ 	.word	0x00000020
        /*51d0*/ 	.short	0x0100
        /*51d2*/ 	.byte	0x08
	.zero		1


	//   ....[9]....
        /*51d4*/ 	.word	0x000003b0
        /*51d8*/ 	.word	0x000000ff
        /*51dc*/ 	.word	0x00000048
        /*51e0*/ 	.short	0x0100
        /*51e2*/ 	.byte	0x08
	.zero		1


	//   ....[10]....
        /*51e4*/ 	.word	0x00000780
        /*51e8*/ 	.word	0x000000ff
        /*51ec*/ 	.word	0x00000060
        /*51f0*/ 	.short	0x0100
        /*51f2*/ 	.byte	0x06
	.zero		1


	//   ....[11]....
        /*51f4*/ 	.word	0x000007d0
        /*51f8*/ 	.word	0x000000ff
        /*51fc*/ 	.word	0x00000068
        /*5200*/ 	.short	0x0100
        /*5202*/ 	.byte	0x06
	.zero		1


	//   ....[12]....
        /*5204*/ 	.word	0x000016a0
        /*5208*/ 	.word	0x00000003
        /*520c*/ 	.word	0x00000000
        /*5210*/ 	.short	0x010a
        /*5212*/ 	.byte	0x3f
	.zero		1


	//   ....[13]....
        /*5214*/ 	.word	0x000016e0
        /*5218*/ 	.word	0x00000003
        /*521c*/ 	.word	0x00000000
        /*5220*/ 	.short	0x010a
        /*5222*/ 	.byte	0x3f
	.zero		1


	//   ....[14]....
        /*5224*/ 	.word	0x00004600
        /*5228*/ 	.word	0x000000ff
        /*522c*/ 	.word	0x00000000
        /*5230*/ 	.short	0x010a
        /*5232*/ 	.byte	0x04
	.zero		1


	//   ....[15]....
        /*5234*/ 	.word	0x00004640
        /*5238*/ 	.word	0x000000ff
        /*523c*/ 	.word	0x00000000
        /*5240*/ 	.short	0x010a
        /*5242*/ 	.byte	0x04
	.zero		1


	//   ....[16]....
        /*5244*/ 	.word	0x00007730
        /*5248*/ 	.word	0x00000004
        /*524c*/ 	.word	0x00000000
        /*5250*/ 	.short	0x0101
        /*5252*/ 	.byte	0x3f
	.zero		1


	//   ....[17]....
        /*5254*/ 	.word	0x00007920
        /*5258*/ 	.word	0x00000000
        /*525c*/ 	.word	0x00000000
        /*5260*/ 	.short	0x0101
        /*5262*/ 	.byte	0x3f
	.zero		1


	//   ....[18]....
        /*5264*/ 	.word	0x00025320
        /*5268*/ 	.word	0x0000000f
        /*526c*/ 	.word	0x00000028
        /*5270*/ 	.short	0x010a
        /*5272*/ 	.byte	0x3f
	.zero		1


	//   ....[19]....
        /*5274*/ 	.word	0x000256c0
        /*5278*/ 	.word	0x00000002
        /*527c*/ 	.word	0x00000068
        /*5280*/ 	.short	0x0101
        /*5282*/ 	.byte	0x3f
	.zero		1


	//   ....[20]....
        /*5284*/ 	.word	0x00025ed0
        /*5288*/ 	.word	0x00000003
        /*528c*/ 	.word	0x00000000
        /*5290*/ 	.short	0x010a
        /*5292*/ 	.byte	0x3f
	.zero		1


	//   ....[21]....
        /*5294*/ 	.word	0x00025f60
        /*5298*/ 	.word	0x00000003
        /*529c*/ 	.word	0x00000000
        /*52a0*/ 	.short	0x010a
        /*52a2*/ 	.byte	0x3f
	.zero		1


	//   ....[22]....
        /*52a4*/ 	.word	0x00025ff0
        /*52a8*/ 	.word	0x00000003
        /*52ac*/ 	.word	0x00000000
        /*52b0*/ 	.short	0x010a
        /*52b2*/ 	.byte	0x3f
	.zero		1


	//   ....[23]....
        /*52b4*/ 	.word	0x00026080
        /*52b8*/ 	.word	0x00000003
        /*52bc*/ 	.word	0x00000000
        /*52c0*/ 	.short	0x010a
        /*52c2*/ 	.byte	0x3f
	.zero		1


	//   ....[24]....
        /*52c4*/ 	.word	0x00026110
        /*52c8*/ 	.word	0x00000003
        /*52cc*/ 	.word	0x00000000
        /*52d0*/ 	.short	0x010a
        /*52d2*/ 	.byte	0x3f
	.zero		1


	//   ....[25]....
        /*52d4*/ 	.word	0x00026170
        /*52d8*/ 	.word	0x00000003
        /*52dc*/ 	.word	0x00000000
        /*52e0*/ 	.short	0x010a
        /*52e2*/ 	.byte	0x3f
	.zero		1


	//   ....[26]....
        /*52e4*/ 	.word	0x000261d0
        /*52e8*/ 	.word	0x00000006
        /*52ec*/ 	.word	0x00000000
        /*52f0*/ 	.short	0x010a
        /*52f2*/ 	.byte	0x3f
	.zero		1


	//   ....[27]....
        /*52f4*/ 	.word	0x000262a0
        /*52f8*/ 	.word	0x0000000f
        /*52fc*/ 	.word	0x00000028
        /*5300*/ 	.short	0x010a
        /*5302*/ 	.byte	0x3f
	.zero		1


	//   ....[28]....
        /*5304*/ 	.word	0x00026370
        /*5308*/ 	.word	0x00000003
        /*530c*/ 	.word	0x00000000
        /*5310*/ 	.short	0x010a
        /*5312*/ 	.byte	0x3f
	.zero		1


	//   ....[29]....
        /*5314*/ 	.word	0x000263c0
        /*5318*/ 	.word	0x00000003
        /*531c*/ 	.word	0x00000000
        /*5320*/ 	.short	0x010a
        /*5322*/ 	.byte	0x3f
	.zero		1


	//   ....[30]....
        /*5324*/ 	.word	0x00026410
        /*5328*/ 	.word	0x00000003
        /*532c*/ 	.word	0x00000000
        /*5330*/ 	.short	0x010a
        /*5332*/ 	.byte	0x3f
	.zero		1


	//   ....[31]....
        /*5334*/ 	.word	0x00026460
        /*5338*/ 	.word	0x00000003
        /*533c*/ 	.word	0x00000000
        /*5340*/ 	.short	0x010a
        /*5342*/ 	.byte	0x3f
	.zero		1


	//----- nvinfo : EIATTR_NUM_MBARRIERS
	.align		4
.L_37:
        /*5344*/ 	.byte	0x03, 0x38
        /*5346*/ 	.short	0x000c


	//----- nvinfo : EIATTR_EXIT_INSTR_OFFSETS
	.align		4
        /*5348*/ 	.byte	0x04, 0x1c
        /*534a*/ 	.short	(.L_39 - .L_38)


	//   ....[0]....
.L_38:
        /*534c*/ 	.word	0x00000ae0


	//   ....[1]....
        /*5350*/ 	.word	0x00001370


	//   ....[2]....
        /*5354*/ 	.word	0x000249b0


	//   ....[3]....
        /*5358*/ 	.word	0x00024fd0


	//   ....[4]....
        /*535c*/ 	.word	0x00026160


	//----- nvinfo : EIATTR_MAX_THREADS
	.align		4
.L_39:
        /*5360*/ 	.byte	0x04, 0x05
        /*5362*/ 	.short	(.L_41 - .L_40)
.L_40:
        /*5364*/ 	.word	0x00000180
        /*5368*/ 	.word	0x00000001
        /*536c*/ 	.word	0x00000001


	//----- nvinfo : EIATTR_CRS_STACK_SIZE
	.align		4
.L_41:
        /*5370*/ 	.byte	0x04, 0x1e
        /*5372*/ 	.short	(.L_43 - .L_42)
.L_42:
        /*5374*/ 	.word	0x00000000


	//----- nvinfo : EIATTR_CBANK_PARAM_SIZE
	.align		4
.L_43:
        /*5378*/ 	.byte	0x03, 0x19
        /*537a*/ 	.short	0x0470


	//----- nvinfo : EIATTR_PARAM_CBANK
	.align		4
        /*537c*/ 	.byte	0x04, 0x0a
        /*537e*/ 	.short	(.L_45 - .L_44)
	.align		4
.L_44:
        /*5380*/ 	.word	index@(.nv.constant0._ZN7cutlass13device_kernelINS_4gemm6kernel13GemmUniversalIN4cute5tupleIJiiiiEEENS1_10collective13CollectiveMmaINS1_34MainloopSm90TmaGmmaWarpSpecializedILi5ENS5_IJNS4_1CILi2EEENSA_ILi1EEESC_EEENS1_35KernelTmaWarpSpecializedCooperativeEEENS5_IJNSA_ILi512EEENSA_ILi160EEENSA_ILi32EEEEEENS_10bfloat16_tENS5_IJlSC_lEEESK_SL_NS4_8TiledMMAINS4_8MMA_AtomIJNS4_4SM904GMMA27MMA_64x32x16_F32BF16BF16_SSILNSP_5MajorE0ELSR_0ELNSP_7ScaleInE1ELSS_1EEEEEENS4_6LayoutISD_NS5_IJSC_NSA_ILi0EEESW_EEEEENS5_IJNS4_10UnderscoreESZ_SZ_EEEEENS4_13SM90_TMA_LOADENS4_14ComposedLayoutINS4_7SwizzleILi2ELi4ELi3EEENS4_18smem_ptr_flag_bitsILi16EEENSV_INS5_IJNSA_ILi8EEESI_EEENS5_IJSI_SC_EEEEEEEvNS4_8identityENS4_23SM90_TMA_LOAD_MULTICASTES1C_vS1D_EENS_8epilogue10collective6detail29Sm90TmaWarpSpecializedAdapterINS1H_15DefaultEpilogueISK_SL_SL_NS1G_6thread17LinearCombinationISK_Li1EffLNS1L_9ScaleType4KindE0ELNS_15FloatRoundStyleE2ESK_EENS1_15EpilogueDefaultEEEEEvvEEEEvNT_6ParamsE)
        /*5384*/ 	.short	0x0210
        /*5386*/ 	.short	0x0470


	//----- nvinfo : EIATTR_SW_WAR
	.align		4
.L_45:
        /*5388*/ 	.byte	0x04, 0x36
        /*538a*/ 	.short	(.L_47 - .L_46)
.L_46:
        /*538c*/ 	.word	0x00000008
.L_47:


//--------------------- .nv.callgraph             --------------------------
	.section	.nv.callgraph,"",@"SHT_CUDA_CALLGRAPH"
	.align	4
	.sectionentsize	8
	.align		4
        /*0000*/ 	.word	0x00000000
	.align		4
        /*0004*/ 	.word	0xffffffff
	.align		4
        /*0008*/ 	.word	index@(_ZN7cutlass13device_kernelINS_4gemm6kernel13GemmUniversalIN4cute5tupleIJiiiiEEENS1_10collective13CollectiveMmaINS1_34MainloopSm90TmaGmmaWarpSpecializedILi5ENS5_IJNS4_1CILi2EEENSA_ILi1EEESC_EEENS1_35KernelTmaWarpSpecializedCooperativeEEENS5_IJNSA_ILi512EEENSA_ILi160EEENSA_ILi32EEEEEENS_10bfloat16_tENS5_IJlSC_lEEESK_SL_NS4_8TiledMMAINS4_8MMA_AtomIJNS4_4SM904GMMA27MMA_64x32x16_F32BF16BF16_SSILNSP_5MajorE0ELSR_0ELNSP_7ScaleInE1ELSS_1EEEEEENS4_6LayoutISD_NS5_IJSC_NSA_ILi0EEESW_EEEEENS5_IJNS4_10UnderscoreESZ_SZ_EEEEENS4_13SM90_TMA_LOADENS4_14ComposedLayoutINS4_7SwizzleILi2ELi4ELi3EEENS4_18smem_ptr_flag_bitsILi16EEENSV_INS5_IJNSA_ILi8EEESI_EEENS5_IJSI_SC_EEEEEEEvNS4_8identityENS4_23SM90_TMA_LOAD_MULTICASTES1C_vS1D_EENS_8epilogue10collective6detail29Sm90TmaWarpSpecializedAdapterINS1H_15DefaultEpilogueISK_SL_SL_NS1G_6thread17LinearCombinationISK_Li1EffLNS1L_9ScaleType4KindE0ELNS_15FloatRoundStyleE2ESK_EENS1_15EpilogueDefaultEEEEEvvEEEEvNT_6ParamsE)
	.align		4
        /*000c*/ 	.word	index@(__assertfail)
	.align		4
        /*0010*/ 	.word	0x00000000
	.align		4
        /*0014*/ 	.word	0xfffffffe
	.align		4
        /*0018*/ 	.word	0x00000000
	.align		4
        /*001c*/ 	.word	0xfffffffd
	.align		4
        /*0020*/ 	.word	0x00000000
	.align		4
        /*0024*/ 	.word	0xfffffffc


//--------------------- .nv.constant4             --------------------------
	.section	.nv.constant4,"a",@progbits
	.align	8
	.align		8
.nv.constant4:
        /*0000*/ 	.dword	__assertfail
	.align		8
        /*0008*/ 	.dword	__unnamed_1
	.align		8
        /*0010*/ 	.dword	_ZN39_INTERNAL_aa732aa0_4_k_cu_75e62ec4_57454cuda3std3__45__cpo5beginE
	.align		8
        /*0018*/ 	.dword	_ZN39_INTERNAL_aa732aa0_4_k_cu_75e62ec4_57454cuda3std3__45__cpo3endE
	.align		8
        /*0020*/ 	.dword	_ZN39_INTERNAL_aa732aa0_4_k_cu_75e62ec4_57454cuda3std3__45__cpo6cbeginE
	.align		8
        /*0028*/ 	.dword	_ZN39_INTERNAL_aa732aa0_4_k_cu_75e62ec4_57454cuda3std3__45__cpo4cendE
	.align		8
        /*0030*/ 	.dword	_ZN39_INTERNAL_aa732aa0_4_k_cu_75e62ec4_57454cuda3std3__441_GLOBAL__N__aa732aa0_4_k_cu_75e62ec4_57456ignoreE
	.align		8
        /*0038*/ 	.dword	_ZN39_INTERNAL_aa732aa0_4_k_cu_75e62ec4_57454cuda3std3__419piecewise_constructE
	.align		8
        /*0040*/ 	.dword	_ZN39_INTERNAL_aa732aa0_4_k_cu_75e62ec4_57454cuda3std3__48in_placeE
	.align		8
        /*0048*/ 	.dword	_ZN39_INTERNAL_aa732aa0_4_k_cu_75e62ec4_57454cuda3std6ranges3__45__cpo4swapE
	.align		8
        /*0050*/ 	.dword	_ZN39_INTERNAL_aa732aa0_4_k_cu_75e62ec4_57454cuda3std6ranges3__45__cpo9iter_moveE
	.align		8
        /*0058*/ 	.dword	_ZN39_INTERNAL_aa732aa0_4_k_cu_75e62ec4_57454cute7productE
	.align		8
        /*0060*/ 	.dword	_ZN39_INTERNAL_aa732aa0_4_k_cu_75e62ec4_57454cute1_E
	.align		8
        /*0068*/ 	.dword	$str$22
	.align		8
        /*0070*/ 	.dword	$str$23


//--------------------- .text._ZN7cutlass13device_kernelINS_4gemm6kernel13GemmUniversalIN4cute5tupleIJiiiiEEENS1_10collective13CollectiveMmaINS1_34MainloopSm90TmaGmmaWarpSpecializedILi5ENS5_IJNS4_1CILi2EEENSA_ILi1EEESC_EEENS1_35KernelTmaWarpSpecializedCooperativeEEENS5_IJNSA_ILi512EEENSA_ILi160EEENSA_ILi32EEEEEENS_10bfloat16_tENS5_IJlSC_lEEESK_SL_NS4_8TiledMMAINS4_8MMA_AtomIJNS4_4SM904GMMA27MMA_64x32x16_F32BF16BF16_SSILNSP_5MajorE0ELSR_0ELNSP_7ScaleInE1ELSS_1EEEEEENS4_6LayoutISD_NS5_IJSC_NSA_ILi0EEESW_EEEEENS5_IJNS4_10UnderscoreESZ_SZ_EEEEENS4_13SM90_TMA_LOADENS4_14ComposedLayoutINS4_7SwizzleILi2ELi4ELi3EEENS4_18smem_ptr_flag_bitsILi16EEENSV_INS5_IJNSA_ILi8EEESI_EEENS5_IJSI_SC_EEEEEEEvNS4_8identityENS4_23SM90_TMA_LOAD_MULTICASTES1C_vS1D_EENS_8epilogue10collective6detail29Sm90TmaWarpSpecializedAdapterINS1H_15DefaultEpilogueISK_SL_SL_NS1G_6thread17LinearCombinationISK_Li1EffLNS1L_9ScaleType4KindE0ELNS_15FloatRoundStyleE2ESK_EENS1_15EpilogueDefaultEEEEEvvEEEEvNT_6ParamsE --------------------------
	.section	.text._ZN7cutlass13device_kernelINS_4gemm6kernel13GemmUniversalIN4cute5tupleIJiiiiEEENS1_10collective13CollectiveMmaINS1_34MainloopSm90TmaGmmaWarpSpecializedILi5ENS5_IJNS4_1CILi2EEENSA_ILi1EEESC_EEENS1_35KernelTmaWarpSpecializedCooperativeEEENS5_IJNSA_ILi512EEENSA_ILi160EEENSA_ILi32EEEEEENS_10bfloat16_tENS5_IJlSC_lEEESK_SL_NS4_8TiledMMAINS4_8MMA_AtomIJNS4_4SM904GMMA27MMA_64x32x16_F32BF16BF16_SSILNSP_5MajorE0ELSR_0ELNSP_7ScaleInE1ELSS_1EEEEEENS4_6LayoutISD_NS5_IJSC_NSA_ILi0EEESW_EEEEENS5_IJNS4_10UnderscoreESZ_SZ_EEEEENS4_13SM90_TMA_LOADENS4_14ComposedLayoutINS4_7SwizzleILi2ELi4ELi3EEENS4_18smem_ptr_flag_bitsILi16EEENSV_INS5_IJNSA_ILi8EEESI_EEENS5_IJSI_SC_EEEEEEEvNS4_8identityENS4_23SM90_TMA_LOAD_MULTICASTES1C_vS1D_EENS_8epilogue10collective6detail29Sm90TmaWarpSpecializedAdapterINS1H_15DefaultEpilogueISK_SL_SL_NS1G_6thread17LinearCombinationISK_Li1EffLNS1L_9ScaleType4KindE0ELNS_15FloatRoundStyleE2ESK_EENS1_15EpilogueDefaultEEEEEvvEEEEvNT_6ParamsE,"ax",@progbits
	.align	128
.text._ZN7cutlass13device_kernelINS_4gemm6kernel13GemmUniversalIN4cute5tupleIJiiiiEEENS1_10collective13CollectiveMmaINS1_34MainloopSm90TmaGmmaWarpSpecializedILi5ENS5_IJNS4_1CILi2EEENSA_ILi1EEESC_EEENS1_35KernelTmaWarpSpecializedCooperativeEEENS5_IJNSA_ILi512EEENSA_ILi160EEENSA_ILi32EEEEEENS_10bfloat16_tENS5_IJlSC_lEEESK_SL_NS4_8TiledMMAINS4_8MMA_AtomIJNS4_4SM904GMMA27MMA_64x32x16_F32BF16BF16_SSILNSP_5MajorE0ELSR_0ELNSP_7ScaleInE1ELSS_1EEEEEENS4_6LayoutISD_NS5_IJSC_NSA_ILi0EEESW_EEEEENS5_IJNS4_10UnderscoreESZ_SZ_EEEEENS4_13SM90_TMA_LOADENS4_14ComposedLayoutINS4_7SwizzleILi2ELi4ELi3EEENS4_18smem_ptr_flag_bitsILi16EEENSV_INS5_IJNSA_ILi8EEESI_EEENS5_IJSI_SC_EEEEEEEvNS4_8identityENS4_23SM90_TMA_LOAD_MULTICASTES1C_vS1D_EENS_8epilogue10collective6detail29Sm90TmaWarpSpecializedAdapterINS1H_15DefaultEpilogueISK_SL_SL_NS1G_6thread17LinearCombinationISK_Li1EffLNS1L_9ScaleType4KindE0ELNS_15FloatRoundStyleE2ESK_EENS1_15EpilogueDefaultEEEEEvvEEEEvNT_6ParamsE:
        .type           _ZN7cutlass13device_kernelINS_4gemm6kernel13GemmUniversalIN4cute5tupleIJiiiiEEENS1_10collective13CollectiveMmaINS1_34MainloopSm90TmaGmmaWarpSpecializedILi5ENS5_IJNS4_1CILi2EEENSA_ILi1EEESC_EEENS1_35KernelTmaWarpSpecializedCooperativeEEENS5_IJNSA_ILi512EEENSA_ILi160EEENSA_ILi32EEEEEENS_10bfloat16_tENS5_IJlSC_lEEESK_SL_NS4_8TiledMMAINS4_8MMA_AtomIJNS4_4SM904GMMA27MMA_64x32x16_F32BF16BF16_SSILNSP_5MajorE0ELSR_0ELNSP_7ScaleInE1ELSS_1EEEEEENS4_6LayoutISD_NS5_IJSC_NSA_ILi0EEESW_EEEEENS5_IJNS4_10UnderscoreESZ_SZ_EEEEENS4_13SM90_TMA_LOADENS4_14ComposedLayoutINS4_7SwizzleILi2ELi4ELi3EEENS4_18smem_ptr_flag_bitsILi16EEENSV_INS5_IJNSA_ILi8EEESI_EEENS5_IJSI_SC_EEEEEEEvNS4_8identityENS4_23SM90_TMA_LOAD_MULTICASTES1C_vS1D_EENS_8epilogue10collective6detail29Sm90TmaWarpSpecializedAdapterINS1H_15DefaultEpilogueISK_SL_SL_NS1G_6thread17LinearCombinationISK_Li1EffLNS1L_9ScaleType4KindE0ELNS_15FloatRoundStyleE2ESK_EENS1_15EpilogueDefaultEEEEEvvEEEEvNT_6ParamsE,@function
        .size           _ZN7cutlass13device_kernelINS_4gemm6kernel13GemmUniversalIN4cute5tupleIJiiiiEEENS1_10collective13CollectiveMmaINS1_34MainloopSm90TmaGmmaWarpSpecializedILi5ENS5_IJNS4_1CILi2EEENSA_ILi1EEESC_EEENS1_35KernelTmaWarpSpecializedCooperativeEEENS5_IJNSA_ILi512EEENSA_ILi160EEENSA_ILi32EEEEEENS_10bfloat16_tENS5_IJlSC_lEEESK_SL_NS4_8TiledMMAINS4_8MMA_AtomIJNS4_4SM904GMMA27MMA_64x32x16_F32BF16BF16_SSILNSP_5MajorE0ELSR_0ELNSP_7ScaleInE1ELSS_1EEEEEENS4_6LayoutISD_NS5_IJSC_NSA_ILi0EEESW_EEEEENS5_IJNS4_10UnderscoreESZ_SZ_EEEEENS4_13SM90_TMA_LOADENS4_14ComposedLayoutINS4_7SwizzleILi2ELi4ELi3EEENS4_18smem_ptr_flag_bitsILi16EEENSV_INS5_IJNSA_ILi8EEESI_EEENS5_IJSI_SC_EEEEEEEvNS4_8identityENS4_23SM90_TMA_LOAD_MULTICASTES1C_vS1D_EENS_8epilogue10collective6detail29Sm90TmaWarpSpecializedAdapterINS1H_15DefaultEpilogueISK_SL_SL_NS1G_6thread17LinearCombinationISK_Li1EffLNS1L_9ScaleType4KindE0ELNS_15FloatRoundStyleE2ESK_EENS1_15EpilogueDefaultEEEEEvvEEEEvNT_6ParamsE,(.L_x_705 - _ZN7cutlass13device_kernelINS_4gemm6kernel13GemmUniversalIN4cute5tupleIJiiiiEEENS1_10collective13CollectiveMmaINS1_34MainloopSm90TmaGmmaWarpSpecializedILi5ENS5_IJNS4_1CILi2EEENSA_ILi1EEESC_EEENS1_35KernelTmaWarpSpecializedCooperativeEEENS5_IJNSA_ILi512EEENSA_ILi160EEENSA_ILi32EEEEEENS_10bfloat16_tENS5_IJlSC_lEEESK_SL_NS4_8TiledMMAINS4_8MMA_AtomIJNS4_4SM904GMMA27MMA_64x32x16_F32BF16BF16_SSILNSP_5MajorE0ELSR_0ELNSP_7ScaleInE1ELSS_1EEEEEENS4_6LayoutISD_NS5_IJSC_NSA_ILi0EEESW_EEEEENS5_IJNS4_10UnderscoreESZ_SZ_EEEEENS4_13SM90_TMA_LOADENS4_14ComposedLayoutINS4_7SwizzleILi2ELi4ELi3EEENS4_18smem_ptr_flag_bitsILi16EEENSV_INS5_IJNSA_ILi8EEESI_EEENS5_IJSI_SC_EEEEEEEvNS4_8identityENS4_23SM90_TMA_LOAD_MULTICASTES1C_vS1D_EENS_8epilogue10collective6detail29Sm90TmaWarpSpecializedAdapterINS1H_15DefaultEpilogueISK_SL_SL_NS1G_6thread17LinearCombinationISK_Li1EffLNS1L_9ScaleType4KindE0ELNS_15FloatRoundStyleE2ESK_EENS1_15EpilogueDefaultEEEEEvvEEEEvNT_6ParamsE)
        .other          _ZN7cutlass13device_kernelINS_4gemm6kernel13GemmUniversalIN4cute5tupleIJiiiiEEENS1_10collective13CollectiveMmaINS1_34MainloopSm90TmaGmmaWarpSpecializedILi5ENS5_IJNS4_1CILi2EEENSA_ILi1EEESC_EEENS1_35KernelTmaWarpSpecializedCooperativeEEENS5_IJNSA_ILi512EEENSA_ILi160EEENSA_ILi32EEEEEENS_10bfloat16_tENS5_IJlSC_lEEESK_SL_NS4_8TiledMMAINS4_8MMA_AtomIJNS4_4SM904GMMA27MMA_64x32x16_F32BF16BF16_SSILNSP_5MajorE0ELSR_0ELNSP_7ScaleInE1ELSS_1EEEEEENS4_6LayoutISD_NS5_IJSC_NSA_ILi0EEESW_EEEEENS5_IJNS4_10UnderscoreESZ_SZ_EEEEENS4_13SM90_TMA_LOADENS4_14ComposedLayoutINS4_7SwizzleILi2ELi4ELi3EEENS4_18smem_ptr_flag_bitsILi16EEENSV_INS5_IJNSA_ILi8EEESI_EEENS5_IJSI_SC_EEEEEEEvNS4_8identityENS4_23SM90_TMA_LOAD_MULTICASTES1C_vS1D_EENS_8epilogue10collective6detail29Sm90TmaWarpSpecializedAdapterINS1H_15DefaultEpilogueISK_SL_SL_NS1G_6thread17LinearCombinationISK_Li1EffLNS1L_9ScaleType4KindE0ELNS_15FloatRoundStyleE2ESK_EENS1_15EpilogueDefaultEEEEEvvEEEEvNT_6ParamsE,@"STO_CUDA_ENTRY STV_DEFAULT"
_ZN7cutlass13device_kernelINS_4gemm6kernel13GemmUniversalIN4cute5tupleIJiiiiEEENS1_10collective13CollectiveMmaINS1_34MainloopSm90TmaGmmaWarpSpecializedILi5ENS5_IJNS4_1CILi2EEENSA_ILi1EEESC_EEENS1_35KernelTmaWarpSpecializedCooperativeEEENS5_IJNSA_ILi512EEENSA_ILi160EEENSA_ILi32EEEEEENS_10bfloat16_tENS5_IJlSC_lEEESK_SL_NS4_8TiledMMAINS4_8MMA_AtomIJNS4_4SM904GMMA27MMA_64x32x16_F32BF16BF16_SSILNSP_5MajorE0ELSR_0ELNSP_7ScaleInE1ELSS_1EEEEEENS4_6LayoutISD_NS5_IJSC_NSA_ILi0EEESW_EEEEENS5_IJNS4_10UnderscoreESZ_SZ_EEEEENS4_13SM90_TMA_LOADENS4_14ComposedLayoutINS4_7SwizzleILi2ELi4ELi3EEENS4_18smem_ptr_flag_bitsILi16EEENSV_INS5_IJNSA_ILi8EEESI_EEENS5_IJSI_SC_EEEEEEEvNS4_8identityENS4_23SM90_TMA_LOAD_MULTICASTES1C_vS1D_EENS_8epilogue10collective6detail29Sm90TmaWarpSpecializedAdapterINS1H_15DefaultEpilogueISK_SL_SL_NS1G_6thread17LinearCombinationISK_Li1EffLNS1L_9ScaleType4KindE0ELNS_15FloatRoundStyleE2ESK_EENS1_15EpilogueDefaultEEEEEvvEEEEvNT_6ParamsE:
[----:B------:R-:W0:Y:S02]  /*0000*/  LDC R1, c[0x0][0x28] ;  /* 0x00000a00ff017b82 */ /* 0x000e240000000800 */
[----:B0-----:R-:W-:Y:S01]  /*0010*/  VIADD R1, R1, 0xfffffba0 ;  /* 0xfffffba001017836 */ /* 0x001fe20000000000 */
[----:B------:R-:W0:Y:S01]  /*0020*/  S2R R4, SR_TID.X ;  /* 0x0000000000047919 */ /* 0x000e220000002100 */
[----:B------:R-:W-:Y:S01]  /*0030*/  ELECT P0, URZ, PT ;  /* 0x00000000003f782f */ /* 0x000fe20003800000 */
[----:B------:R-:W-:Y:S01]  /*0040*/  BSSY B0, `(.L_x_0) ;  /* 0x0000015000007945 */ /* 0x000fe20003800000 */
[--C-:B0-----:R-:W-:Y:S02]  /*0050*/  SHF.R.U32.HI R0, RZ, 0x5, R4.reuse ;  /* 0x00000005ff007819 */ /* 0x101fe40000011604 */
[----:B------:R-:W-:-:S03]  /*0060*/  SHF.R.U32.HI R2, RZ, 0x7, R4 ;  /* 0x00000007ff027819 */ /* 0x000fc60000011604 */
[----:B------:R-:W0:Y:S04]  /*0070*/  SHFL.IDX PT, R3, R0, RZ, 0x1f ;  /* 0x00001fff00037589 */ /* 0x000e2800000e0000 */
[----:B------:R-:W1:Y:S01]  /*0080*/  SHFL.IDX PT, R2, R2, RZ, 0x1f ;  /* 0x00001fff02027589 */ /* 0x000e6200000e0000 */
[----:B0-----:R-:W-:Y:S02]  /*0090*/  R2UR UR9, R3 ;  /* 0x00000000030972ca */ /* 0x001fe400000e0000 */
[----:B-1----:R-:W-:-:S11]  /*00a0*/  R2UR UR5, R2 ;  /* 0x00000000020572ca */ /* 0x002fd600000e0000 */
[----:B------:R-:W-:Y:S02]  /*00b0*/  USHF.R.S32.HI UR4, URZ, 0x1f, UR9 ;  /* 0x0000001f3f047899 */ /* 0x000fe40008011409 */
[----:B------:R-:W-:Y:S02]  /*00c0*/  ISETP.NE.OR P0, PT, RZ, UR9, !P0 ;  /* 0x00000009ff007c0c */ /* 0x000fe4000c705670 */
[----:B------:R-:W-:-:S04]  /*00d0*/  ULEA.HI UR4, UR4, UR9, URZ, 0x2 ;  /* 0x0000000904047291 */ /* 0x000fc8000f8f103f */
[----:B------:R-:W-:-:S04]  /*00e0*/  ULOP3.LUT UR4, UR4, 0xfffffffc, URZ, 0xc0, !UPT ;  /* 0xfffffffc04047892 */ /* 0x000fc8000f8ec03f */
[----:B------:R-:W-:-:S03]  /*00f0*/  UIADD3 UR9, UR9, -UR4, URZ ;  /* 0x8000000409097290 */ /* 0x000fc6000fffe03f */
[----:B------:R-:W-:Y:S09]  /*0100*/  @P0 BRA `(.L_x_1) ;  /* 0x0000000000200947 */ /* 0x000ff20003800000 */
[----:B------:R-:W-:Y:S02]  /*0110*/  ULDC.64 UR6, c[0x0][0x198] ;  /* 0x0000660000067ab9 */ /* 0x000fe40000000a00 */
[----:B------:R-:W-:Y:S02]  /*0120*/  UIADD3 UR10, UP0, UR6, 0xf0, URZ ;  /* 0x000000f0060a7890 */ /* 0x000fe4000ff1e03f */
[----:B------:R-:W-:Y:S02]  /*0130*/  UIADD3 UR6, UP1, UR6, 0x1f0, URZ ;  /* 0x000001f006067890 */ /* 0x000fe4000ff3e03f */
[----:B------:R-:W-:Y:S02]  /*0140*/  UIADD3.X UR11, URZ, UR7, URZ, UP0, !UPT ;  /* 0x000000073f0b7290 */ /* 0x000fe400087fe43f */
[----:B------:R-:W-:-:S07]  /*0150*/  UIADD3.X UR7, URZ, UR7, URZ, UP1, !UPT ;  /* 0x000000073f077290 */ /* 0x000fce0008ffe43f */
[----:B------:R0:W-:Y:S02]  /*0160*/  UTMACCTL.PF [UR10] ;  /* 0x000000000a0079b9 */ /* 0x0001e40008040000 */
[----:B------:R0:W-:Y:S02]  /*0170*/  UTMACCTL.PF [UR6] ;  /* 0x00000000060079b9 */ /* 0x0001e40008040000 */
[----:B0-----:R-:W-:Y:S01]  /*0180*/  NOP ;  /* 0x0000000000007918 */ /* 0x001fe20000000000 */
.L_x_1:
[----:B------:R-:W-:Y:S05]  /*0190*/  BSYNC B0 ;  /* 0x0000000000007941 */ /* 0x000fea0003800000 */
.L_x_0:
[----:B------:R-:W0:Y:S01]  /*01a0*/  SHFL.IDX PT, R2, R0, RZ, 0x1f ;  /* 0x00001fff00027589 */ /* 0x000e2200000e0000 */
[----:B------:R-:W-:Y:S01]  /*01b0*/  UISETP.NE.AND UP0, UPT, UR9, 0x3, UPT ;  /* 0x000000030900788c */ /* 0x000fe2000bf05270 */
[----:B------:R-:W-:Y:S01]  /*01c0*/  ISETP.NE.AND P1, PT, RZ, UR5, PT ;  /* 0x00000005ff007c0c */ /* 0x000fe2000bf25270 */
[----:B------:R-:W-:Y:S02]  /*01d0*/  UIADD3 UR16, UR5, -0x1, URZ ;  /* 0xffffffff05107890 */ /* 0x000fe4000fffe03f */
[----:B------:R-:W-:Y:S02]  /*01e0*/  UISETP.EQ.OR UP0, UPT, UR9, URZ, !UP0 ;  /* 0x0000003f0900728c */ /* 0x000fe4000c702670 */
[----:B------:R-:W-:Y:S02]  /*01f0*/  UISETP.GE.U32.AND UP1, UPT, UR16, 0x2, UPT ;  /* 0x000000021000788c */ /* 0x000fe4000bf26070 */
[----:B------:R-:W-:-:S04]  /*0200*/  UISETP.EQ.AND UP0, UPT, UR5, URZ, UP0 ;  /* 0x0000003f0500728c */ /* 0x000fc80008702270 */
[----:B------:R-:W-:-:S04]  /*0210*/  USEL UR38, URZ, 0x1, !UP0 ;  /* 0x000000013f267887 */ /* 0x000fc8000c000000 */
[----:B------:R-:W-:Y:S01]  /*0220*/  USEL UR38, UR38, 0x2, UP1 ;  /* 0x0000000226267887 */ /* 0x000fe20008800000 */
[----:B0-----:R-:W-:-:S13]  /*0230*/  ISETP.NE.AND P0, PT, R2, RZ, PT ;  /* 0x000000ff0200720c */ /* 0x001fda0003f05270 */
[----:B------:R-:W-:Y:S05]  /*0240*/  @P0 BRA `(.L_x_2) ;  /* 0x0000000000600947 */ /* 0x000fea0003800000 */
[----:B------:R-:W0:Y:S01]  /*0250*/  S2UR UR8, SR_CgaCtaId ;  /* 0x00000000000879c3 */ /* 0x000e220000008800 */
[----:B------:R-:W-:Y:S01]  /*0260*/  UMOV UR4, 0x400 ;  /* 0x0000040000047882 */ /* 0x000fe20000000000 */
[----:B------:R-:W-:Y:S01]  /*0270*/  UMOV UR5, 0x1 ;  /* 0x0000000100057882 */ /* 0x000fe20000000000 */
[----:B------:R-:W-:Y:S01]  /*0280*/  UMOV UR6, 0x4 ;  /* 0x0000000400067882 */ /* 0x000fe20000000000 */
[----:B------:R-:W-:Y:S01]  /*0290*/  ELECT P0, URZ, PT ;  /* 0x00000000003f782f */ /* 0x000fe20003800000 */
[----:B------:R-:W-:-:S04]  /*02a0*/  UIADD3 UR6, -UR6, 0x100000, URZ ;  /* 0x0010000006067890 */ /* 0x000fc8000fffe13f */
[----:B------:R-:W-:Y:S02]  /*02b0*/  USHF.L.U32 UR7, UR6, 0xb, URZ ;  /* 0x0000000b06077899 */ /* 0x000fe4000800063f */
[----:B------:R-:W-:Y:S02]  /*02c0*/  USHF.L.U32 UR6, UR6, 0x1, URZ ;  /* 0x0000000106067899 */ /* 0x000fe4000800063f */
[----:B0-----:R-:W-:Y:S02]  /*02d0*/  ULEA UR8, UR8, UR4, 0x18 ;  /* 0x0000000408087291 */ /* 0x001fe4000f8ec03f */
[----:B------:R-:W-:-:S04]  /*02e0*/  UIADD3 UR4, -UR5, 0x100000, URZ ;  /* 0x0010000005047890 */ /* 0x000fc8000fffe13f */
[----:B------:R-:W-:Y:S02]  /*02f0*/  USHF.L.U32 UR5, UR4, 0xb, URZ ;  /* 0x0000000b04057899 */ /* 0x000fe4000800063f */
[----:B------:R-:W-:Y:S01]  /*0300*/  USHF.L.U32 UR4, UR4, 0x1, URZ ;  /* 0x0000000104047899 */ /* 0x000fe2000800063f */
[----:B------:R-:W0:Y:S11]  /*0310*/  FENCE.VIEW.ASYNC.S ;  /* 0x00000000000073c6 */ /* 0x000e360000000000 */
[----:B0-----:R0:W1:Y:S01]  /*0320*/  SYNCS.EXCH.64 URZ, [UR8], UR4 ;  /* 0x00000004083f75b2 */ /* 0x0010620008000100 */
[----:B------:R0:W2:Y:S01]  /*0330*/  SYNCS.EXCH.64 URZ, [UR8+0x28], UR6 ;  /* 0x00002806083f75b2 */ /* 0x0000a20008000100 */
[----:B------:R0:W3:Y:S01]  /*0340*/  SYNCS.EXCH.64 URZ, [UR8+0x8], UR4 ;  /* 0x00000804083f75b2 */ /* 0x0000e20008000100 */
[----:B------:R0:W4:Y:S01]  /*0350*/  SYNCS.EXCH.64 URZ, [UR8+0x30], UR6 ;  /* 0x00003006083f75b2 */ /* 0x0001220008000100 */
[----:B------:R0:W0:Y:S01]  /*0360*/  SYNCS.EXCH.64 URZ, [UR8+0x10], UR4 ;  /* 0x00001004083f75b2 */ /* 0x0000220008000100 */
[----:B------:R0:W0:Y:S01]  /*0370*/  SYNCS.EXCH.64 URZ, [UR8+0x38], UR6 ;  /* 0x00003806083f75b2 */ /* 0x0000220008000100 */
[----:B------:R0:W0:Y:S01]  /*0380*/  SYNCS.EXCH.64 URZ, [UR8+0x18], UR4 ;  /* 0x00001804083f75b2 */ /* 0x0000220008000100 */
[----:B------:R0:W0:Y:S01]  /*0390*/  SYNCS.EXCH.64 URZ, [UR8+0x40], UR6 ;  /* 0x00004006083f75b2 */ /* 0x0000220008000100 */
[----:B------:R0:W0:Y:S01]  /*03a0*/  SYNCS.EXCH.64 URZ, [UR8+0x20], UR4 ;  /* 0x00002004083f75b2 */ /* 0x0000220008000100 */
[----:B------:R0:W0:Y:S01]  /*03b0*/  SYNCS.EXCH.64 URZ, [UR8+0x48], UR6 ;  /* 0x00004806083f75b2 */ /* 0x0000220008000100 */
[----:B------:R-:W-:Y:S01]  /*03c0*/  NOP ;  /* 0x0000000000007918 */ /* 0x000fe20000000000 */
.L_x_2:
[----:B------:R-:W5:Y:S01]  /*03d0*/  S2UR UR13, SR_CTAID.X ;  /* 0x00000000000d79c3 */ /* 0x000f620000002500 */
[----:B------:R-:W-:Y:S01]  /*03e0*/  SHF.R.S32.HI R3, RZ, 0x1f, R4 ;  /* 0x0000001fff037819 */ /* 0x000fe20000011404 */
[----:B------:R5:W1:Y:S01]  /*03f0*/  SHFL.IDX PT, R6, R0, RZ, 0x1f ;  /* 0x00001fff00067589 */ /* 0x000a6200000e0000 */
[----:B0-----:R-:W-:Y:S01]  /*0400*/  ULDC UR4, c[0x0][0x150] ;  /* 0x0000540000047ab9 */ /* 0x001fe20000000800 */
[----:B------:R-:W-:Y:S02]  /*0410*/  ELECT P0, URZ, PT ;  /* 0x00000000003f782f */ /* 0x000fe40003800000 */
[----:B------:R-:W-:Y:S01]  /*0420*/  LEA.HI R3, R3, R4, RZ, 0x7 ;  /* 0x0000000403037211 */ /* 0x000fe200078f38ff */
[----:B------:R-:W-:Y:S01]  /*0430*/  ULDC UR5, c[0x0][0x154] ;  /* 0x0000550000057ab9 */ /* 0x000fe20000000800 */
[----:B------:R-:W-:Y:S01]  /*0440*/  SHF.R.S32.HI R7, RZ, 0x1f, R2 ;  /* 0x0000001fff077819 */ /* 0x000fe20000011402 */
[----:B------:R-:W0:Y:S01]  /*0450*/  S2UR UR10, SR_CTAID.Y ;  /* 0x00000000000a79c3 */ /* 0x000e220000002600 */
[----:B------:R-:W-:Y:S01]  /*0460*/  LOP3.LUT R3, R3, 0xffffff80, RZ, 0xc0, !PT ;  /* 0xffffff8003037812 */ /* 0x000fe200078ec0ff */
[----:B------:R-:W-:Y:S01]  /*0470*/  ULDC UR8, c[0x0][0x144] ;  /* 0x0000510000087ab9 */ /* 0x000fe20000000800 */
[----:B------:R-:W-:Y:S01]  /*0480*/  LEA.HI R7, R7, R2, RZ, 0x2 ;  /* 0x0000000207077211 */ /* 0x000fe200078f10ff */
[----:B------:R-:W-:Y:S01]  /*0490*/  NOP ;  /* 0x0000000000007918 */ /* 0x000fe20000000000 */
[----:B------:R-:W-:Y:S01]  /*04a0*/  NOP ;  /* 0x0000000000007918 */ /* 0x000fe20000000000 */
[----:B------:R-:W-:Y:S01]  /*04b0*/  IMAD.IADD R3, R4, 0x1, -R3 ;  /* 0x0000000104037824 */ /* 0x000fe200078e0a03 */
[----:B------:R-:W-:Y:S01]  /*04c0*/  LOP3.LUT R7, R7, 0x3ffffffc, RZ, 0xc0, !PT ;  /* 0x3ffffffc07077812 */ /* 0x000fe200078ec0ff */
[----:B------:R-:W-:-:S03]  /*04d0*/  ULDC UR11, c[0x0][0x148] ;  /* 0x00005200000b7ab9 */ /* 0x000fc60000000800 */
[----:B------:R-:W-:Y:S01]  /*04e0*/  SHF.R.S32.HI R4, RZ, 0x1f, R3 ;  /* 0x0000001fff047819 */ /* 0x000fe20000011403 */
[----:B------:R-:W-:-:S03]  /*04f0*/  IMAD.IADD R2, R2, 0x1, -R7 ;  /* 0x0000000102027824 */ /* 0x000fc600078e0a07 */
[----:B------:R-:W-:Y:S02]  /*0500*/  LEA.HI R4, R4, R3, RZ, 0x3 ;  /* 0x0000000304047211 */ /* 0x000fe400078f18ff */
[----:B-----5:R-:W-:Y:S02]  /*0510*/  I2FP.F32.U32 R5, UR13 ;  /* 0x0000000d00057c45 */ /* 0x020fe40008201000 */
[--C-:B------:R-:W-:Y:S02]  /*0520*/  SHF.R.S32.HI R0, RZ, 0x3, R4.reuse ;  /* 0x00000003ff007819 */ /* 0x100fe40000011404 */
[----:B-1----:R-:W-:Y:S01]  /*0530*/  ISETP.NE.OR P0, PT, R6, RZ, !P0 ;  /* 0x000000ff0600720c */ /* 0x002fe20004705670 */
[----:B------:R-:W-:Y:S01]  /*0540*/  FMUL R8, R5, UR4 ;  /* 0x0000000405087c20 */ /* 0x000fe20008400000 */
[----:B------:R-:W-:-:S04]  /*0550*/  SHF.R.S32.HI R5, RZ, 0x1f, R4 ;  /* 0x0000001fff057819 */ /* 0x000fc80000011404 */
[----:B------:R-:W-:Y:S01]  /*0560*/  LEA.HI R5, R5, R0, RZ, 0x2 ;  /* 0x0000000005057211 */ /* 0x000fe200078f10ff */
[----:B------:R-:W1:Y:S03]  /*0570*/  F2I.U32.TRUNC.NTZ R8, R8 ;  /* 0x0000000800087305 */ /* 0x000e66000020f000 */
[----:B------:R-:W-:-:S03]  /*0580*/  LOP3.LUT R5, R5, 0xfffffffc, RZ, 0xc0, !PT ;  /* 0xfffffffc05057812 */ /* 0x000fc600078ec0ff */
[----:B------:R-:W-:Y:S01]  /*0590*/  VOTEU.ALL UP0, P0 ;  /* 0x00000000003f7886 */ /* 0x000fe20000000000 */
[----:B------:R-:W-:Y:S01]  /*05a0*/  VOTEU.ALL UP1, P0 ;  /* 0x00000000003f7886 */ /* 0x000fe20000020000 */
[----:B------:R-:W-:Y:S01]  /*05b0*/  IMAD.IADD R5, R0, 0x1, -R5 ;  /* 0x0000000100057824 */ /* 0x000fe200078e0a05 */
[----:B0-----:R-:W-:Y:S02]  /*05c0*/  I2FP.F32.U32 R0, UR10 ;  /* 0x0000000a00007c45 */ /* 0x001fe40008201000 */
[----:B------:R-:W0:Y:S01]  /*05d0*/  @!UP0 S2UR UR7, SR_CgaCtaId ;  /* 0x00000000000789c3 */ /* 0x000e220000008800 */
[----:B------:R-:W-:Y:S01]  /*05e0*/  IMAD R2, R2, 0x4, R5 ;  /* 0x0000000402027824 */ /* 0x000fe200078e0205 */
[----:B------:R-:W-:Y:S01]  /*05f0*/  @!UP0 UMOV UR6, 0x400 ;  /* 0x0000040000068882 */ /* 0x000fe20000000000 */
[----:B------:R-:W-:Y:S01]  /*0600*/  FMUL R4, R0, UR5 ;  /* 0x0000000500047c20 */ /* 0x000fe20008400000 */
[----:B-1----:R-:W-:Y:S02]  /*0610*/  R2UR UR4, R8 ;  /* 0x00000000080472ca */ /* 0x002fe400000e0000 */
[----:B------:R-:W-:-:S03]  /*0620*/  LEA.HI R0, R2, R2, RZ, 0x1 ;  /* 0x0000000202007211 */ /* 0x000fc600078f08ff */
[----:B------:R-:W1:Y:S01]  /*0630*/  F2I.U32.TRUNC.NTZ R4, R4 ;  /* 0x0000000400047305 */ /* 0x000e62000020f000 */
[----:B------:R-:W-:-:S05]  /*0640*/  LOP3.LUT R5, R0, 0xfffffffe, RZ, 0xc0, !PT ;  /* 0xfffffffe00057812 */ /* 0x000fca00078ec0ff */
[----:B------:R-:W-:Y:S02]  /*0650*/  IMAD.IADD R5, R2, 0x1, -R5 ;  /* 0x0000000102057824 */ /* 0x000fe400078e0a05 */
[----:B------:R-:W-:-:S04]  /*0660*/  UIADD3 UR4, -UR4, URZ, URZ ;  /* 0x0000003f04047290 */ /* 0x000fc8000fffe13f */
[----:B------:R-:W-:Y:S01]  /*0670*/  UIMAD UR8, UR8, UR4, UR13 ;  /* 0x00000004080872a4 */ /* 0x000fe2000f8e020d */
[----:B-1----:R-:W-:Y:S02]  /*0680*/  R2UR UR12, R4 ;  /* 0x00000000040c72ca */ /* 0x002fe400000e0000 */
[----:B------:R-:W-:Y:S01]  /*0690*/  UMOV UR4, 0x20 ;  /* 0x0000002000047882 */ /* 0x000fe20000000000 */
[----:B0-----:R-:W-:Y:S02]  /*06a0*/  @!UP0 ULEA UR6, UR7, UR6, 0x18 ;  /* 0x0000000607068291 */ /* 0x001fe4000f8ec03f */
[----:B------:R-:W-:Y:S01]  /*06b0*/  ISETP.NE.AND P3, PT, R5, UR8, PT ;  /* 0x0000000805007c0c */ /* 0x000fe2000bf65270 */
[----:B------:R-:W-:-:S04]  /*06c0*/  @!UP0 UIADD3 UR4, -UR4, 0x100000, URZ ;  /* 0x0010000004048890 */ /* 0x000fc8000fffe13f */
[----:B------:R-:W-:Y:S02]  /*06d0*/  @!UP0 USHF.L.U32 UR5, UR4, 0xb, URZ ;  /* 0x0000000b04058899 */ /* 0x000fe4000800063f */
[----:B------:R-:W-:Y:S01]  /*06e0*/  @!UP0 USHF.L.U32 UR4, UR4, 0x1, URZ ;  /* 0x0000000104048899 */ /* 0x000fe2000800063f */
[C---:B------:R-:W-:Y:S01]  /*06f0*/  IMAD.SHL.U32 R5, R2.reuse, 0x4, RZ ;  /* 0x0000000402057824 */ /* 0x040fe200078e00ff */
[----:B------:R-:W-:Y:S01]  /*0700*/  VOTEU.ALL UP0, P0 ;  /* 0x00000000003f7886 */ /* 0x000fe20000000000 */
[----:B------:R-:W0:Y:S01]  /*0710*/  LDC R4, c[0x0][0x140] ;  /* 0x00005000ff047b82 */ /* 0x000e220000000800 */
[----:B------:R-:W-:Y:S02]  /*0720*/  LOP3.LUT P0, RZ, R3, 0x7, RZ, 0xc0, !PT ;  /* 0x0000000703ff7812 */ /* 0x000fe4000780c0ff */
[----:B------:R-:W-:Y:S01]  /*0730*/  LOP3.LUT R9, R2, 0xc, R5, 0x78, !PT ;  /* 0x0000000c02097812 */ /* 0x000fe200078e7805 */
[----:B------:R-:W-:-:S03]  /*0740*/  UIADD3 UR12, -UR12, URZ, URZ ;  /* 0x0000003f0c0c7290 */ /* 0x000fc6000fffe13f */
[C---:B------:R-:W-:Y:S01]  /*0750*/  ISETP.LT.U32.AND P0, PT, R9.reuse, 0x2, !P0 ;  /* 0x000000020900780c */ /* 0x040fe20004701070 */
[----:B------:R1:W-:Y:S04]  /*0760*/  STL [R1+0x1cc], R9 ;  /* 0x0001cc0901007387 */ /* 0x0003e80000100800 */
[----:B------:R-:W5:Y:S02]  /*0770*/  FENCE.VIEW.ASYNC.S ;  /* 0x00000000000073c6 */ /* 0x000f640000000000 */
[----:B-----5:R-:W0:Y:S01]  /*0780*/  @!UP0 SYNCS.EXCH.64 URZ, [UR6+0x60], UR4 ;  /* 0x00006004063f85b2 */ /* 0x020e220008000100 */
[----:B------:R-:W-:Y:S02]  /*0790*/  @P3 LEA.HI R0, R9, R9, RZ, 0x1 ;  /* 0x0000000909003211 */ /* 0x000fe400078f08ff */
[----:B------:R-:W-:-:S02]  /*07a0*/  SEL R3, RZ, 0x1, !P0 ;  /* 0x00000001ff037807 */ /* 0x000fc40004000000 */
[----:B------:R-:W-:Y:S02]  /*07b0*/  @P3 SHF.R.S32.HI R0, RZ, 0x1, R0 ;  /* 0x00000001ff003819 */ /* 0x000fe40000011400 */
[----:B0-----:R-:W-:Y:S01]  /*07c0*/  ISETP.EQ.U32.AND P2, PT, R4, 0x1, PT ;  /* 0x000000010400780c */ /* 0x001fe20003f42070 */
[----:B------:R0:W1:Y:S01]  /*07d0*/  @!UP1 SYNCS.EXCH.64 URZ, [UR6+0x68], UR4 ;  /* 0x00006804063f95b2 */ /* 0x0000620008000100 */
[----:B------:R-:W-:Y:S01]  /*07e0*/  NOP ;  /* 0x0000000000007918 */ /* 0x000fe20000000000 */
[----:B0-----:R-:W-:-:S06]  /*07f0*/  UIMAD UR4, UR11, UR12, UR10 ;  /* 0x0000000c0b0472a4 */ /* 0x001fcc000f8e020a */
[----:B------:R-:W-:Y:S01]  /*0800*/  @P3 ISETP.NE.AND P4, PT, R0, UR4, PT ;  /* 0x0000000400003c0c */ /* 0x000fe2000bf85270 */
[----:B------:R-:W-:-:S03]  /*0810*/  IMAD.MOV.U32 R0, RZ, RZ, 0x1 ;  /* 0x00000001ff007424 */ /* 0x000fc600078e00ff */
[----:B------:R-:W-:-:S04]  /*0820*/  @P3 SEL R0, RZ, 0x1, P4 ;  /* 0x00000001ff003807 */ /* 0x000fc80002000000 */
[----:B------:R-:W-:-:S05]  /*0830*/  LOP3.LUT R0, R0, R3, RZ, 0xc0, !PT ;  /* 0x0000000300007212 */ /* 0x000fca00078ec0ff */
[----:B------:R0:W-:Y:S01]  /*0840*/  STL [R1+0x1c8], R0 ;  /* 0x0001c80001007387 */ /* 0x0001e20000100800 */
[----:B------:R-:W-:Y:S05]  /*0850*/  @!P2 BRA `(.L_x_3) ;  /* 0x000000000008a947 */ /* 0x000fea0003800000 */
[----:B-1234-:R-:W-:Y:S01]  /*0860*/  UCGABAR_ARV ;  /* 0x00000000000079c7 */ /* 0x01efe20008000000 */
[----:B------:R-:W-:Y:S05]  /*0870*/  BRA `(.L_x_4) ;  /* 0x0000000000047947 */ /* 0x000fea0003800000 */
.L_x_3:
[----:B-1234-:R-:W-:Y:S01]  /*0880*/  NOP ;  /* 0x0000000000007918 */ /* 0x01efe20000000000 */
.L_x_4:
[----:B------:R-:W-:Y:S01]  /*0890*/  ULDC UR4, c[0x0][0x65c] ;  /* 0x0001970000047ab9 */ /* 0x000fe20000000800 */
[----:B------:R-:W-:Y:S01]  /*08a0*/  UMOV UR5, URZ ;  /* 0x0000003f00057c82 */ /* 0x000fe20008000000 */
[----:B------:R-:W-:-:S03]  /*08b0*/  UISETP.NE.AND UP0, UPT, UR4, 0x1, UPT ;  /* 0x000000010400788c */ /* 0x000fc6000bf05270 */
[----:B------:R-:W-:Y:S01]  /*08c0*/  UMOV UR4, UR13 ;  /* 0x0000000d00047c82 */ /* 0x000fe20008000000 */
[----:B------:R-:W-:Y:S02]  /*08d0*/  UP2UR UR39, UPR, URZ, 0x1 ;  /* 0x000000013f277883 */ /* 0x000fe40008000000 */
[----:B------:R-:W-:Y:S02]  /*08e0*/  PLOP3.LUT P0, PT, PT, PT, UP0, 0x80, 0x0 ;  /* 0x000000000000781c */ /* 0x000fe40003f0f008 */
[----:B------:R-:W-:Y:S02]  /*08f0*/  PLOP3.LUT P3, PT, PT, PT, UP0, 0x80, 0x0 ;  /* 0x000000000000781c */ /* 0x000fe40003f6f008 */
[----:B------:R-:W-:Y:S01]  /*0900*/  PLOP3.LUT P5, PT, PT, PT, UP0, 0x80, 0x0 ;  /* 0x000000000000781c */ /* 0x000fe20003faf008 */
[----:B------:R-:W-:Y:S01]  /*0910*/  @UP0 ULDC UR14, c[0x0][0x10] ;  /* 0x00000400000e0ab9 */ /* 0x000fe20000000800 */
[----:B------:R-:W-:Y:S01]  /*0920*/  @UP0 UMOV UR6, UR10 ;  /* 0x0000000a00060c82 */ /* 0x000fe20008000000 */
[----:B------:R-:W-:Y:S01]  /*0930*/  @UP0 UMOV UR7, URZ ;  /* 0x0000003f00070c82 */ /* 0x000fe20008000000 */
[----:B------:R-:W-:Y:S01]  /*0940*/  PLOP3.LUT P4, PT, PT, PT, UP0, 0x80, 0x0 ;  /* 0x000000000000781c */ /* 0x000fe20003f8f008 */
[----:B------:R-:W-:-:S03]  /*0950*/  @UP0 UIMAD.WIDE.U32 UR14, UR13, UR14, UR6 ;  /* 0x0000000e0d0e02a5 */ /* 0x000fc6000f8e0006 */
[----:B------:R-:W-:Y:S01]  /*0960*/  @!UP0 ULDC UR7, c[0x0][0xc] ;  /* 0x0000030000078ab9 */ /* 0x000fe20000000800 */
[----:B------:R-:W-:Y:S01]  /*0970*/  @UP0 UMOV UR6, URZ ;  /* 0x0000003f00060c82 */ /* 0x000fe20008000000 */
[----:B------:R-:W-:Y:S01]  /*0980*/  @!UP0 UIMAD.WIDE.U32 UR4, UR10, UR7, UR4 ;  /* 0x000000070a0482a5 */ /* 0x000fe2000f8e0004 */
[----:B------:R-:W-:Y:S01]  /*0990*/  IMAD.U32 R2, RZ, RZ, UR14 ;  /* 0x0000000eff027e24 */ /* 0x000fe2000f8e00ff */
[----:B------:R-:W-:Y:S02]  /*09a0*/  @UP0 UIADD3 UR6, UR15, UR6, URZ ;  /* 0x000000060f060290 */ /* 0x000fe4000fffe03f */
[----:B------:R-:W-:Y:S02]  /*09b0*/  IMAD.U32 R3, RZ, RZ, UR15 ;  /* 0x0000000fff037e24 */ /* 0x000fe4000f8e00ff */
[----:B------:R-:W-:Y:S02]  /*09c0*/  @P0 IMAD.MOV.U32 R7, RZ, RZ, R2 ;  /* 0x000000ffff070224 */ /* 0x000fe400078e0002 */
[----:B------:R-:W-:-:S02]  /*09d0*/  IMAD.U32 R5, RZ, RZ, UR5 ;  /* 0x00000005ff057e24 */ /* 0x000fc4000f8e00ff */
[----:B------:R-:W-:Y:S02]  /*09e0*/  IMAD.U32 R2, RZ, RZ, UR4 ;  /* 0x00000004ff027e24 */ /* 0x000fe4000f8e00ff */
[----:B------:R-:W-:Y:S02]  /*09f0*/  @P3 IMAD.U32 R6, RZ, RZ, UR6 ;  /* 0x00000006ff063e24 */ /* 0x000fe4000f8e00ff */
[----:B------:R-:W-:Y:S02]  /*0a00*/  @!P5 IMAD.MOV.U32 R6, RZ, RZ, R5 ;  /* 0x000000ffff06d224 */ /* 0x000fe400078e0005 */
[----:B------:R-:W-:Y:S02]  /*0a10*/  @!P4 IMAD.MOV.U32 R7, RZ, RZ, R2 ;  /* 0x000000ffff07c224 */ /* 0x000fe400078e0002 */
[----:B------:R-:W-:Y:S01]  /*0a20*/  IMAD.U32 R3, RZ, RZ, UR5 ;  /* 0x00000005ff037e24 */ /* 0x000fe2000f8e00ff */
[----:B------:R1:W-:Y:S01]  /*0a30*/  STL [R1+0x1e8], R6 ;  /* 0x0001e80601007387 */ /* 0x0003e20000100800 */
[----:B------:R-:W-:-:S03]  /*0a40*/  IMAD.U32 R4, RZ, RZ, UR4 ;  /* 0x00000004ff047e24 */ /* 0x000fc6000f8e00ff */
[----:B------:R1:W-:Y:S01]  /*0a50*/  STL [R1+0x1ec], R7 ;  /* 0x0001ec0701007387 */ /* 0x0003e20000100800 */
[----:B------:R-:W-:Y:S05]  /*0a60*/  @!P2 BRA `(.L_x_5) ;  /* 0x00000000000ca947 */ /* 0x000fea0003800000 */
[----:B------:R-:W-:Y:S01]  /*0a70*/  UCGABAR_WAIT ;  /* 0x0000000000007dc7 */ /* 0x000fe20008000000 */
[----:B------:R-:W-:Y:S01]  /*0a80*/  CCTL.IVALL ;  /* 0x00000000ff00798f */ /* 0x000fe20002000000 */
[----:B------:R-:W-:Y:S05]  /*0a90*/  BRA `(.L_x_6) ;  /* 0x0000000000047947 */ /* 0x000fea0003800000 */
.L_x_5:
[----:B------:R-:W-:Y:S06]  /*0aa0*/  BAR.SYNC.DEFER_BLOCKING 0x0 ;  /* 0x0000000000007b1d */ /* 0x000fec0000010000 */
.L_x_6:
[----:B------:R-:W-:Y:S05]  /*0ab0*/  @!P1 BRA `(.L_x_7) ;  /* 0x0000023c00c09947 */ /* 0x000fea0003800000 */
[----:B------:R-:W-:-:S06]  /*0ac0*/  UISETP.GT.U32.AND UP0, UPT, UR16, 0x1, UPT ;  /* 0x000000011000788c */ /* 0x000fcc000bf04070 */
[----:B------:R-:W-:-:S13]  /*0ad0*/  PLOP3.LUT P0, PT, PT, PT, UP0, 0x80, 0x0 ;  /* 0x000000000000781c */ /* 0x000fda0003f0f008 */
[----:B------:R-:W-:Y:S05]  /*0ae0*/  @P0 EXIT ;  /* 0x000000000000094d */ /* 0x000fea0003800000 */
[----:B------:R-:W-:Y:S01]  /*0af0*/  ULDC.64 UR4, c[0x0][0x650] ;  /* 0x0001940000047ab9 */ /* 0x000fe20000000a00 */
[----:B------:R-:W-:Y:S01]  /*0b00*/  UMOV UR44, 0xffffffff ;  /* 0xffffffff002c7882 */ /* 0x000fe20000000000 */
[----:B------:R-:W-:Y:S01]  /*0b10*/  ISETP.GE.U32.AND P0, PT, R7, UR4, PT ;  /* 0x0000000407007c0c */ /* 0x000fe2000bf06070 */
[----:B------:R-:W-:Y:S01]  /*0b20*/  UMOV UR43, 0xffffffff ;  /* 0xffffffff002b7882 */ /* 0x000fe20000000000 */
[----:B------:R-:W-:Y:S01]  /*0b30*/  UMOV UR40, 0xffffffff ;  /* 0xffffffff00287882 */ /* 0x000fe20000000000 */
[----:B0-----:R-:W-:Y:S02]  /*0b40*/  PRMT R0, RZ, 0x7610, R0 ;  /* 0x00007610ff007816 */ /* 0x001fe40000000000 */
[----:B------:R-:W-:-:S13]  /*0b50*/  ISETP.GE.U32.AND.EX P0, PT, R6, UR5, PT, P0 ;  /* 0x0000000506007c0c */ /* 0x000fda000bf06100 */
[----:B------:R-:W-:Y:S05]  /*0b60*/  @P0 BRA `(.L_x_8) ;  /* 0x0000000400480947 */ /* 0x000fea0003800000 */
[----:B------:R-:W-:Y:S01]  /*0b70*/  ULDC.64 UR16, c[0x0][0x628] ;  /* 0x00018a0000107ab9 */ /* 0x000fe20000000a00 */
[C---:B------:R-:W-:Y:S01]  /*0b80*/  R2UR UR19, R7.reuse ;  /* 0x00000000071372ca */ /* 0x040fe200000e0000 */
[----:B------:R-:W-:Y:S01]  /*0b90*/  ULDC UR18, c[0x0][0x630] ;  /* 0x00018c0000127ab9 */ /* 0x000fe20000000800 */
[----:B------:R-:W-:Y:S02]  /*0ba0*/  ISETP.NE.U32.AND P0, PT, RZ, UR16, PT ;  /* 0x00000010ff007c0c */ /* 0x000fe4000bf05070 */
[----:B------:R-:W-:Y:S02]  /*0bb0*/  R2UR UR4, R7 ;  /* 0x00000000070472ca */ /* 0x000fe400000e0000 */
[----:B------:R-:W-:Y:S02]  /*0bc0*/  ISETP.NE.AND.EX P0, PT, RZ, UR17, PT, P0 ;  /* 0x00000011ff007c0c */ /* 0x000fe4000bf05300 */
[----:B------:R-:W-:-:S11]  /*0bd0*/  R2UR UR5, R6 ;  /* 0x00000000060572ca */ /* 0x000fd600000e0000 */
[----:B------:R-:W-:Y:S05]  /*0be0*/  @!P0 BRA `(.L_x_9) ;  /* 0x0000000000308947 */ /* 0x000fea0003800000 */
[----:B------:R-:W-:Y:S01]  /*0bf0*/  R2UR UR4, R7 ;  /* 0x00000000070472ca */ /* 0x000fe200000e0000 */
[----:B------:R-:W-:Y:S01]  /*0c00*/  ULDC UR9, c[0x0][0x634] ;  /* 0x00018d0000097ab9 */ /* 0x000fe20000000800 */
[----:B------:R-:W-:-:S11]  /*0c10*/  R2UR UR13, R6 ;  /* 0x00000000060d72ca */ /* 0x000fd600000e0000 */
[----:B------:R-:W-:-:S04]  /*0c20*/  UIADD3 UR9, UP0, UR4, UR9, URZ ;  /* 0x0000000904097290 */ /* 0x000fc8000ff1e03f */
[----:B------:R-:W-:-:S04]  /*0c30*/  UIADD3.X UR13, URZ, UR13, URZ, UP0, !UPT ;  /* 0x0000000d3f0d7290 */ /* 0x000fc800087fe43f */
[----:B------:R-:W-:-:S04]  /*0c40*/  UIMAD.WIDE.U32 UR4, UR13, UR16, URZ ;  /* 0x000000100d0472a5 */ /* 0x000fc8000f8e003f */
[----:B------:R-:W-:Y:S02]  /*0c50*/  UIMAD.WIDE.U32 UR6, UP0, UR9, UR17, UR4 ;  /* 0x00000011090672a5 */ /* 0x000fe4000f800004 */
[----:B------:R-:W-:Y:S02]  /*0c60*/  UIMAD.WIDE.U32 UR4, UR9, UR16, URZ ;  /* 0x00000010090472a5 */ /* 0x000fe4000f8e003f */
[----:B------:R-:W-:Y:S02]  /*0c70*/  UIADD3.X UR15, URZ, URZ, URZ, UP0, !UPT ;  /* 0x0000003f3f0f7290 */ /* 0x000fe400087fe43f */
[----:B------:R-:W-:Y:S01]  /*0c80*/  UIADD3 URZ, UP0, UR5, UR6, URZ ;  /* 0x00000006053f7290 */ /* 0x000fe2000ff1e03f */
[----:B------:R-:W-:-:S03]  /*0c90*/  UMOV UR14, UR7 ;  /* 0x00000007000e7c82 */ /* 0x000fc60008000000 */
[----:B------:R-:W-:-:S12]  /*0ca0*/  UIMAD.WIDE.U32.X UR4, UR13, UR17, UR14, UP0 ;  /* 0x000000110d0472a5 */ /* 0x000fd800080e040e */
.L_x_9:
[----:B------:R-:W-:Y:S01]  /*0cb0*/  USHF.R.U64 UR40, UR4, UR18, UR5 ;  /* 0x0000001204287299 */ /* 0x000fe20008001205 */
[----:B------:R-:W-:Y:S01]  /*0cc0*/  R2UR UR7, R6 ;  /* 0x00000000060772ca */ /* 0x000fe200000e0000 */
[----:B------:R-:W-:Y:S02]  /*0cd0*/  USHF.R.U32.HI UR4, URZ, UR18, UR5 ;  /* 0x000000123f047299 */ /* 0x000fe40008011605 */
[----:B------:R-:W-:Y:S01]  /*0ce0*/  UIADD3 UR5, UP0, URZ, -UR40, URZ ;  /* 0x800000283f057290 */ /* 0x000fe2000ff1e03f */
[----:B------:R-:W-:Y:S01]  /*0cf0*/  ULDC.64 UR14, c[0x0][0x620] ;  /* 0x00018800000e7ab9 */ /* 0x000fe20000000a00 */
[----:B------:R-:W-:Y:S02]  /*0d00*/  UMOV UR6, UR19 ;  /* 0x0000001300067c82 */ /* 0x000fe40008000000 */
[----:B------:R-:W-:Y:S01]  /*0d10*/  UIADD3.X UR4, URZ, ~UR4, URZ, UP0, !UPT ;  /* 0x800000043f047290 */ /* 0x000fe200087fe43f */
[----:B------:R-:W-:Y:S01]  /*0d20*/  ULDC UR9, c[0x0][0x618] ;  /* 0x0001860000097ab9 */ /* 0x000fe20000000800 */
[----:B------:R-:W-:-:S02]  /*0d30*/  UIMAD UR12, UR11, UR12, UR10 ;  /* 0x0000000c0b0c72a4 */ /* 0x000fc4000f8e020a */
[----:B------:R-:W-:Y:S02]  /*0d40*/  UIMAD UR4, UR4, UR14, URZ ;  /* 0x0000000e040472a4 */ /* 0x000fe4000f8e023f */
[----:B------:R-:W-:Y:S02]  /*0d50*/  UIMAD.WIDE.U32 UR6, UR5, UR14, UR6 ;  /* 0x0000000e050672a5 */ /* 0x000fe4000f8e0006 */
[----:B------:R-:W-:Y:S01]  /*0d60*/  UIMAD UR4, UR5, UR15, UR4 ;  /* 0x0000000f050472a4 */ /* 0x000fe2000f8e0204 */
[----:B------:R-:W-:Y:S01]  /*0d70*/  ULDC UR10, c[0x0][0x608] ;  /* 0x00018200000a7ab9 */ /* 0x000fe20000000800 */
[----:B------:R-:W-:Y:S02]  /*0d80*/  ULDC UR18, c[0x0][0x658] ;  /* 0x0001960000127ab9 */ /* 0x000fe40000000800 */
[----:B------:R-:W-:Y:S01]  /*0d90*/  UIADD3 UR7, UR7, UR4, URZ ;  /* 0x0000000407077290 */ /* 0x000fe2000fffe03f */
[----:B------:R-:W-:Y:S02]  /*0da0*/  UMOV UR11, 0xffffffff ;  /* 0xffffffff000b7882 */ /* 0x000fe40000000000 */
[----:B------:R-:W-:Y:S01]  /*0db0*/  ULDC.64 UR4, c[0x0][0x640] ;  /* 0x0001900000047ab9 */ /* 0x000fe20000000a00 */
[----:B------:R-:W-:Y:S01]  /*0dc0*/  USHF.R.U64 UR16, UR6, UR9, UR7 ;  /* 0x0000000906107299 */ /* 0x000fe20008001207 */
[----:B------:R-:W-:Y:S01]  /*0dd0*/  ISETP.NE.U32.AND P0, PT, RZ, UR4, PT ;  /* 0x00000004ff007c0c */ /* 0x000fe2000bf05070 */
[----:B------:R-:W-:-:S02]  /*0de0*/  USHF.R.U32.HI UR7, URZ, UR9, UR7 ;  /* 0x000000093f077299 */ /* 0x000fc40008011607 */
[----:B------:R-:W-:Y:S01]  /*0df0*/  USHF.L.U32 UR6, UR11, UR18, URZ ;  /* 0x000000120b067299 */ /* 0x000fe2000800063f */
[----:B------:R-:W-:Y:S01]  /*0e00*/  ISETP.NE.AND.EX P0, PT, RZ, UR5, PT, P0 ;  /* 0x00000005ff007c0c */ /* 0x000fe2000bf05300 */
[----:B------:R-:W-:Y:S02]  /*0e10*/  USHF.R.U64 UR22, UR16, UR10, UR7 ;  /* 0x0000000a10167299 */ /* 0x000fe40008001207 */
[----:B------:R-:W-:Y:S02]  /*0e20*/  USHF.R.U32.HI UR7, URZ, UR10, UR7 ;  /* 0x0000000a3f077299 */ /* 0x000fe40008011607 */
[----:B------:R-:W-:Y:S02]  /*0e30*/  UISETP.NE.AND UP1, UPT, UR39, URZ, UPT ;  /* 0x0000003f2700728c */ /* 0x000fe4000bf25270 */
[----:B------:R-:W-:Y:S01]  /*0e40*/  USHF.R.U64 UR23, UR22, UR18, UR7 ;  /* 0x0000001216177299 */ /* 0x000fe20008001207 */
[----:B------:R-:W-:Y:S01]  /*0e50*/  ULDC UR17, c[0x0][0x600] ;  /* 0x0001800000117ab9 */ /* 0x000fe20000000800 */
[----:B------:R-:W-:-:S02]  /*0e60*/  ULOP3.LUT UR13, URZ, UR6, URZ, 0x33, !UPT ;  /* 0x000000063f0d7292 */ /* 0x000fc4000f8e333f */
[----:B------:R-:W-:Y:S02]  /*0e70*/  UIADD3 UR15, UR17, -0x1, URZ ;  /* 0xffffffff110f7890 */ /* 0x000fe4000fffe03f */
[----:B------:R-:W-:Y:S02]  /*0e80*/  USEL UR12, UR8, UR12, !UP1 ;  /* 0x0000000c080c7287 */ /* 0x000fe4000c800000 */
[----:B------:R-:W-:Y:S01]  /*0e90*/  USHF.R.U32.HI UR7, URZ, UR18, UR7 ;  /* 0x000000123f077299 */ /* 0x000fe20008011607 */
[----:B------:R-:W-:Y:S01]  /*0ea0*/  ULDC UR19, c[0x0][0x648] ;  /* 0x0001920000137ab9 */ /* 0x000fe20000000800 */
[----:B------:R-:W-:Y:S01]  /*0eb0*/  ULDC UR20, c[0x0][0x638] ;  /* 0x00018e0000147ab9 */ /* 0x000fe20000000800 */
[----:B------:R-:W-:Y:S01]  /*0ec0*/  UMOV UR21, 0x1 ;  /* 0x0000000100157882 */ /* 0x000fe20000000000 */
[----:B------:R-:W-:Y:S01]  /*0ed0*/  UMOV UR6, UR23 ;  /* 0x0000001700067c82 */ /* 0x000fe20008000000 */
[----:B------:R-:W-:Y:S07]  /*0ee0*/  @!P0 BRA `(.L_x_10) ;  /* 0x0000000000308947 */ /* 0x000fee0003800000 */
[----:B------:R-:W-:Y:S02]  /*0ef0*/  ULDC UR10, c[0x0][0x64c] ;  /* 0x00019300000a7ab9 */ /* 0x000fe40000000800 */
        /* <DEDUP_REMOVED lines=8> */
[----:B------:R-:W-:-:S07]  /*0f80*/  UIMAD.WIDE.U32.X UR4, UR14, UR5, UR10, UP0 ;  /* 0x000000050e0472a5 */ /* 0x000fce00080e040a */
[----:B------:R-:W-:Y:S01]  /*0f90*/  UMOV UR6, UR4 ;  /* 0x0000000400067c82 */ /* 0x000fe20008000000 */
[----:B------:R-:W-:-:S05]  /*0fa0*/  UMOV UR7, UR5 ;  /* 0x0000000500077c82 */ /* 0x000fca0008000000 */
.L_x_10:
[----:B------:R-:W-:Y:S01]  /*0fb0*/  USHF.R.U64 UR5, UR6, UR19, UR7 ;  /* 0x0000001306057299 */ /* 0x000fe20008001207 */
[----:B------:R-:W-:Y:S01]  /*0fc0*/  IMAD.MOV.U32 R0, RZ, RZ, 0x1 ;  /* 0x00000001ff007424 */ /* 0x000fe200078e00ff */
[----:B------:R-:W-:Y:S02]  /*0fd0*/  USHF.L.U32 UR4, UR21, UR18, URZ ;  /* 0x0000001215047299 */ /* 0x000fe4000800063f */
[----:B------:R-:W-:Y:S02]  /*0fe0*/  ULOP3.LUT UR13, UR22, UR13, URZ, 0xc0, !UPT ;  /* 0x0000000d160d7292 */ /* 0x000fe4000f8ec03f */
[----:B------:R-:W-:Y:S02]  /*0ff0*/  UIADD3 UR6, -UR5, URZ, URZ ;  /* 0x0000003f05067290 */ /* 0x000fe4000fffe13f */
[----:B------:R-:W-:Y:S02]  /*1000*/  UIMAD UR13, UR4, UR5, UR13 ;  /* 0x00000005040d72a4 */ /* 0x000fe4000f8e020d */
[----:B------:R-:W-:-:S02]  /*1010*/  ULOP3.LUT UR15, UR16, UR15, URZ, 0xc0, !UPT ;  /* 0x0000000f100f7292 */ /* 0x000fc4000f8ec03f */
[----:B------:R-:W-:Y:S01]  /*1020*/  UIMAD UR4, UR6, UR20, UR23 ;  /* 0x00000014060472a4 */ /* 0x000fe2000f8e0217 */
[----:B------:R-:W-:Y:S01]  /*1030*/  ULDC UR5, c[0x0][0x610] ;  /* 0x0001840000057ab9 */ /* 0x000fe20000000800 */
[----:B------:R-:W-:Y:S02]  /*1040*/  UISETP.NE.AND UP0, UPT, UR39, URZ, UPT ;  /* 0x0000003f2700728c */ /* 0x000fe4000bf05270 */
[----:B------:R-:W-:Y:S02]  /*1050*/  UIMAD UR12, UR13, UR5, UR12 ;  /* 0x000000050d0c72a4 */ /* 0x000fe4000f8e020c */
[----:B------:R-:W-:-:S04]  /*1060*/  UIMAD UR4, UR4, UR17, UR15 ;  /* 0x00000011040472a4 */ /* 0x000fc8000f8e020f */
[----:B------:R-:W-:Y:S02]  /*1070*/  USEL UR43, UR4, UR12, !UP0 ;  /* 0x0000000c042b7287 */ /* 0x000fe4000c000000 */
[----:B------:R-:W-:-:S12]  /*1080*/  USEL UR44, UR12, UR4, !UP0 ;  /* 0x000000040c2c7287 */ /* 0x000fd8000c000000 */
.L_x_8:
[----:B------:R-:W-:-:S08]  /*1090*/  NOP ;  /* 0x0000000000007918 */ /* 0x000fd00000000000 */
[----:B------:R-:W0:Y:S02]  /*10a0*/  USETMAXREG.TRY_ALLOC.CTAPOOL UP0, 0xf0 ;  /* 0x000000f0000079c8 */ /* 0x000e240008000600 */
[----:B0-----:R-:W-:-:S13]  /*10b0*/  PLOP3.LUT P0, PT, PT, PT, UP0, 0x80, 0x0 ;  /* 0x000000000000781c */ /* 0x001fda0003f0f008 */
[----:B------:R-:W-:Y:S05]  /*10c0*/  @!P0 BRA `(.L_x_8) ;  /* 0xfffffffc00f08947 */ /* 0x000fea000383ffff */
[----:B------:R-:W-:Y:S01]  /*10d0*/  ULDC.64 UR4, c[0x0][0x598] ;  /* 0x0001660000047ab9 */ /* 0x000fe20000000a00 */
[----:B------:R-:W-:Y:S01]  /*10e0*/  ULDC.64 UR46, c[0x0][0x208] ;  /* 0x00008200002e7ab9 */ /* 0x000fe20000000a00 */
[----:B------:R-:W-:-:S04]  /*10f0*/  ISETP.NE.U32.AND P0, PT, RZ, UR4, PT ;  /* 0x00000004ff007c0c */ /* 0x000fc8000bf05070 */
[----:B------:R-:W-:-:S13]  /*1100*/  ISETP.NE.AND.EX P0, PT, RZ, UR5, PT, P0 ;  /* 0x00000005ff007c0c */ /* 0x000fda000bf05300 */
[----:B------:R-:W-:Y:S05]  /*1110*/  @!P0 BRA `(.L_x_11) ;  /* 0x00000000001c8947 */ /* 0x000fea0003800000 */
[----:B------:R-:W0:Y:S02]  /*1120*/  LDC.64 R2, c[0x0][0x598] ;  /* 0x00016600ff027b82 */ /* 0x000e240000000a00 */
[----:B0-----:R-:W2:Y:S02]  /*1130*/  LDG.E.64 R2, desc[UR46][R2.64] ;  /* 0x0000002e02027981 */ /* 0x001ea4000c1e1b00 */
[----:B--2---:R-:W-:-:S04]  /*1140*/  ISETP.NE.U32.AND P0, PT, R2, RZ, PT ;  /* 0x000000ff0200720c */ /* 0x004fc80003f05070 */
[----:B------:R-:W-:-:S13]  /*1150*/  ISETP.NE.AND.EX P0, PT, R3, RZ, PT, P0 ;  /* 0x000000ff0300720c */ /* 0x000fda0003f05300 */
[----:B------:R-:W-:Y:S05]  /*1160*/  @!P0 BRA `(.L_x_11) ;  /* 0x0000000000088947 */ /* 0x000fea0003800000 */
[----:B------:R0:W5:Y:S01]  /*1170*/  LD.E R2, desc[UR46][R2.64] ;  /* 0x0000002e02027980 */ /* 0x000162000c101900 */
[----:B------:R-:W-:Y:S05]  /*1180*/  BRA `(.L_x_12) ;  /* 0x0000000000247947 */ /* 0x000fea0003800000 */
.L_x_11:
[----:B------:R-:W-:Y:S02]  /*1190*/  ULDC.64 UR4, c[0x0][0x588] ;  /* 0x0001620000047ab9 */ /* 0x000fe40000000a00 */
[----:B------:R-:W-:-:S04]  /*11a0*/  ISETP.NE.U32.AND P0, PT, RZ, UR4, PT ;  /* 0x00000004ff007c0c */ /* 0x000fc8000bf05070 */
[----:B------:R-:W-:-:S13]  /*11b0*/  ISETP.NE.AND.EX P0, PT, RZ, UR5, PT, P0 ;  /* 0x00000005ff007c0c */ /* 0x000fda000bf05300 */
[----:B------:R-:W-:Y:S05]  /*11c0*/  @!P0 BRA `(.L_x_13) ;  /* 0x00000000000c8947 */ /* 0x000fea0003800000 */
[----:B------:R-:W0:Y:S02]  /*11d0*/  LDC.64 R2, c[0x0][0x588] ;  /* 0x00016200ff027b82 */ /* 0x000e240000000a00 */
[----:B0-----:R2:W5:Y:S01]  /*11e0*/  LDG.E R2, desc[UR46][R2.64] ;  /* 0x0000002e02027981 */ /* 0x001562000c1e1900 */
[----:B------:R-:W-:Y:S05]  /*11f0*/  BRA `(.L_x_12) ;  /* 0x0000000000087947 */ /* 0x000fea0003800000 */
.L_x_13:
[----:B------:R-:W-:Y:S02]  /*1200*/  ULDC UR4, c[0x0][0x580] ;  /* 0x0001600000047ab9 */ /* 0x000fe40000000800 */
[----:B------:R-:W-:-:S07]  /*1210*/  IMAD.U32 R2, RZ, RZ, UR4 ;  /* 0x00000004ff027e24 */ /* 0x000fce000f8e00ff */
.L_x_12:
[----:B------:R-:W-:Y:S02]  /*1220*/  ULDC.64 UR4, c[0x0][0x5a0] ;  /* 0x0001680000047ab9 */ /* 0x000fe40000000a00 */
[----:B------:R-:W-:-:S04]  /*1230*/  ISETP.NE.U32.AND P0, PT, RZ, UR4, PT ;  /* 0x00000004ff007c0c */ /* 0x000fc8000bf05070 */
[----:B------:R-:W-:-:S13]  /*1240*/  ISETP.NE.AND.EX P0, PT, RZ, UR5, PT, P0 ;  /* 0x00000005ff007c0c */ /* 0x000fda000bf05300 */
[----:B------:R-:W-:Y:S05]  /*1250*/  @!P0 BRA `(.L_x_14) ;  /* 0x00000000001c8947 */ /* 0x000fea0003800000 */
[----:B------:R-:W3:Y:S02]  /*1260*/  LDC.64 R4, c[0x0][0x5a0] ;  /* 0x00016800ff047b82 */ /* 0x000ee40000000a00 */
[----:B---3--:R-:W3:Y:S02]  /*1270*/  LDG.E.64 R4, desc[UR46][R4.64] ;  /* 0x0000002e04047981 */ /* 0x008ee4000c1e1b00 */
[----:B---3--:R-:W-:-:S04]  /*1280*/  ISETP.NE.U32.AND P0, PT, R4, RZ, PT ;  /* 0x000000ff0400720c */ /* 0x008fc80003f05070 */
[----:B------:R-:W-:-:S13]  /*1290*/  ISETP.NE.AND.EX P0, PT, R5, RZ, PT, P0 ;  /* 0x000000ff0500720c */ /* 0x000fda0003f05300 */
[----:B------:R-:W-:Y:S05]  /*12a0*/  @!P0 BRA `(.L_x_14) ;  /* 0x0000000000088947 */ /* 0x000fea0003800000 */
[----:B------:R3:W5:Y:S01]  /*12b0*/  LD.E R16, desc[UR46][R4.64] ;  /* 0x0000002e04107980 */ /* 0x000762000c101900 */
[----:B------:R-:W-:Y:S05]  /*12c0*/  BRA `(.L_x_15) ;  /* 0x0000000000247947 */ /* 0x000fea0003800000 */
.L_x_14:
[----:B------:R-:W-:Y:S02]  /*12d0*/  ULDC.64 UR4, c[0x0][0x590] ;  /* 0x0001640000047ab9 */ /* 0x000fe40000000a00 */
[----:B------:R-:W-:-:S04]  /*12e0*/  ISETP.NE.U32.AND P0, PT, RZ, UR4, PT ;  /* 0x00000004ff007c0c */ /* 0x000fc8000bf05070 */
[----:B------:R-:W-:-:S13]  /*12f0*/  ISETP.NE.AND.EX P0, PT, RZ, UR5, PT, P0 ;  /* 0x00000005ff007c0c */ /* 0x000fda000bf05300 */
[----:B------:R-:W-:Y:S05]  /*1300*/  @!P0 BRA `(.L_x_16) ;  /* 0x00000000000c8947 */ /* 0x000fea0003800000 */
[----:B------:R-:W3:Y:S02]  /*1310*/  LDC.64 R16, c[0x0][0x590] ;  /* 0x00016400ff107b82 */ /* 0x000ee40000000a00 */
[----:B---3--:R4:W5:Y:S01]  /*1320*/  LDG.E R16, desc[UR46][R16.64] ;  /* 0x0000002e10107981 */ /* 0x008962000c1e1900 */
[----:B------:R-:W-:Y:S05]  /*1330*/  BRA `(.L_x_15) ;  /* 0x0000000000087947 */ /* 0x000fea0003800000 */
.L_x_16:
[----:B------:R-:W-:Y:S02]  /*1340*/  ULDC UR4, c[0x0][0x584] ;  /* 0x0001610000047ab9 */ /* 0x000fe40000000800 */
[----:B------:R-:W-:-:S07]  /*1350*/  IMAD.U32 R16, RZ, RZ, UR4 ;  /* 0x00000004ff107e24 */ /* 0x000fce000f8e00ff */
.L_x_15:
[----:B------:R-:W-:-:S13]  /*1360*/  LOP3.LUT P0, RZ, R0, 0xff, RZ, 0xc0, !PT ;  /* 0x000000ff00ff7812 */ /* 0x000fda000780c0ff */
[----:B------:R-:W-:Y:S05]  /*1370*/  @!P0 EXIT ;  /* 0x000000000000894d */ /* 0x000fea0003800000 */
[----:B------:R-:W-:Y:S01]  /*1380*/  ULDC UR4, c[0x0][0x28c] ;  /* 0x0000a30000047ab9 */ /* 0x000fe20000000800 */
[----:B------:R-:W-:Y:S01]  /*1390*/  UMOV UR36, URZ ;  /* 0x0000003f00247c82 */ /* 0x000fe20008000000 */
[----:B------:R-:W-:Y:S01]  /*13a0*/  UIADD3 UR4, UR4, 0x1f, URZ ;  /* 0x0000001f04047890 */ /* 0x000fe2000fffe03f */
[----:B------:R-:W-:-:S03]  /*13b0*/  UMOV UR37, URZ ;  /* 0x0000003f00257c82 */ /* 0x000fc60008000000 */
[----:B------:R-:W-:-:S04]  /*13c0*/  USHF.R.S32.HI UR5, URZ, 0x1f, UR4 ;  /* 0x0000001f3f057899 */ /* 0x000fc80008011404 */
[----:B------:R-:W-:-:S04]  /*13d0*/  ULEA.HI UR5, UR5, UR4, URZ, 0x5 ;  /* 0x0000000405057291 */ /* 0x000fc8000f8f283f */
[----:B------:R-:W-:-:S12]  /*13e0*/  USHF.R.S32.HI UR41, URZ, 0x5, UR5 ;  /* 0x000000053f297899 */ /* 0x000fd80008011405 */
.L_x_668:
[----:B------:R-:W0:Y:S01]  /*13f0*/  S2R R0, SR_TID.X ;  /* 0x0000000000007919 */ /* 0x000e220000002100 */
[----:B-1----:R-:W1:Y:S01]  /*1400*/  S2UR UR6, SR_CgaCtaId ;  /* 0x00000000000679c3 */ /* 0x002e620000008800 */
[----:B------:R-:W-:Y:S02]  /*1410*/  UMOV UR42, 0x400 ;  /* 0x00000400002a7882 */ /* 0x000fe40000000000 */
[----:B-1----:R-:W-:Y:S01]  /*1420*/  ULEA UR42, UR6, UR42, 0x18 ;  /* 0x0000002a062a7291 */ /* 0x002fe2000f8ec03f */
[----:B0-----:R-:W-:-:S04]  /*1430*/  LOP3.LUT R0, R0, 0x80, RZ, 0xc0, !PT ;  /* 0x0000008000007812 */ /* 0x001fc800078ec0ff */
[----:B------:R-:W-:-:S06]  /*1440*/  SHF.R.U32.HI R0, RZ, 0x7, R0 ;  /* 0x00000007ff007819 */ /* 0x000fcc0000011600 */
[----:B------:R-:W0:Y:S02]  /*1450*/  SHFL.IDX PT, R0, R0, RZ, 0x1f ;  /* 0x00001fff00007589 */ /* 0x000e2400000e0000 */
[----:B0-----:R-:W-:-:S13]  /*1460*/  R2UR UR4, R0 ;  /* 0x00000000000472ca */ /* 0x001fda00000e0000 */
[----:B------:R-:W-:-:S04]  /*1470*/  ULEA.HI UR5, UR4, UR4, URZ, 0x1 ;  /* 0x0000000404057291 */ /* 0x000fc8000f8f083f */
[----:B------:R-:W-:-:S04]  /*1480*/  ULOP3.LUT UR5, UR5, 0xffffe, URZ, 0xc0, !UPT ;  /* 0x000ffffe05057892 */ /* 0x000fc8000f8ec03f */
[----:B------:R-:W-:-:S03]  /*1490*/  UIADD3 UR5, UR4, -UR5, URZ ;  /* 0x8000000504057290 */ /* 0x000fc6000fffe03f */
[----:B------:R-:W-:Y:S01]  /*14a0*/  ULDC UR4, c[0x0][0x28c] ;  /* 0x0000a30000047ab9 */ /* 0x000fe20000000800 */
[----:B------:R-:W-:Y:S01]  /*14b0*/  ULEA UR5, UR5, UR42, 0xc ;  /* 0x0000002a05057291 */ /* 0x000fe2000f8e603f */
[----:B------:R-:W-:-:S03]  /*14c0*/  ISETP.LT.AND P0, PT, RZ, UR4, PT ;  /* 0x00000004ff007c0c */ /* 0x000fc6000bf01270 */
[----:B------:R-:W-:-:S04]  /*14d0*/  UIADD3 UR5, UR5, 0x100, URZ ;  /* 0x0000010005057890 */ /* 0x000fc8000fffe03f */
[----:B------:R-:W-:-:S04]  /*14e0*/  USHF.R.U32.HI UR5, URZ, 0x4, UR5 ;  /* 0x000000043f057899 */ /* 0x000fc80008011605 */
[----:B------:R-:W-:Y:S02]  /*14f0*/  ULOP3.LUT UR45, UR5, 0x3fff, URZ, 0xc0, !UPT ;  /* 0x00003fff052d7892 */ /* 0x000fe4000f8ec03f */
[----:B---3-5:R-:W-:Y:S10]  /*1500*/  @P0 BRA `(.L_x_17) ;  /* 0x0000000000400947 */ /* 0x028ff40003800000 */
[----:B------:R-:W-:Y:S01]  /*1510*/  MOV R0, 0x0 ;  /* 0x0000000000007802 */ /* 0x000fe20000000f00 */
[----:B------:R-:W-:Y:S01]  /*1520*/  ULDC.64 UR4, c[0x4][0x68] ;  /* 0x01001a0000047ab9 */ /* 0x000fe20000000a00 */
[----:B------:R-:W-:Y:S01]  /*1530*/  ULDC.64 UR6, c[0x4][0x8] ;  /* 0x0100020000067ab9 */ /* 0x000fe20000000a00 */
[----:B---3--:R-:W-:Y:S01]  /*1540*/  IMAD.U32 R4, RZ, RZ, UR4 ;  /* 0x00000004ff047e24 */ /* 0x008fe2000f8e00ff */
[----:B------:R0:W1:Y:S01]  /*1550*/  LDC.64 R14, c[0x4][R0] ;  /* 0x01000000000e7b82 */ /* 0x0000620000000a00 */
[----:B------:R-:W-:Y:S01]  /*1560*/  IMAD.U32 R5, RZ, RZ, UR5 ;  /* 0x00000005ff057e24 */ /* 0x000fe2000f8e00ff */
[----:B------:R-:W-:Y:S01]  /*1570*/  ULDC.64 UR4, c[0x4][0x70] ;  /* 0x01001c0000047ab9 */ /* 0x000fe20000000a00 */
[----:B------:R-:W-:Y:S02]  /*1580*/  IMAD.U32 R10, RZ, RZ, UR6 ;  /* 0x00000006ff0a7e24 */ /* 0x000fe4000f8e00ff */
[----:B------:R-:W-:Y:S02]  /*1590*/  IMAD.U32 R6, RZ, RZ, UR4 ;  /* 0x00000004ff067e24 */ /* 0x000fe4000f8e00ff */
[----:B------:R-:W-:-:S02]  /*15a0*/  IMAD.U32 R7, RZ, RZ, UR5 ;  /* 0x00000005ff077e24 */ /* 0x000fc4000f8e00ff */
[----:B------:R-:W-:Y:S02]  /*15b0*/  IMAD.U32 R11, RZ, RZ, UR7 ;  /* 0x00000007ff0b7e24 */ /* 0x000fe4000f8e00ff */
[----:B------:R-:W-:Y:S02]  /*15c0*/  IMAD.MOV.U32 R8, RZ, RZ, 0x1e1 ;  /* 0x000001e1ff087424 */ /* 0x000fe400078e00ff */
[----:B------:R-:W-:Y:S02]  /*15d0*/  IMAD.MOV.U32 R12, RZ, RZ, 0x1 ;  /* 0x00000001ff0c7424 */ /* 0x000fe400078e00ff */
[----:B0-----:R-:W-:-:S07]  /*15e0*/  IMAD.MOV.U32 R13, RZ, RZ, RZ ;  /* 0x000000ffff0d7224 */ /* 0x001fce00078e00ff */
[----:B------:R-:W-:-:S07]  /*15f0*/  LEPC R20, `(.L_x_17) ;  /* 0x000000001014794e */ /* 0x000fce0000000000 */
[----:B-12-45:R-:W-:Y:S05]  /*1600*/  CALL.ABS.NOINC R14 ;  /* 0x000000000e007343 */ /* 0x036fea0003c00000 */
.L_x_17:
[----:B------:R-:W-:-:S06]  /*1610*/  ULOP3.LUT UR4, UR38, 0x1, URZ, 0xfc, !UPT ;  /* 0x0000000126047892 */ /* 0x000fcc000f8efc3f */
[----:B------:R-:W-:-:S05]  /*1620*/  IMAD.U32 R0, RZ, RZ, UR4 ;  /* 0x00000004ff007e24 */ /* 0x000fca000f8e00ff */
[----:B------:R-:W-:-:S13]  /*1630*/  ISETP.NE.AND P0, PT, R0, 0x3, PT ;  /* 0x000000030000780c */ /* 0x000fda0003f05270 */
[----:B------:R-:W-:Y:S05]  /*1640*/  @!P0 BRA `(.L_x_18) ;  /* 0x0000000000048947 */ /* 0x000fea0003800000 */
[----:B------:R-:W-:Y:S01]  /*1650*/  BPT.TRAP 0x1 ;  /* 0x000000040000795c */ /* 0x000fe20000300000 */
.L_x_18:
[----:B--2---:R-:W-:Y:S02]  /*1660*/  IMAD.U32 R3, RZ, RZ, UR37 ;  /* 0x00000025ff037e24 */ /* 0x004fe4000f8e00ff */
[----:B------:R-:W-:-:S03]  /*1670*/  IMAD.U32 R0, RZ, RZ, UR36 ;  /* 0x00000024ff007e24 */ /* 0x000fc6000f8e00ff */
[----:B------:R-:W-:Y:S02]  /*1680*/  LEA R3, R3, UR42, 0x3 ;  /* 0x0000002a03037c11 */ /* 0x000fe4000f8e18ff */
[----:B------:R-:W-:-:S04]  /*1690*/  SHF.L.U32 R0, R0, 0x1f, RZ ;  /* 0x0000001f00007819 */ /* 0x000fc800000006ff */
[----:B------:R0:W1:Y:S01]  /*16a0*/  SYNCS.PHASECHK.TRANS64.TRYWAIT P1, [R3+URZ], R0 ;  /* 0x00000000030075a7 */ /* 0x000062000802017f */
[----:B------:R-:W-:Y:S05]  /*16b0*/  @!P0 BRA `(.L_x_19) ;  /* 0x0000000000048947 */ /* 0x000fea0003800000 */
[----:B------:R-:W-:Y:S01]  /*16c0*/  BPT.TRAP 0x1 ;  /* 0x000000040000795c */ /* 0x000fe20000300000 */
.L_x_19:
[----:B-1----:R-:W-:Y:S05]  /*16d0*/  @P1 BRA `(.L_x_20) ;  /* 0x0000000000081947 */ /* 0x002fea0003800000 */
[----:B------:R-:W1:Y:S02]  /*16e0*/  SYNCS.PHASECHK.TRANS64.TRYWAIT P1, [R3+URZ], R0 ;  /* 0x00000000030075a7 */ /* 0x000e64000802017f */
[----:B-1----:R-:W-:Y:S05]  /*16f0*/  @!P1 BRA `(.L_x_21) ;  /* 0x00000248009c9947 */ /* 0x002fea0003800000 */
.L_x_20:
[----:B------:R-:W-:-:S04]  /*1700*/  UISETP.LT.AND UP0, UPT, UR41, 0x1, UPT ;  /* 0x000000012900788c */ /* 0x000fc8000bf01270 */
[----:B------:R-:W-:-:S06]  /*1710*/  USEL UR4, UR41, 0x1, UP0 ;  /* 0x0000000129047887 */ /* 0x000fcc0008000000 */
[----:B---3--:R-:W-:Y:S01]  /*1720*/  IMAD.U32 R5, RZ, RZ, UR4 ;  /* 0x00000004ff057e24 */ /* 0x008fe2000f8e00ff */
[----:B------:R-:W-:Y:S05]  /*1730*/  WARPSYNC.ALL ;  /* 0x0000000000007948 */ /* 0x000fea0003800000 */
[----:B------:R-:W-:-:S04]  /*1740*/  IADD3 R5, -R5, UR41, RZ ;  /* 0x0000002905057c10 */ /* 0x000fc8000fffe1ff */
[----:B------:R-:W-:Y:S01]  /*1750*/  ISETP.GE.AND P1, PT, R5, 0x1, PT ;  /* 0x000000010500780c */ /* 0x000fe20003f26270 */
[----:B------:R-:W-:Y:S01]  /*1760*/  UIADD3 UR4, UR42, 0x28100, URZ ;  /* 0x000281002a047890 */ /* 0x000fe2000fffe03f */
[----:B------:R-:W-:Y:S01]  /*1770*/  WARPGROUP.ARRIVE ;  /* 0x00000000000079c5 */ /* 0x000fe20000000000 */
[----:B------:R-:W-:Y:S01]  /*1780*/  ULOP3.LUT UR32, UR45, 0x10000, URZ, 0xfc, !UPT ;  /* 0x000100002d207892 */ /* 0x000fe2000f8efc3f */
[----:B------:R-:W-:Y:S01]  /*1790*/  STL [R1+0x2fc], R17 ;  /* 0x0002fc1101007387 */ /* 0x000fe20000100800 */
[----:B------:R-:W-:Y:S02]  /*17a0*/  USHF.R.U32.HI UR4, URZ, 0x4, UR4 ;  /* 0x000000043f047899 */ /* 0x000fe40008011604 */
[----:B------:R-:W-:Y:S01]  /*17b0*/  ULEA UR34, UR37, UR32, 0xb ;  /* 0x0000002025227291 */ /* 0x000fe2000f8e583f */
[----:B-----5:R-:W-:Y:S01]  /*17c0*/  STL [R1+0x2f8], R16 ;  /* 0x0002f81001007387 */ /* 0x020fe20000100800 */
[----:B------:R-:W-:Y:S01]  /*17d0*/  ULOP3.LUT UR4, UR4, 0x3fff, URZ, 0xc0, !UPT ;  /* 0x00003fff04047892 */ /* 0x000fe2000f8ec03f */
[----:B------:R-:W-:Y:S01]  /*17e0*/  UMOV UR5, 0x80000020 ;  /* 0x8000002000057882 */ /* 0x000fe20000000000 */
[----:B------:R-:W-:-:S02]  /*17f0*/  UMOV UR7, 0x80000020 ;  /* 0x8000002000077882 */ /* 0x000fc40000000000 */
[----:B------:R-:W-:Y:S01]  /*1800*/  ULOP3.LUT UR33, UR4, 0x10000, URZ, 0xfc, !UPT ;  /* 0x0001000004217892 */ /* 0x000fe2000f8efc3f */
[----:B------:R-:W-:Y:S01]  /*1810*/  STL [R1+0x2f4], R5 ;  /* 0x0002f40501007387 */ /* 0x000fe20000100800 */
[----:B------:R-:W-:Y:S01]  /*1820*/  UMOV UR9, UR5 ;  /* 0x0000000500097c82 */ /* 0x000fe20008000000 */
[----:B------:R-:W-:Y:S01]  /*1830*/  UMOV UR4, UR34 ;  /* 0x0000002200047c82 */ /* 0x000fe20008000000 */
[----:B------:R-:W-:Y:S01]  /*1840*/  UIMAD UR35, UR37, 0x280, UR33 ;  /* 0x00000280252378a4 */ /* 0x000fe2000f8e0221 */
[----:B------:R-:W-:Y:S01]  /*1850*/  STL [R1+0x2f0], R2 ;  /* 0x0002f00201007387 */ /* 0x000fe20000100800 */
[----:B------:R-:W-:Y:S01]  /*1860*/  UMOV UR8, UR4 ;  /* 0x0000000400087c82 */ /* 0x000fe20008000000 */
[----:B------:R-:W-:Y:S01]  /*1870*/  UMOV UR11, 0x80000020 ;  /* 0x80000020000b7882 */ /* 0x000fe20000000000 */
[----:B------:R-:W-:Y:S02]  /*1880*/  UIADD3 UR10, UR35, 0x80, URZ ;  /* 0x00000080230a7890 */ /* 0x000fe4000fffe03f */
[----:B------:R-:W-:-:S02]  /*1890*/  UIADD3 UR22, UR35, 0x100, URZ ;  /* 0x0000010023167890 */ /* 0x000fc4000fffe03f */
[----:B------:R-:W-:Y:S01]  /*18a0*/  UMOV UR6, UR35 ;  /* 0x0000002300067c82 */ /* 0x000fe20008000000 */
[----:B------:R-:W-:Y:S01]  /*18b0*/  UMOV UR20, UR4 ;  /* 0x0000000400147c82 */ /* 0x000fe20008000000 */
[----:B------:R-:W-:Y:S01]  /*18c0*/  HGMMA.64x32x16.F32.BF16 R24, gdesc[UR4], RZ, !UPT, gsb0 ;  /* 0x00600000041879f0 */ /* 0x000fe2000c0018ff */
[----:B------:R-:W-:Y:S01]  /*18d0*/  UMOV UR21, UR5 ;  /* 0x0000000500157c82 */ /* 0x000fe20008000000 */
[----:B------:R-:W-:Y:S01]  /*18e0*/  UMOV UR23, 0x80000020 ;  /* 0x8000002000177882 */ /* 0x000fe20000000000 */
[----:B------:R-:W-:Y:S01]  /*18f0*/  UIADD3 UR18, UR35, 0x180, URZ ;  /* 0x0000018023127890 */ /* 0x000fe2000fffe03f */
[----:B------:R-:W-:Y:S01]  /*1900*/  UMOV UR16, UR4 ;  /* 0x0000000400107c82 */ /* 0x000fe20008000000 */
[----:B------:R-:W-:Y:S01]  /*1910*/  UMOV UR17, UR5 ;  /* 0x0000000500117c82 */ /* 0x000fe20008000000 */
[----:B------:R-:W-:Y:S01]  /*1920*/  UMOV UR19, 0x80000020 ;  /* 0x8000002000137882 */ /* 0x000fe20000000000 */
[----:B------:R-:W-:Y:S01]  /*1930*/  UIADD3 UR14, UR35, 0x200, URZ ;  /* 0x00000200230e7890 */ /* 0x000fe2000fffe03f */
[----:B------:R-:W-:Y:S01]  /*1940*/  UMOV UR12, UR4 ;  /* 0x00000004000c7c82 */ /* 0x000fe20008000000 */
[----:B------:R-:W-:Y:S01]  /*1950*/  UMOV UR13, UR5 ;  /* 0x00000005000d7c82 */ /* 0x000fe20008000000 */
[----:B------:R-:W-:Y:S01]  /*1960*/  UMOV UR15, 0x80000020 ;  /* 0x80000020000f7882 */ /* 0x000fe20000000000 */
[----:B------:R-:W-:Y:S01]  /*1970*/  UIADD3 UR24, UR34, 0x400, URZ ;  /* 0x0000040022187890 */ /* 0x000fe2000fffe03f */
[----:B------:R-:W-:Y:S01]  /*1980*/  UMOV UR25, 0x80000020 ;  /* 0x8000002000197882 */ /* 0x000fe20000000000 */
[----:B------:R-:W-:Y:S01]  /*1990*/  UMOV UR26, UR6 ;  /* 0x00000006001a7c82 */ /* 0x000fe20008000000 */
[----:B------:R-:W-:Y:S01]  /*19a0*/  UMOV UR27, UR7 ;  /* 0x00000007001b7c82 */ /* 0x000fe20008000000 */
[----:B------:R-:W-:Y:S01]  /*19b0*/  UMOV UR30, UR10 ;  /* 0x0000000a001e7c82 */ /* 0x000fe20008000000 */
[----:B------:R-:W-:Y:S01]  /*19c0*/  UMOV UR31, UR11 ;  /* 0x0000000b001f7c82 */ /* 0x000fe20008000000 */
[----:B------:R-:W-:-:S02]  /*19d0*/  WARPGROUP.DEPBAR.LE gsb0, 0x0 ;  /* 0x00008000000079c5 */ /* 0x000fc40000010000 */
[----:B------:R-:W-:Y:S01]  /*19e0*/  WARPGROUP.ARRIVE ;  /* 0x00000000000079c5 */ /* 0x000fe20000000000 */
[----:B------:R-:W-:Y:S02]  /*19f0*/  IMAD.MOV.U32 R18, RZ, RZ, R36 ;  /* 0x000000ffff127224 */ /* 0x000fe400078e0024 */
[----:B------:R-:W-:Y:S02]  /*1a00*/  IMAD.MOV.U32 R15, RZ, RZ, R37 ;  /* 0x000000ffff0f7224 */ /* 0x000fe400078e0025 */
[----:B------:R-:W-:Y:S01]  /*1a10*/  IMAD.MOV.U32 R14, RZ, RZ, R34 ;  /* 0x000000ffff0e7224 */ /* 0x000fe200078e0022 */
[----:B------:R-:W-:Y:S01]  /*1a20*/  HGMMA.64x32x16.F32.BF16 R40, gdesc[UR8], RZ, !UPT, gsb0 ;  /* 0x00600000082879f0 */ /* 0x000fe2000c0018ff */
[----:B------:R-:W-:Y:S01]  /*1a30*/  UIADD3 UR8, UR34, 0x200, URZ ;  /* 0x0000020022087890 */ /* 0x000fe2000fffe03f */
[----:B------:R-:W-:Y:S02]  /*1a40*/  IMAD.MOV.U32 R13, RZ, RZ, R35 ;  /* 0x000000ffff0d7224 */ /* 0x000fe400078e0023 */
[----:B------:R-:W-:-:S02]  /*1a50*/  IMAD.MOV.U32 R12, RZ, RZ, R32 ;  /* 0x000000ffff0c7224 */ /* 0x000fc400078e0020 */
[----:B------:R-:W-:Y:S02]  /*1a60*/  IMAD.MOV.U32 R11, RZ, RZ, R33 ;  /* 0x000000ffff0b7224 */ /* 0x000fe400078e0021 */
[----:B------:R-:W-:Y:S02]  /*1a70*/  IMAD.MOV.U32 R10, RZ, RZ, R30 ;  /* 0x000000ffff0a7224 */ /* 0x000fe400078e001e */
[----:B------:R-:W-:Y:S02]  /*1a80*/  IMAD.MOV.U32 R9, RZ, RZ, R31 ;  /* 0x000000ffff097224 */ /* 0x000fe400078e001f */
[----:B------:R-:W-:Y:S02]  /*1a90*/  IMAD.MOV.U32 R8, RZ, RZ, R28 ;  /* 0x000000ffff087224 */ /* 0x000fe400078e001c */
[----:B------:R-:W-:Y:S02]  /*1aa0*/  IMAD.MOV.U32 R7, RZ, RZ, R29 ;  /* 0x000000ffff077224 */ /* 0x000fe400078e001d */
[----:B------:R-:W-:-:S02]  /*1ab0*/  IMAD.MOV.U32 R6, RZ, RZ, R26 ;  /* 0x000000ffff067224 */ /* 0x000fc400078e001a */
[----:B------:R-:W-:Y:S02]  /*1ac0*/  IMAD.MOV.U32 R4, RZ, RZ, R27 ;  /* 0x000000ffff047224 */ /* 0x000fe400078e001b */
[----:B01----:R-:W-:Y:S02]  /*1ad0*/  IMAD.MOV.U32 R3, RZ, RZ, R25 ;  /* 0x000000ffff037224 */ /* 0x003fe400078e0019 */
[----:B------:R-:W-:Y:S02]  /*1ae0*/  IMAD.MOV.U32 R0, RZ, RZ, R24 ;  /* 0x000000ffff007224 */ /* 0x000fe400078e0018 */
[----:B------:R-:W-:Y:S02]  /*1af0*/  IMAD.MOV.U32 R20, RZ, RZ, R38 ;  /* 0x000000ffff147224 */ /* 0x000fe400078e0026 */
[----:B------:R-:W-:Y:S01]  /*1b00*/  IMAD.MOV.U32 R19, RZ, RZ, R39 ;  /* 0x000000ffff137224 */ /* 0x000fe200078e0027 */
[----:B------:R-:W-:Y:S02]  /*1b10*/  WARPGROUP.DEPBAR.LE gsb0, 0x0 ;  /* 0x00008000000079c5 */ /* 0x000fe40000010000 */
[----:B------:R-:W-:Y:S01]  /*1b20*/  WARPGROUP.ARRIVE ;  /* 0x00000000000079c5 */ /* 0x000fe20000000000 */
[----:B------:R-:W-:Y:S01]  /*1b30*/  IMAD.MOV.U32 R37, RZ, RZ, R52 ;  /* 0x000000ffff257224 */ /* 0x000fe200078e0034 */
[----:B------:R0:W-:Y:S01]  /*1b40*/  STL.64 [R1+0xb8], R54 ;  /* 0x0000b83601007387 */ /* 0x0001e20000100a00 */
[----:B------:R-:W-:-:S02]  /*1b50*/  IMAD.MOV.U32 R36, RZ, RZ, R53 ;  /* 0x000000ffff247224 */ /* 0x000fc400078e0035 */
[----:B------:R-:W-:Y:S01]  /*1b60*/  IMAD.MOV.U32 R35, RZ, RZ, R50 ;  /* 0x000000ffff237224 */ /* 0x000fe200078e0032 */
[----:B------:R-:W-:Y:S01]  /*1b70*/  HGMMA.64x32x16.F32.BF16 R200, gdesc[UR20], RZ, !UPT, gsb0 ;  /* 0x0060000014c879f0 */ /* 0x000fe2000c0018ff */
[----:B------:R-:W-:Y:S02]  /*1b80*/  IMAD.MOV.U32 R34, RZ, RZ, R51 ;  /* 0x000000ffff227224 */ /* 0x000fe400078e0033 */
[----:B------:R-:W-:Y:S02]  /*1b90*/  IMAD.MOV.U32 R33, RZ, RZ, R48 ;  /* 0x000000ffff217224 */ /* 0x000fe400078e0030 */
[----:B------:R-:W-:Y:S02]  /*1ba0*/  IMAD.MOV.U32 R32, RZ, RZ, R49 ;  /* 0x000000ffff207224 */ /* 0x000fe400078e0031 */
[----:B------:R-:W-:Y:S02]  /*1bb0*/  IMAD.MOV.U32 R31, RZ, RZ, R46 ;  /* 0x000000ffff1f7224 */ /* 0x000fe400078e002e */
[----:B------:R-:W-:-:S02]  /*1bc0*/  IMAD.MOV.U32 R30, RZ, RZ, R47 ;  /* 0x000000ffff1e7224 */ /* 0x000fc400078e002f */
[----:B------:R-:W-:Y:S02]  /*1bd0*/  IMAD.MOV.U32 R29, RZ, RZ, R44 ;  /* 0x000000ffff1d7224 */ /* 0x000fe400078e002c */
[----:B------:R-:W-:Y:S02]  /*1be0*/  IMAD.MOV.U32 R28, RZ, RZ, R45 ;  /* 0x000000ffff1c7224 */ /* 0x000fe400078e002d */
[----:B------:R-:W-:Y:S02]  /*1bf0*/  IMAD.MOV.U32 R27, RZ, RZ, R42 ;  /* 0x000000ffff1b7224 */ /* 0x000fe400078e002a */
[----:B------:R-:W-:Y:S02]  /*1c00*/  IMAD.MOV.U32 R26, RZ, RZ, R43 ;  /* 0x000000ffff1a7224 */ /* 0x000fe400078e002b */
[----:B------:R-:W-:Y:S02]  /*1c10*/  IMAD.MOV.U32 R25, RZ, RZ, R41 ;  /* 0x000000ffff197224 */ /* 0x000fe400078e0029 */
[----:B------:R-:W-:Y:S01]  /*1c20*/  IMAD.MOV.U32 R24, RZ, RZ, R40 ;  /* 0x000000ffff187224 */ /* 0x000fe200078e0028 */
[----:B------:R-:W-:-:S02]  /*1c30*/  WARPGROUP.DEPBAR.LE gsb0, 0x0 ;  /* 0x00008000000079c5 */ /* 0x000fc40000010000 */
[----:B------:R-:W-:Y:S01]  /*1c40*/  WARPGROUP.ARRIVE ;  /* 0x00000000000079c5 */ /* 0x000fe20000000000 */
[----:B------:R-:W-:Y:S04]  /*1c50*/  STL [R1+0x350], R200 ;  /* 0x000350c801007387 */ /* 0x000fe80000100800 */
[----:B------:R-:W-:Y:S01]  /*1c60*/  STL [R1+0x34c], R201 ;  /* 0x00034cc901007387 */ /* 0x000fe20000100800 */
[----:B------:R-:W-:Y:S03]  /*1c70*/  HGMMA.64x32x16.F32.BF16 R136, gdesc[UR16], RZ, !UPT, gsb0 ;  /* 0x00600000108879f0 */ /* 0x000fe6000c0018ff */
[----:B------:R-:W-:Y:S04]  /*1c80*/  STL [R1+0x348], R202 ;  /* 0x000348ca01007387 */ /* 0x000fe80000100800 */
        /* <DEDUP_REMOVED lines=12> */
[----:B------:R-:W-:Y:S01]  /*1d50*/  STL [R1+0x314], R215 ;  /* 0x000314d701007387 */ /* 0x000fe20000100800 */
[----:B------:R-:W-:-:S02]  /*1d60*/  WARPGROUP.DEPBAR.LE gsb0, 0x0 ;  /* 0x00008000000079c5 */ /* 0x000fc40000010000 */
[----:B------:R-:W-:Y:S01]  /*1d70*/  WARPGROUP.ARRIVE ;  /* 0x00000000000079c5 */ /* 0x000fe20000000000 */
[----:B------:R-:W-:Y:S04]  /*1d80*/  STL [R1+0x37c], R136 ;  /* 0x00037c8801007387 */ /* 0x000fe80000100800 */
[----:B------:R-:W-:Y:S01]  /*1d90*/  STL [R1+0x378], R137 ;  /* 0x0003788901007387 */ /* 0x000fe20000100800 */
[----:B------:R-:W-:Y:S01]  /*1da0*/  HGMMA.64x32x16.F32.BF16 R72, gdesc[UR12], RZ, !UPT, gsb0 ;  /* 0x006000000c4879f0 */ /* 0x000fe2000c0018ff */
[----:B------:R-:W-:Y:S01]  /*1db0*/  UMOV UR12, UR8 ;  /* 0x00000008000c7c82 */ /* 0x000fe20008000000 */
[----:B------:R-:W-:Y:S01]  /*1dc0*/  UMOV UR13, 0x80000020 ;  /* 0x80000020000d7882 */ /* 0x000fe20000000000 */
[----:B------:R-:W-:Y:S01]  /*1dd0*/  UMOV UR16, UR12 ;  /* 0x0000000c00107c82 */ /* 0x000fe20008000000 */
[----:B------:R-:W-:Y:S01]  /*1de0*/  UMOV UR17, UR13 ;  /* 0x0000000d00117c82 */ /* 0x000fe20008000000 */
[----:B------:R-:W-:Y:S01]  /*1df0*/  UMOV UR20, UR12 ;  /* 0x0000000c00147c82 */ /* 0x000fe20008000000 */
[----:B------:R-:W-:Y:S01]  /*1e00*/  UMOV UR21, UR13 ;  /* 0x0000000d00157c82 */ /* 0x000fe20008000000 */
[----:B------:R-:W-:Y:S01]  /*1e10*/  UMOV UR8, UR12 ;  /* 0x0000000c00087c82 */ /* 0x000fe20008000000 */
[----:B------:R-:W-:Y:S01]  /*1e20*/  UMOV UR9, UR13 ;  /* 0x0000000d00097c82 */ /* 0x000fe20008000000 */
[----:B------:R-:W-:Y:S01]  /*1e30*/  STL [R1+0x374], R138 ;  /* 0x0003748a01007387 */ /* 0x000fe20000100800 */
[----:B------:R-:W-:Y:S01]  /*1e40*/  UMOV UR4, UR12 ;  /* 0x0000000c00047c82 */ /* 0x000fe20008000000 */
[----:B------:R-:W-:-:S02]  /*1e50*/  UMOV UR5, UR13 ;  /* 0x0000000d00057c82 */ /* 0x000fc40008000000 */
        /* <DEDUP_REMOVED lines=17> */
[----:B------:R-:W-:Y:S02]  /*1f70*/  UMOV UR13, 0x80000020 ;  /* 0x80000020000d7882 */ /* 0x000fe40000000000 */
[----:B------:R-:W-:Y:S01]  /*1f80*/  STL [R1+0x38c], R84 ;  /* 0x00038c5401007387 */ /* 0x000fe20000100800 */
[----:B------:R-:W-:-:S03]  /*1f90*/  UMOV UR29, UR13 ;  /* 0x0000000d001d7c82 */ /* 0x000fc60008000000 */
[----:B------:R-:W-:Y:S04]  /*1fa0*/  STL [R1+0x388], R85 ;  /* 0x0003885501007387 */ /* 0x000fe80000100800 */
[----:B------:R-:W-:Y:S04]  /*1fb0*/  STL [R1+0x384], R86 ;  /* 0x0003845601007387 */ /* 0x000fe80000100800 */
[----:B------:R-:W-:Y:S01]  /*1fc0*/  STL [R1+0x380], R87 ;  /* 0x0003805701007387 */ /* 0x000fe20000100800 */
[----:B------:R-:W-:Y:S02]  /*1fd0*/  WARPGROUP.DEPBAR.LE gsb0, 0x0 ;  /* 0x00008000000079c5 */ /* 0x000fe40000010000 */
[----:B------:R-:W-:-:S06]  /*1fe0*/  WARPGROUP.ARRIVE ;  /* 0x00000000000079c5 */ /* 0x000fcc0000000000 */
[----:B------:R-:W-:Y:S01]  /*1ff0*/  HGMMA.64x32x16.F32.BF16 R120, gdesc[UR16], RZ, !UPT, gsb0 ;  /* 0x00600000107879f0 */ /* 0x000fe2000c0018ff */
[----:B------:R-:W-:Y:S02]  /*2000*/  UIADD3 UR16, UR34, 0x600, URZ ;  /* 0x0000060022107890 */ /* 0x000fe4000fffe03f */
[----:B------:R-:W-:-:S05]  /*2010*/  UIADD3 UR17, UR34, 0x2, URZ ;  /* 0x0000000222117890 */ /* 0x000fca000fffe03f */
[----:B------:R-:W-:Y:S01]  /*2020*/  UMOV UR12, UR16 ;  /* 0x00000010000c7c82 */ /* 0x000fe20008000000 */
[----:B------:R-:W-:Y:S01]  /*2030*/  UMOV UR16, UR24 ;  /* 0x0000001800107c82 */ /* 0x000fe20008000000 */
[----:B------:R-:W-:Y:S01]  /*2040*/  UMOV UR28, UR12 ;  /* 0x0000000c001c7c82 */ /* 0x000fe20008000000 */
[----:B------:R-:W-:Y:S02]  /*2050*/  WARPGROUP.DEPBAR.LE gsb0, 0x0 ;  /* 0x00008000000079c5 */ /* 0x000fe40000010000 */
[----:B------:R-:W-:-:S06]  /*2060*/  WARPGROUP.ARRIVE ;  /* 0x00000000000079c5 */ /* 0x000fcc0000000000 */
[----:B------:R-:W-:Y:S01]  /*2070*/  HGMMA.64x32x16.F32.BF16 R184, gdesc[UR20], RZ, !UPT, gsb0 ;  /* 0x0060000014b879f0 */ /* 0x000fe2000c0018ff */
[----:B------:R-:W-:Y:S01]  /*2080*/  UMOV UR20, UR24 ;  /* 0x0000001800147c82 */ /* 0x000fe20008000000 */
[----:B------:R-:W-:Y:S01]  /*2090*/  UMOV UR21, UR25 ;  /* 0x0000001900157c82 */ /* 0x000fe20008000000 */
[----:B------:R-:W-:Y:S02]  /*20a0*/  WARPGROUP.DEPBAR.LE gsb0, 0x0 ;  /* 0x00008000000079c5 */ /* 0x000fe40000010000 */
[----:B0-----:R-:W-:-:S06]  /*20b0*/  WARPGROUP.ARRIVE ;  /* 0x00000000000079c5 */ /* 0x001fcc0000000000 */
[----:B------:R-:W-:Y:S01]  /*20c0*/  HGMMA.64x32x16.F32.BF16 R40, gdesc[UR8], RZ, !UPT, gsb0 ;  /* 0x00600000082879f0 */ /* 0x000fe2000c0018ff */
[----:B------:R-:W-:Y:S01]  /*20d0*/  UMOV UR8, UR24 ;  /* 0x0000001800087c82 */ /* 0x000fe20008000000 */
[----:B------:R-:W-:Y:S01]  /*20e0*/  UMOV UR9, UR25 ;  /* 0x0000001900097c82 */ /* 0x000fe20008000000 */
[----:B------:R-:W-:Y:S02]  /*20f0*/  WARPGROUP.DEPBAR.LE gsb0, 0x0 ;  /* 0x00008000000079c5 */ /* 0x000fe40000010000 */
[----:B------:R-:W-:Y:S04]  /*2100*/  STL.64 [R1+0x40], R40 ;  /* 0x0000402801007387 */ /* 0x000fe80000100a00 */
[----:B------:R-:W-:Y:S04]  /*2110*/  STL.64 [R1+0x48], R42 ;  /* 0x0000482a01007387 */ /* 0x000fe80000100a00 */
[----:B------:R-:W-:Y:S04]  /*2120*/  STL.64 [R1+0x50], R44 ;  /* 0x0000502c01007387 */ /* 0x000fe80000100a00 */
[----:B------:R-:W-:Y:S04]  /*2130*/  STL.64 [R1+0x58], R46 ;  /* 0x0000582e01007387 */ /* 0x000fe80000100a00 */
[----:B------:R-:W-:Y:S04]  /*2140*/  STL.64 [R1+0x60], R48 ;  /* 0x0000603001007387 */ /* 0x000fe80000100a00 */
[----:B------:R-:W-:Y:S04]  /*2150*/  STL.64 [R1+0x68], R50 ;  /* 0x0000683201007387 */ /* 0x000fe80000100a00 */
[----:B------:R-:W-:Y:S04]  /*2160*/  STL.64 [R1+0x70], R52 ;  /* 0x0000703401007387 */ /* 0x000fe80000100a00 */
[----:B------:R0:W-:Y:S02]  /*2170*/  STL.64 [R1+0x78], R54 ;  /* 0x0000783601007387 */ /* 0x0001e40000100a00 */
[----:B0-----:R-:W-:-:S06]  /*2180*/  WARPGROUP.ARRIVE ;  /* 0x00000000000079c5 */ /* 0x001fcc0000000000 */
[----:B------:R-:W-:Y:S01]  /*2190*/  HGMMA.64x32x16.F32.BF16 R40, gdesc[UR4], RZ, !UPT, gsb0 ;  /* 0x00600000042879f0 */ /* 0x000fe2000c0018ff */
[----:B------:R-:W-:Y:S01]  /*21a0*/  UMOV UR4, UR17 ;  /* 0x0000001100047c82 */ /* 0x000fe20008000000 */
[----:B------:R-:W-:Y:S01]  /*21b0*/  UMOV UR17, UR25 ;  /* 0x0000001900117c82 */ /* 0x000fe20008000000 */
[----:B------:R-:W-:Y:S01]  /*21c0*/  UMOV UR5, 0x80000020 ;  /* 0x8000002000057882 */ /* 0x000fe20000000000 */
[----:B------:R-:W-:Y:S02]  /*21d0*/  WARPGROUP.DEPBAR.LE gsb0, 0x0 ;  /* 0x00008000000079c5 */ /* 0x000fe40000010000 */
[----:B------:R-:W-:Y:S02]  /*21e0*/  IMAD.MOV.U32 R147, RZ, RZ, R40 ;  /* 0x000000ffff937224 */ /* 0x000fe400078e0028 */
[----:B------:R-:W-:Y:S02]  /*21f0*/  IMAD.MOV.U32 R148, RZ, RZ, R41 ;  /* 0x000000ffff947224 */ /* 0x000fe400078e0029 */
[----:B------:R-:W-:-:S02]  /*2200*/  IMAD.MOV.U32 R149, RZ, RZ, R42 ;  /* 0x000000ffff957224 */ /* 0x000fc400078e002a */
[----:B------:R-:W-:Y:S02]  /*2210*/  IMAD.MOV.U32 R150, RZ, RZ, R43 ;  /* 0x000000ffff967224 */ /* 0x000fe400078e002b */
[----:B------:R-:W-:Y:S02]  /*2220*/  IMAD.MOV.U32 R151, RZ, RZ, R44 ;  /* 0x000000ffff977224 */ /* 0x000fe400078e002c */
[----:B----4-:R-:W-:Y:S02]  /*2230*/  IMAD.MOV.U32 R17, RZ, RZ, R45 ;  /* 0x000000ffff117224 */ /* 0x010fe400078e002d */
        /* <DEDUP_REMOVED lines=10> */
[----:B------:R-:W-:-:S06]  /*22e0*/  WARPGROUP.ARRIVE ;  /* 0x00000000000079c5 */ /* 0x000fcc0000000000 */
[----:B------:R-:W-:Y:S01]  /*22f0*/  HGMMA.64x32x16.F32.BF16 R40, gdesc[UR24], RZ, !UPT, gsb0 ;  /* 0x00600000182879f0 */ /* 0x000fe2000c0018ff */
[----:B------:R-:W-:Y:S01]  /*2300*/  UMOV UR26, UR14 ;  /* 0x0000000e001a7c82 */ /* 0x000fe20008000000 */
[----:B------:R-:W-:Y:S01]  /*2310*/  UMOV UR27, UR15 ;  /* 0x0000000f001b7c82 */ /* 0x000fe20008000000 */
[----:B------:R-:W-:Y:S02]  /*2320*/  WARPGROUP.DEPBAR.LE gsb0, 0x0 ;  /* 0x00008000000079c5 */ /* 0x000fe40000010000 */
        /* <DEDUP_REMOVED lines=16> */
[----:B------:R-:W-:-:S06]  /*2430*/  WARPGROUP.ARRIVE ;  /* 0x00000000000079c5 */ /* 0x000fcc0000000000 */
[----:B------:R-:W-:Y:S01]  /*2440*/  HGMMA.64x32x16.F32.BF16 R40, gdesc[UR8], RZ, !UPT, gsb0 ;  /* 0x00600000082879f0 */ /* 0x000fe2000c0018ff */
[----:B------:R-:W-:Y:S01]  /*2450*/  UMOV UR8, UR4 ;  /* 0x0000000400087c82 */ /* 0x000fe20008000000 */
[----:B------:R-:W-:Y:S01]  /*2460*/  UMOV UR9, UR5 ;  /* 0x0000000500097c82 */ /* 0x000fe20008000000 */
[----:B------:R-:W-:Y:S02]  /*2470*/  WARPGROUP.DEPBAR.LE gsb0, 0x0 ;  /* 0x00008000000079c5 */ /* 0x000fe40000010000 */
[----:B------:R-:W-:Y:S01]  /*2480*/  WARPGROUP.ARRIVE ;  /* 0x00000000000079c5 */ /* 0x000fe20000000000 */
[----:B------:R-:W-:Y:S02]  /*2490*/  IMAD.MOV.U32 R83, RZ, RZ, R40 ;  /* 0x000000ffff537224 */ /* 0x000fe400078e0028 */
[----:B------:R-:W-:Y:S02]  /*24a0*/  IMAD.MOV.U32 R84, RZ, RZ, R41 ;  /* 0x000000ffff547224 */ /* 0x000fe400078e0029 */
[----:B------:R-:W-:Y:S01]  /*24b0*/  IMAD.MOV.U32 R85, RZ, RZ, R42 ;  /* 0x000000ffff557224 */ /* 0x000fe200078e002a */
[----:B------:R-:W-:Y:S01]  /*24c0*/  HGMMA.64x32x16.F32.BF16 R168, gdesc[UR20], RZ, !UPT, gsb0 ;  /* 0x0060000014a879f0 */ /* 0x000fe2000c0018ff */
[----:B------:R-:W-:Y:S01]  /*24d0*/  IMAD.MOV.U32 R86, RZ, RZ, R43 ;  /* 0x000000ffff567224 */ /* 0x000fe200078e002b */
[----:B------:R-:W-:Y:S01]  /*24e0*/  UMOV UR20, UR12 ;  /* 0x0000000c00147c82 */ /* 0x000fe20008000000 */
[----:B------:R-:W-:Y:S01]  /*24f0*/  IMAD.MOV.U32 R87, RZ, RZ, R44 ;  /* 0x000000ffff577224 */ /* 0x000fe200078e002c */
[----:B------:R-:W-:Y:S01]  /*2500*/  UMOV UR21, UR13 ;  /* 0x0000000d00157c82 */ /* 0x000fe20008000000 */
        /* <DEDUP_REMOVED lines=10> */
[----:B------:R-:W-:Y:S01]  /*25b0*/  IMAD.MOV.U32 R146, RZ, RZ, R55 ;  /* 0x000000ffff927224 */ /* 0x000fe200078e0037 */
[----:B------:R-:W-:Y:S02]  /*25c0*/  WARPGROUP.DEPBAR.LE gsb0, 0x0 ;  /* 0x00008000000079c5 */ /* 0x000fe40000010000 */
[----:B------:R-:W-:Y:S01]  /*25d0*/  WARPGROUP.ARRIVE ;  /* 0x00000000000079c5 */ /* 0x000fe20000000000 */
[----:B------:R0:W-:Y:S04]  /*25e0*/  STL.64 [R1+0x268], R182 ;  /* 0x000268b601007387 */ /* 0x0001e80000100a00 */
[----:B------:R1:W-:Y:S01]  /*25f0*/  STL.64 [R1+0x260], R180 ;  /* 0x000260b401007387 */ /* 0x0003e20000100a00 */
[----:B------:R-:W-:Y:S01]  /*2600*/  HGMMA.64x32x16.F32.BF16 R104, gdesc[UR16], RZ, !UPT, gsb0 ;  /* 0x00600000106879f0 */ /* 0x000fe2000c0018ff */
[----:B------:R-:W-:Y:S01]  /*2610*/  UMOV UR16, UR12 ;  /* 0x0000000c00107c82 */ /* 0x000fe20008000000 */
[----:B------:R-:W-:Y:S01]  /*2620*/  UMOV UR17, UR13 ;  /* 0x0000000d00117c82 */ /* 0x000fe20008000000 */
[----:B------:R2:W-:Y:S04]  /*2630*/  STL.64 [R1+0x258], R178 ;  /* 0x000258b201007387 */ /* 0x0005e80000100a00 */
[----:B------:R3:W-:Y:S01]  /*2640*/  STL.64 [R1+0x250], R176 ;  /* 0x000250b001007387 */ /* 0x0007e20000100a00 */
[----:B0-----:R-:W-:-:S02]  /*2650*/  IMAD.MOV.U32 R182, RZ, RZ, R37 ;  /* 0x000000ffffb67224 */ /* 0x001fc400078e0025 */
[----:B------:R-:W-:Y:S01]  /*2660*/  IMAD.MOV.U32 R183, RZ, RZ, R36 ;  /* 0x000000ffffb77224 */ /* 0x000fe200078e0024 */
[----:B------:R0:W-:Y:S01]  /*2670*/  STL.64 [R1+0x248], R174 ;  /* 0x000248ae01007387 */ /* 0x0001e20000100a00 */
[----:B-1----:R-:W-:Y:S02]  /*2680*/  IMAD.MOV.U32 R180, RZ, RZ, R35 ;  /* 0x000000ffffb47224 */ /* 0x002fe400078e0023 */
[----:B------:R-:W-:Y:S01]  /*2690*/  IMAD.MOV.U32 R181, RZ, RZ, R34 ;  /* 0x000000ffffb57224 */ /* 0x000fe200078e0022 */
[----:B------:R1:W-:Y:S01]  /*26a0*/  STL.64 [R1+0x240], R172 ;  /* 0x000240ac01007387 */ /* 0x0003e20000100a00 */
[----:B--2---:R-:W-:Y:S02]  /*26b0*/  IMAD.MOV.U32 R178, RZ, RZ, R33 ;  /* 0x000000ffffb27224 */ /* 0x004fe400078e0021 */
[----:B------:R-:W-:Y:S01]  /*26c0*/  IMAD.MOV.U32 R179, RZ, RZ, R32 ;  /* 0x000000ffffb37224 */ /* 0x000fe200078e0020 */
[----:B------:R2:W-:Y:S01]  /*26d0*/  STL.64 [R1+0x238], R170 ;  /* 0x000238aa01007387 */ /* 0x0005e20000100a00 */
[----:B---3--:R-:W-:-:S02]  /*26e0*/  IMAD.MOV.U32 R176, RZ, RZ, R31 ;  /* 0x000000ffffb07224 */ /* 0x008fc400078e001f */
[----:B------:R-:W-:Y:S01]  /*26f0*/  IMAD.MOV.U32 R177, RZ, RZ, R30 ;  /* 0x000000ffffb17224 */ /* 0x000fe200078e001e */
[----:B------:R3:W-:Y:S01]  /*2700*/  STL.64 [R1+0x230], R168 ;  /* 0x000230a801007387 */ /* 0x0007e20000100a00 */
[----:B0-----:R-:W-:Y:S02]  /*2710*/  IMAD.MOV.U32 R174, RZ, RZ, R29 ;  /* 0x000000ffffae7224 */ /* 0x001fe400078e001d */
[----:B------:R-:W-:Y:S02]  /*2720*/  IMAD.MOV.U32 R175, RZ, RZ, R28 ;  /* 0x000000ffffaf7224 */ /* 0x000fe400078e001c */
[----:B-1----:R-:W-:Y:S02]  /*2730*/  IMAD.MOV.U32 R172, RZ, RZ, R27 ;  /* 0x000000ffffac7224 */ /* 0x002fe400078e001b */
[----:B------:R-:W-:Y:S02]  /*2740*/  IMAD.MOV.U32 R173, RZ, RZ, R26 ;  /* 0x000000ffffad7224 */ /* 0x000fe400078e001a */
[----:B--2---:R-:W-:-:S02]  /*2750*/  IMAD.MOV.U32 R171, RZ, RZ, R25 ;  /* 0x000000ffffab7224 */ /* 0x004fc400078e0019 */
[----:B------:R-:W-:Y:S02]  /*2760*/  IMAD.MOV.U32 R170, RZ, RZ, R24 ;  /* 0x000000ffffaa7224 */ /* 0x000fe400078e0018 */
[----:B---3--:R-:W-:Y:S02]  /*2770*/  IMAD.MOV.U32 R168, RZ, RZ, R20 ;  /* 0x000000ffffa87224 */ /* 0x008fe400078e0014 */
[----:B------:R-:W-:Y:S01]  /*2780*/  IMAD.MOV.U32 R169, RZ, RZ, R19 ;  /* 0x000000ffffa97224 */ /* 0x000fe200078e0013 */
[----:B------:R-:W-:Y:S02]  /*2790*/  WARPGROUP.DEPBAR.LE gsb0, 0x0 ;  /* 0x00008000000079c5 */ /* 0x000fe40000010000 */
[----:B------:R-:W-:Y:S01]  /*27a0*/  WARPGROUP.ARRIVE ;  /* 0x00000000000079c5 */ /* 0x000fe20000000000 */
[----:B------:R0:W-:Y:S04]  /*27b0*/  STL.64 [R1+0x2a8], R118 ;  /* 0x0002a87601007387 */ /* 0x0001e80000100a00 */
[----:B------:R1:W-:Y:S01]  /*27c0*/  STL.64 [R1+0x2a0], R116 ;  /* 0x0002a07401007387 */ /* 0x0003e20000100a00 */
[----:B------:R-:W-:Y:S01]  /*27d0*/  HGMMA.64x32x16.F32.BF16 R40, gdesc[UR24], RZ, !UPT, gsb0 ;  /* 0x00600000182879f0 */ /* 0x000fe2000c0018ff */
[----:B------:R-:W-:-:S02]  /*27e0*/  UIADD3 UR26, UR35, 0x2, URZ ;  /* 0x00000002231a7890 */ /* 0x000fc4000fffe03f */
[----:B------:R2:W-:Y:S01]  /*27f0*/  STL.64 [R1+0x298], R114 ;  /* 0x0002987201007387 */ /* 0x0005e20000100a00 */
[----:B------:R-:W-:Y:S01]  /*2800*/  UMOV UR11, 0x80000020 ;  /* 0x80000020000b7882 */ /* 0x000fe20000000000 */
[----:B------:R-:W-:Y:S01]  /*2810*/  UMOV UR24, UR4 ;  /* 0x0000000400187c82 */ /* 0x000fe20008000000 */
[----:B------:R-:W-:Y:S01]  /*2820*/  UMOV UR25, UR5 ;  /* 0x0000000500197c82 */ /* 0x000fe20008000000 */
[----:B------:R3:W-:Y:S01]  /*2830*/  STL.64 [R1+0x290], R112 ;  /* 0x0002907001007387 */ /* 0x0007e20000100a00 */
[----:B0-----:R-:W-:Y:S02]  /*2840*/  IMAD.MOV.U32 R118, RZ, RZ, R18 ;  /* 0x000000ffff767224 */ /* 0x001fe400078e0012 */
[----:B------:R-:W-:Y:S01]  /*2850*/  IMAD.MOV.U32 R119, RZ, RZ, R15 ;  /* 0x000000ffff777224 */ /* 0x000fe200078e000f */
[----:B------:R0:W-:Y:S01]  /*2860*/  STL.64 [R1+0x288], R110 ;  /* 0x0002886e01007387 */ /* 0x0001e20000100a00 */
[----:B-1----:R-:W-:Y:S02]  /*2870*/  IMAD.MOV.U32 R116, RZ, RZ, R14 ;  /* 0x000000ffff747224 */ /* 0x002fe400078e000e */
[----:B------:R-:W-:Y:S01]  /*2880*/  IMAD.MOV.U32 R117, RZ, RZ, R13 ;  /* 0x000000ffff757224 */ /* 0x000fe200078e000d */
[----:B------:R1:W-:Y:S01]  /*2890*/  STL.64 [R1+0x280], R108 ;  /* 0x0002806c01007387 */ /* 0x0003e20000100a00 */
[----:B--2---:R-:W-:-:S02]  /*28a0*/  IMAD.MOV.U32 R114, RZ, RZ, R12 ;  /* 0x000000ffff727224 */ /* 0x004fc400078e000c */
[----:B------:R-:W-:Y:S01]  /*28b0*/  IMAD.MOV.U32 R115, RZ, RZ, R11 ;  /* 0x000000ffff737224 */ /* 0x000fe200078e000b */
[----:B------:R2:W-:Y:S01]  /*28c0*/  STL.64 [R1+0x278], R106 ;  /* 0x0002786a01007387 */ /* 0x0005e20000100a00 */
[----:B---3--:R-:W-:Y:S02]  /*28d0*/  IMAD.MOV.U32 R112, RZ, RZ, R10 ;  /* 0x000000ffff707224 */ /* 0x008fe400078e000a */
[----:B------:R-:W-:Y:S01]  /*28e0*/  IMAD.MOV.U32 R113, RZ, RZ, R9 ;  /* 0x000000ffff717224 */ /* 0x000fe200078e0009 */
[----:B------:R-:W-:Y:S01]  /*28f0*/  STL.64 [R1+0x270], R104 ;  /* 0x0002706801007387 */ /* 0x000fe20000100a00 */
[----:B0-----:R-:W-:Y:S02]  /*2900*/  IMAD.MOV.U32 R110, RZ, RZ, R8 ;  /* 0x000000ffff6e7224 */ /* 0x001fe400078e0008 */
[----:B------:R-:W-:Y:S02]  /*2910*/  IMAD.MOV.U32 R111, RZ, RZ, R7 ;  /* 0x000000ffff6f7224 */ /* 0x000fe400078e0007 */
[----:B-1----:R-:W-:-:S02]  /*2920*/  IMAD.MOV.U32 R108, RZ, RZ, R6 ;  /* 0x000000ffff6c7224 */ /* 0x002fc400078e0006 */
[----:B------:R-:W-:Y:S02]  /*2930*/  IMAD.MOV.U32 R109, RZ, RZ, R4 ;  /* 0x000000ffff6d7224 */ /* 0x000fe400078e0004 */
[----:B--2---:R-:W-:Y:S02]  /*2940*/  IMAD.MOV.U32 R107, RZ, RZ, R3 ;  /* 0x000000ffff6b7224 */ /* 0x004fe400078e0003 */
[----:B------:R-:W-:Y:S01]  /*2950*/  IMAD.MOV.U32 R106, RZ, RZ, R0 ;  /* 0x000000ffff6a7224 */ /* 0x000fe200078e0000 */
[----:B------:R-:W-:Y:S02]  /*2960*/  WARPGROUP.DEPBAR.LE gsb0, 0x0 ;  /* 0x00008000000079c5 */ /* 0x000fe40000010000 */
[----:B------:R-:W-:Y:S01]  /*2970*/  WARPGROUP.ARRIVE ;  /* 0x00000000000079c5 */ /* 0x000fe20000000000 */
[----:B------:R-:W-:Y:S04]  /*2980*/  STL.64 [R1+0x2e8], R54 ;  /* 0x0002e83601007387 */ /* 0x000fe80000100a00 */
[----:B------:R-:W-:Y:S01]  /*2990*/  STL.64 [R1+0x2e0], R52 ;  /* 0x0002e03401007387 */ /* 0x000fe20000100a00 */
[----:B------:R-:W-:Y:S01]  /*29a0*/  HGMMA.64x32x16.F32.BF16 R24, gdesc[UR12], RZ, !UPT, gsb0 ;  /* 0x006000000c1879f0 */ /* 0x000fe2000c0018ff */
[----:B------:R-:W-:Y:S01]  /*29b0*/  UMOV UR14, UR18 ;  /* 0x00000012000e7c82 */ /* 0x000fe20008000000 */
[----:B------:R-:W-:Y:S01]  /*29c0*/  UMOV UR15, UR19 ;  /* 0x00000013000f7c82 */ /* 0x000fe20008000000 */
[----:B------:R-:W-:Y:S01]  /*29d0*/  STL.64 [R1+0x2d8], R50 ;  /* 0x0002d83201007387 */ /* 0x000fe20000100a00 */
[----:B------:R-:W-:Y:S01]  /*29e0*/  UMOV UR18, UR6 ;  /* 0x0000000600127c82 */ /* 0x000fe20008000000 */
[----:B------:R-:W-:Y:S01]  /*29f0*/  UMOV UR19, UR7 ;  /* 0x0000000700137c82 */ /* 0x000fe20008000000 */
[----:B------:R-:W-:Y:S01]  /*2a00*/  UMOV UR6, UR26 ;  /* 0x0000001a00067c82 */ /* 0x000fe20008000000 */
[----:B------:R-:W-:Y:S01]  /*2a10*/  STL.64 [R1+0x2d0], R48 ;  /* 0x0002d03001007387 */ /* 0x000fe20000100a00 */
[----:B------:R-:W-:-:S03]  /*2a20*/  UMOV UR7, 0x80000020 ;  /* 0x8000002000077882 */ /* 0x000fc60000000000 */
[----:B------:R-:W-:Y:S04]  /*2a30*/  STL.64 [R1+0x2c8], R46 ;  /* 0x0002c82e01007387 */ /* 0x000fe80000100a00 */
[----:B------:R-:W-:Y:S04]  /*2a40*/  STL.64 [R1+0x2c0], R44 ;  /* 0x0002c02c01007387 */ /* 0x000fe80000100a00 */
[----:B------:R-:W-:Y:S04]  /*2a50*/  STL.64 [R1+0x2b8], R42 ;  /* 0x0002b82a01007387 */ /* 0x000fe80000100a00 */
[----:B------:R0:W-:Y:S01]  /*2a60*/  STL.64 [R1+0x2b0], R40 ;  /* 0x0002b02801007387 */ /* 0x0001e20000100a00 */
[----:B------:R-:W-:-:S02]  /*2a70*/  WARPGROUP.DEPBAR.LE gsb0, 0x0 ;  /* 0x00008000000079c5 */ /* 0x000fc40000010000 */
[----:B------:R-:W-:-:S06]  /*2a80*/  WARPGROUP.ARRIVE ;  /* 0x00000000000079c5 */ /* 0x000fcc0000000000 */
[----:B------:R-:W-:Y:S01]  /*2a90*/  HGMMA.64x32x16.F32.BF16 R88, gdesc[UR12], RZ, !UPT, gsb0 ;  /* 0x006000000c5879f0 */ /* 0x000fe2000c0018ff */
[----:B------:R-:W-:Y:S02]  /*2aa0*/  UIADD3 UR12, UR35, 0x82, URZ ;  /* 0x00000082230c7890 */ /* 0x000fe4000fffe03f */
[----:B------:R-:W-:Y:S01]  /*2ab0*/  UIADD3 UR13, UR35, 0x102, URZ ;  /* 0x00000102230d7890 */ /* 0x000fe2000fffe03f */
[----:B------:R-:W-:Y:S02]  /*2ac0*/  WARPGROUP.DEPBAR.LE gsb0, 0x0 ;  /* 0x00008000000079c5 */ /* 0x000fe40000010000 */
[----:B------:R-:W-:-:S06]  /*2ad0*/  WARPGROUP.ARRIVE ;  /* 0x00000000000079c5 */ /* 0x000fcc0000000000 */
[----:B------:R-:W-:Y:S03]  /*2ae0*/  HGMMA.64x32x16.F32.BF16 R152, gdesc[UR20], RZ, !UPT, gsb0 ;  /* 0x00600000149879f0 */ /* 0x000fe6000c0018ff */
[----:B------:R-:W-:Y:S02]  /*2af0*/  WARPGROUP.DEPBAR.LE gsb0, 0x0 ;  /* 0x00008000000079c5 */ /* 0x000fe40000010000 */
[----:B------:R-:W-:-:S06]  /*2b00*/  WARPGROUP.ARRIVE ;  /* 0x00000000000079c5 */ /* 0x000fcc0000000000 */
[----:B------:R-:W-:Y:S03]  /*2b10*/  HGMMA.64x32x16.F32.BF16 R216, gdesc[UR28], RZ, !UPT, gsb0 ;  /* 0x006000001cd879f0 */ /* 0x000fe6000c0018ff */
[----:B------:R-:W-:Y:S02]  /*2b20*/  WARPGROUP.DEPBAR.LE gsb0, 0x0 ;  /* 0x00008000000079c5 */ /* 0x000fe40000010000 */
[----:B0-----:R-:W-:-:S06]  /*2b30*/  WARPGROUP.ARRIVE ;  /* 0x00000000000079c5 */ /* 0x001fcc0000000000 */
[----:B------:R-:W-:Y:S03]  /*2b40*/  HGMMA.64x32x16.F32.BF16 R40, gdesc[UR16], RZ, !UPT, gsb0 ;  /* 0x00600000102879f0 */ /* 0x000fe6000c0018ff */
[----:B------:R-:W-:Y:S02]  /*2b50*/  WARPGROUP.DEPBAR.LE gsb0, 0x0 ;  /* 0x00008000000079c5 */ /* 0x000fe40000010000 */
[----:B------:R-:W-:Y:S02]  /*2b60*/  IMAD.MOV.U32 R3, RZ, RZ, R54 ;  /* 0x000000ffff037224 */ /* 0x000fe400078e0036 */
[----:B------:R-:W-:Y:S02]  /*2b70*/  IMAD.MOV.U32 R0, RZ, RZ, R55 ;  /* 0x000000ffff007224 */ /* 0x000fe400078e0037 */
[----:B------:R-:W-:Y:S02]  /*2b80*/  IMAD.MOV.U32 R54, RZ, RZ, R168 ;  /* 0x000000ffff367224 */ /* 0x000fe400078e00a8 */
[----:B------:R-:W-:Y:S01]  /*2b90*/  IMAD.MOV.U32 R55, RZ, RZ, R169 ;  /* 0x000000ffff377224 */ /* 0x000fe200078e00a9 */
[----:B------:R-:W2:Y:S01]  /*2ba0*/  LDL.LU R168, [R1+0xb8] ;  /* 0x0000b80001a87983 */ /* 0x000ea20000300800 */
[----:B------:R-:W-:-:S02]  /*2bb0*/  IMAD.MOV.U32 R20, RZ, RZ, R40 ;  /* 0x000000ffff147224 */ /* 0x000fc400078e0028 */
[----:B------:R-:W-:Y:S01]  /*2bc0*/  IMAD.MOV.U32 R19, RZ, RZ, R41 ;  /* 0x000000ffff137224 */ /* 0x000fe200078e0029 */
[----:B------:R-:W3:Y:S01]  /*2bd0*/  LDL.LU R169, [R1+0xbc] ;  /* 0x0000bc0001a97983 */ /* 0x000ee20000300800 */
        /* <DEDUP_REMOVED lines=28> */
[----:B------:R-:W-:Y:S01]  /*2da0*/  WARPGROUP.ARRIVE ;  /* 0x00000000000079c5 */ /* 0x000fe20000000000 */
[----:B------:R-:W-:-:S02]  /*2db0*/  IMAD.MOV.U32 R108, RZ, RZ, R172 ;  /* 0x000000ffff6c7224 */ /* 0x000fc400078e00ac */
[----:B------:R-:W-:Y:S02]  /*2dc0*/  IMAD.MOV.U32 R109, RZ, RZ, R173 ;  /* 0x000000ffff6d7224 */ /* 0x000fe400078e00ad */
[----:B------:R-:W-:Y:S01]  /*2dd0*/  IMAD.MOV.U32 R110, RZ, RZ, R174 ;  /* 0x000000ffff6e7224 */ /* 0x000fe200078e00ae */
[----:B------:R-:W-:Y:S01]  /*2de0*/  HGMMA.64x32x16.F32.BF16 R40, gdesc[UR4], R40, gsb0 ;  /* 0x00600000042879f0 */ /* 0x000fe20008001828 */
[----:B------:R-:W-:Y:S02]  /*2df0*/  IMAD.MOV.U32 R170, RZ, RZ, R83 ;  /* 0x000000ffffaa7224 */ /* 0x000fe400078e0053 */
[----:B------:R-:W4:Y:S01]  /*2e00*/  LDL.LU R83, [R1+0x390] ;  /* 0x0003900001537983 */ /* 0x000f220000300800 */
[----:B------:R-:W-:Y:S02]  /*2e10*/  IMAD.MOV.U32 R171, RZ, RZ, R84 ;  /* 0x000000ffffab7224 */ /* 0x000fe400078e0054 */
[----:B------:R-:W-:Y:S01]  /*2e20*/  IMAD.MOV.U32 R172, RZ, RZ, R85 ;  /* 0x000000ffffac7224 */ /* 0x000fe200078e0055 */
[----:B------:R-:W4:Y:S01]  /*2e30*/  LDL.LU R84, [R1+0x38c] ;  /* 0x00038c0001547983 */ /* 0x000f220000300800 */
[----:B------:R-:W-:-:S02]  /*2e40*/  IMAD.MOV.U32 R173, RZ, RZ, R86 ;  /* 0x000000ffffad7224 */ /* 0x000fc400078e0056 */
[----:B------:R-:W-:Y:S01]  /*2e50*/  IMAD.MOV.U32 R111, RZ, RZ, R175 ;  /* 0x000000ffff6f7224 */ /* 0x000fe200078e00af */
[----:B------:R-:W4:Y:S01]  /*2e60*/  LDL.LU R85, [R1+0x388] ;  /* 0x0003880001557983 */ /* 0x000f220000300800 */
[----:B------:R-:W-:Y:S02]  /*2e70*/  IMAD.MOV.U32 R174, RZ, RZ, R87 ;  /* 0x000000ffffae7224 */ /* 0x000fe400078e0057 */
[----:B------:R-:W-:Y:S01]  /*2e80*/  IMAD.MOV.U32 R112, RZ, RZ, R176 ;  /* 0x000000ffff707224 */ /* 0x000fe200078e00b0 */
        /* <DEDUP_REMOVED lines=24> */
[----:B------:R-:W4:Y:S04]  /*3010*/  LDL.LU R142, [R1+0x364] ;  /* 0x00036400018e7983 */ /* 0x000f280000300800 */
[----:B------:R-:W4:Y:S04]  /*3020*/  LDL.LU R143, [R1+0x360] ;  /* 0x00036000018f7983 */ /* 0x000f280000300800 */
[----:B------:R-:W4:Y:S01]  /*3030*/  LDL.LU R144, [R1+0x35c] ;  /* 0x00035c0001907983 */ /* 0x000f220000300800 */
[----:B------:R-:W-:-:S03]  /*3040*/  WARPGROUP.DEPBAR.LE gsb0, 0x0 ;  /* 0x00008000000079c5 */ /* 0x000fc60000010000 */
[----:B------:R0:W-:Y:S04]  /*3050*/  STL.64 [R1+0x180], R40 ;  /* 0x0001802801007387 */ /* 0x0001e80000100a00 */
[----:B------:R1:W-:Y:S04]  /*3060*/  STL.64 [R1+0x188], R42 ;  /* 0x0001882a01007387 */ /* 0x0003e80000100a00 */
[----:B------:R1:W-:Y:S04]  /*3070*/  STL.64 [R1+0x190], R44 ;  /* 0x0001902c01007387 */ /* 0x0003e80000100a00 */
[----:B------:R1:W-:Y:S04]  /*3080*/  STL.64 [R1+0x198], R46 ;  /* 0x0001982e01007387 */ /* 0x0003e80000100a00 */
[----:B------:R1:W-:Y:S01]  /*3090*/  STL.64 [R1+0x1a0], R48 ;  /* 0x0001a03001007387 */ /* 0x0003e20000100a00 */
[----:B0-----:R-:W-:-:S03]  /*30a0*/  IMAD.MOV.U32 R40, RZ, RZ, R106 ;  /* 0x000000ffff287224 */ /* 0x001fc600078e006a */
[----:B------:R0:W-:Y:S01]  /*30b0*/  STL.64 [R1+0x1a8], R50 ;  /* 0x0001a83201007387 */ /* 0x0001e20000100a00 */
[----:B------:R-:W-:-:S03]  /*30c0*/  IMAD.MOV.U32 R41, RZ, RZ, R107 ;  /* 0x000000ffff297224 */ /* 0x000fc600078e006b */
[----:B------:R0:W-:Y:S01]  /*30d0*/  STL.64 [R1+0x1b0], R52 ;  /* 0x0001b03401007387 */ /* 0x0001e20000100a00 */
[----:B-1----:R-:W-:Y:S02]  /*30e0*/  IMAD.MOV.U32 R42, RZ, RZ, R108 ;  /* 0x000000ffff2a7224 */ /* 0x002fe400078e006c */
[----:B------:R-:W-:Y:S01]  /*30f0*/  IMAD.MOV.U32 R43, RZ, RZ, R109 ;  /* 0x000000ffff2b7224 */ /* 0x000fe200078e006d */
[----:B------:R2:W-:Y:S01]  /*3100*/  STL.64 [R1+0x1b8], R54 ;  /* 0x0001b83601007387 */ /* 0x0005e20000100a00 */
[----:B------:R-:W-:Y:S02]  /*3110*/  IMAD.MOV.U32 R44, RZ, RZ, R110 ;  /* 0x000000ffff2c7224 */ /* 0x000fe400078e006e */
[----:B------:R-:W-:Y:S02]  /*3120*/  IMAD.MOV.U32 R45, RZ, RZ, R111 ;  /* 0x000000ffff2d7224 */ /* 0x000fe400078e006f */
[----:B------:R-:W-:Y:S02]  /*3130*/  IMAD.MOV.U32 R46, RZ, RZ, R112 ;  /* 0x000000ffff2e7224 */ /* 0x000fe400078e0070 */
[----:B------:R-:W-:-:S02]  /*3140*/  IMAD.MOV.U32 R47, RZ, RZ, R113 ;  /* 0x000000ffff2f7224 */ /* 0x000fc400078e0071 */
[----:B------:R-:W-:Y:S02]  /*3150*/  IMAD.MOV.U32 R48, RZ, RZ, R114 ;  /* 0x000000ffff307224 */ /* 0x000fe400078e0072 */
[----:B------:R-:W-:Y:S02]  /*3160*/  IMAD.MOV.U32 R49, RZ, RZ, R115 ;  /* 0x000000ffff317224 */ /* 0x000fe400078e0073 */
[----:B0-----:R-:W-:Y:S02]  /*3170*/  IMAD.MOV.U32 R50, RZ, RZ, R116 ;  /* 0x000000ffff327224 */ /* 0x001fe400078e0074 */
[----:B------:R-:W-:Y:S02]  /*3180*/  IMAD.MOV.U32 R51, RZ, RZ, R117 ;  /* 0x000000ffff337224 */ /* 0x000fe400078e0075 */
[----:B------:R-:W-:Y:S02]  /*3190*/  IMAD.MOV.U32 R52, RZ, RZ, R118 ;  /* 0x000000ffff347224 */ /* 0x000fe400078e0076 */
        /* <DEDUP_REMOVED lines=25> */
[----:B--2---:R-:W-:Y:S02]  /*3330*/  IMAD.MOV.U32 R54, RZ, RZ, R168 ;  /* 0x000000ffff367224 */ /* 0x004fe400078e00a8 */
[----:B---3--:R-:W-:-:S06]  /*3340*/  IMAD.MOV.U32 R55, RZ, RZ, R169 ;  /* 0x000000ffff377224 */ /* 0x008fcc00078e00a9 */
[----:B------:R-:W-:-:S06]  /*3350*/  WARPGROUP.ARRIVE ;  /* 0x00000000000079c5 */ /* 0x000fcc0000000000 */
[----:B------:R-:W-:Y:S01]  /*3360*/  HGMMA.64x32x16.F32.BF16 R40, gdesc[UR8], R40, gsb0 ;  /* 0x00600000082879f0 */ /* 0x000fe20008001828 */
        /* <DEDUP_REMOVED lines=15> */
[----:B------:R-:W4:Y:S01]  /*3460*/  LDL.LU R145, [R1+0x358] ;  /* 0x0003580001917983 */ /* 0x000f220000300800 */
[----:B------:R-:W-:-:S03]  /*3470*/  IMAD.MOV.U32 R183, RZ, RZ, R146 ;  /* 0x000000ffffb77224 */ /* 0x000fc600078e0092 */
[----:B------:R-:W4:Y:S04]  /*3480*/  LDL.LU R146, [R1+0x354] ;  /* 0x0003540001927983 */ /* 0x000f280000300800 */
[----:B------:R-:W2:Y:S04]  /*3490*/  LDL.LU R200, [R1+0x350] ;  /* 0x0003500001c87983 */ /* 0x000ea80000300800 */
        /* <DEDUP_REMOVED lines=9> */
[----:B------:R-:W2:Y:S01]  /*3530*/  LDL.LU R210, [R1+0x328] ;  /* 0x0003280001d27983 */ /* 0x000ea20000300800 */
[----:B------:R-:W-:-:S03]  /*3540*/  WARPGROUP.DEPBAR.LE gsb0, 0x0 ;  /* 0x00008000000079c5 */ /* 0x000fc60000010000 */
[----:B------:R-:W2:Y:S04]  /*3550*/  LDL.LU R211, [R1+0x324] ;  /* 0x0003240001d37983 */ /* 0x000ea80000300800 */
[----:B------:R-:W2:Y:S04]  /*3560*/  LDL.LU R212, [R1+0x320] ;  /* 0x0003200001d47983 */ /* 0x000ea80000300800 */
[----:B------:R-:W2:Y:S04]  /*3570*/  LDL.LU R213, [R1+0x31c] ;  /* 0x00031c0001d57983 */ /* 0x000ea80000300800 */
[----:B------:R0:W-:Y:S04]  /*3580*/  STL.64 [R1+0x80], R40 ;  /* 0x0000802801007387 */ /* 0x0001e80000100a00 */
[----:B------:R1:W-:Y:S01]  /*3590*/  STL.64 [R1+0x88], R42 ;  /* 0x0000882a01007387 */ /* 0x0003e20000100a00 */
[----:B------:R-:W-:-:S03]  /*35a0*/  IMAD.MOV.U32 R113, RZ, RZ, R115 ;  /* 0x000000ffff717224 */ /* 0x000fc600078e0073 */
[----:B------:R3:W-:Y:S01]  /*35b0*/  STL.64 [R1+0x90], R44 ;  /* 0x0000902c01007387 */ /* 0x0007e20000100a00 */
[----:B------:R-:W-:-:S03]  /*35c0*/  IMAD.MOV.U32 R114, RZ, RZ, R116 ;  /* 0x000000ffff727224 */ /* 0x000fc600078e0074 */
[----:B------:R3:W-:Y:S01]  /*35d0*/  STL.64 [R1+0x98], R46 ;  /* 0x0000982e01007387 */ /* 0x0007e20000100a00 */
[----:B------:R-:W-:-:S03]  /*35e0*/  IMAD.MOV.U32 R115, RZ, RZ, R117 ;  /* 0x000000ffff737224 */ /* 0x000fc600078e0075 */
[----:B------:R3:W-:Y:S01]  /*35f0*/  STL.64 [R1+0xa0], R48 ;  /* 0x0000a03001007387 */ /* 0x0007e20000100a00 */
[----:B------:R-:W-:-:S03]  /*3600*/  IMAD.MOV.U32 R116, RZ, RZ, R118 ;  /* 0x000000ffff747224 */ /* 0x000fc600078e0076 */
[----:B------:R3:W-:Y:S01]  /*3610*/  STL.64 [R1+0xa8], R50 ;  /* 0x0000a83201007387 */ /* 0x0007e20000100a00 */
[----:B------:R-:W-:Y:S02]  /*3620*/  IMAD.MOV.U32 R117, RZ, RZ, R119 ;  /* 0x000000ffff757224 */ /* 0x000fe400078e0077 */
[----:B------:R-:W-:Y:S01]  /*3630*/  IMAD.MOV.U32 R118, RZ, RZ, R214 ;  /* 0x000000ffff767224 */ /* 0x000fe200078e00d6 */
[----:B------:R3:W-:Y:S01]  /*3640*/  STL.64 [R1+0xb0], R52 ;  /* 0x0000b03401007387 */ /* 0x0007e20000100a00 */
[----:B------:R-:W-:-:S03]  /*3650*/  IMAD.MOV.U32 R119, RZ, RZ, R215 ;  /* 0x000000ffff777224 */ /* 0x000fc600078e00d7 */
[----:B------:R3:W-:Y:S04]  /*3660*/  STL.64 [R1+0xb8], R54 ;  /* 0x0000b83601007387 */ /* 0x0007e80000100a00 */
[----:B------:R-:W2:Y:S04]  /*3670*/  LDL.LU R214, [R1+0x318] ;  /* 0x0003180001d67983 */ /* 0x000ea80000300800 */
[----:B------:R-:W2:Y:S01]  /*3680*/  LDL.LU R215, [R1+0x314] ;  /* 0x0003140001d77983 */ /* 0x000ea20000300800 */
[----:B------:R-:W-:Y:S01]  /*3690*/  UMOV UR26, UR13 ;  /* 0x0000000d001a7c82 */ /* 0x000fe20008000000 */
[----:B------:R-:W-:-:S02]  /*36a0*/  UMOV UR27, 0x80000020 ;  /* 0x80000020001b7882 */ /* 0x000fc40000000000 */
[----:B0-----:R-:W4:Y:S04]  /*36b0*/  LDL.LU R40, [R1+0x40] ;  /* 0x0000400001287983 */ /* 0x001f280000300800 */
[----:B------:R-:W4:Y:S04]  /*36c0*/  LDL.LU R41, [R1+0x44] ;  /* 0x0000440001297983 */ /* 0x000f280000300800 */
[----:B-1----:R-:W4:Y:S04]  /*36d0*/  LDL.LU R42, [R1+0x48] ;  /* 0x00004800012a7983 */ /* 0x002f280000300800 */
[----:B------:R-:W4:Y:S04]  /*36e0*/  LDL.LU R43, [R1+0x4c] ;  /* 0x00004c00012b7983 */ /* 0x000f280000300800 */
[----:B---3--:R-:W3:Y:S04]  /*36f0*/  LDL.LU R44, [R1+0x50] ;  /* 0x00005000012c7983 */ /* 0x008ee80000300800 */
[----:B------:R-:W3:Y:S04]  /*3700*/  LDL.LU R45, [R1+0x54] ;  /* 0x00005400012d7983 */ /* 0x000ee80000300800 */
        /* <DEDUP_REMOVED lines=9> */
[----:B------:R-:W3:Y:S01]  /*37a0*/  LDL.LU R55, [R1+0x7c] ;  /* 0x00007c0001377983 */ /* 0x000ee20000300800 */
[----:B--2---:R-:W-:-:S06]  /*37b0*/  WARPGROUP.ARRIVE ;  /* 0x00000000000079c5 */ /* 0x004fcc0000000000 */
[----:B------:R-:W-:Y:S03]  /*37c0*/  HGMMA.64x32x16.F32.BF16 R200, gdesc[UR24], R200, gsb0 ;  /* 0x0060000018c879f0 */ /* 0x000fe600080018c8 */
[----:B------:R-:W-:Y:S02]  /*37d0*/  WARPGROUP.DEPBAR.LE gsb0, 0x0 ;  /* 0x00008000000079c5 */ /* 0x000fe40000010000 */
[----:B------:R-:W-:Y:S04]  /*37e0*/  STL.64 [R1+0x228], R214 ;  /* 0x000228d601007387 */ /* 0x000fe80000100a00 */
[----:B------:R-:W-:Y:S04]  /*37f0*/  STL.64 [R1+0x220], R212 ;  /* 0x000220d401007387 */ /* 0x000fe80000100a00 */
[----:B------:R-:W-:Y:S04]  /*3800*/  STL.64 [R1+0x218], R210 ;  /* 0x000218d201007387 */ /* 0x000fe80000100a00 */
[----:B------:R-:W-:Y:S04]  /*3810*/  STL.64 [R1+0x210], R208 ;  /* 0x000210d001007387 */ /* 0x000fe80000100a00 */
[----:B------:R-:W-:Y:S04]  /*3820*/  STL.64 [R1+0x208], R206 ;  /* 0x000208ce01007387 */ /* 0x000fe80000100a00 */
[----:B------:R0:W-:Y:S04]  /*3830*/  STL.64 [R1+0x200], R204 ;  /* 0x000200cc01007387 */ /* 0x0001e80000100a00 */
[----:B------:R1:W-:Y:S04]  /*3840*/  STL.64 [R1+0x1f8], R202 ;  /* 0x0001f8ca01007387 */ /* 0x0003e80000100a00 */
[----:B------:R2:W-:Y:S01]  /*3850*/  STL.64 [R1+0x1f0], R200 ;  /* 0x0001f0c801007387 */ /* 0x0005e20000100a00 */
[----:B0-----:R-:W-:-:S02]  /*3860*/  IMAD.MOV.U32 R204, RZ, RZ, R151 ;  /* 0x000000ffffcc7224 */ /* 0x001fc400078e0097 */
[----:B-1----:R-:W-:Y:S02]  /*3870*/  IMAD.MOV.U32 R202, RZ, RZ, R149 ;  /* 0x000000ffffca7224 */ /* 0x002fe400078e0095 */
[----:B--2---:R-:W-:Y:S02]  /*3880*/  IMAD.MOV.U32 R200, RZ, RZ, R147 ;  /* 0x000000ffffc87224 */ /* 0x004fe400078e0093 */
[----:B------:R-:W4:Y:S01]  /*3890*/  LDL.LU R147, [R1+0x310] ;  /* 0x0003100001937983 */ /* 0x000f220000300800 */
[----:B------:R-:W-:Y:S02]  /*38a0*/  IMAD.MOV.U32 R201, RZ, RZ, R148 ;  /* 0x000000ffffc97224 */ /* 0x000fe400078e0094 */
[----:B------:R-:W-:Y:S01]  /*38b0*/  IMAD.MOV.U32 R203, RZ, RZ, R150 ;  /* 0x000000ffffcb7224 */ /* 0x000fe200078e0096 */
[----:B------:R-:W4:Y:S04]  /*38c0*/  LDL.LU R148, [R1+0x30c] ;  /* 0x00030c0001947983 */ /* 0x000f280000300800 */
[----:B------:R-:W4:Y:S04]  /*38d0*/  LDL.LU R149, [R1+0x308] ;  /* 0x0003080001957983 */ /* 0x000f280000300800 */
[----:B------:R-:W4:Y:S04]  /*38e0*/  LDL.LU R150, [R1+0x304] ;  /* 0x0003040001967983 */ /* 0x000f280000300800 */
[----:B------:R-:W4:Y:S01]  /*38f0*/  LDL.LU R151, [R1+0x300] ;  /* 0x0003000001977983 */ /* 0x000f220000300800 */
        /* <DEDUP_REMOVED lines=9> */
[----:B----4-:R-:W-:-:S06]  /*3990*/  WARPGROUP.ARRIVE ;  /* 0x00000000000079c5 */ /* 0x010fcc0000000000 */
[----:B------:R-:W-:Y:S03]  /*39a0*/  HGMMA.64x32x16.F32.BF16 R136, gdesc[UR12], R136, gsb0 ;  /* 0x006000000c8879f0 */ /* 0x000fe60008001888 */
[----:B------:R-:W-:Y:S02]  /*39b0*/  WARPGROUP.DEPBAR.LE gsb0, 0x0 ;  /* 0x00008000000079c5 */ /* 0x000fe40000010000 */
[----:B------:R-:W-:-:S06]  /*39c0*/  WARPGROUP.ARRIVE ;  /* 0x00000000000079c5 */ /* 0x000fcc0000000000 */
[----:B------:R-:W-:Y:S01]  /*39d0*/  HGMMA.64x32x16.F32.BF16 R72, gdesc[UR16], R72, gsb0 ;  /* 0x00600000104879f0 */ /* 0x000fe20008001848 */
[----:B------:R-:W-:Y:S01]  /*39e0*/  UMOV UR16, UR8 ;  /* 0x0000000800107c82 */ /* 0x000fe20008000000 */
[----:B------:R-:W-:Y:S01]  /*39f0*/  UMOV UR17, 0x80000020 ;  /* 0x8000002000117882 */ /* 0x000fe20000000000 */
[----:B------:R-:W-:Y:S02]  /*3a00*/  WARPGROUP.DEPBAR.LE gsb0, 0x0 ;  /* 0x00008000000079c5 */ /* 0x000fe40000010000 */
[----:B------:R-:W-:-:S06]  /*3a10*/  WARPGROUP.ARRIVE ;  /* 0x00000000000079c5 */ /* 0x000fcc0000000000 */
[----:B------:R-:W-:Y:S01]  /*3a20*/  HGMMA.64x32x16.F32.BF16 R56, gdesc[UR16], R56, gsb0 ;  /* 0x00600000103879f0 */ /* 0x000fe20008001838 */
[----:B------:R-:W-:Y:S01]  /*3a30*/  UMOV UR12, UR16 ;  /* 0x00000010000c7c82 */ /* 0x000fe20008000000 */
[----:B------:R-:W-:Y:S01]  /*3a40*/  UMOV UR13, UR17 ;  /* 0x00000011000d7c82 */ /* 0x000fe20008000000 */
        /* <DEDUP_REMOVED lines=11> */
[----:B---3--:R-:W-:-:S06]  /*3b00*/  WARPGROUP.ARRIVE ;  /* 0x00000000000079c5 */ /* 0x008fcc0000000000 */
        /* <DEDUP_REMOVED lines=11> */
[----:B------:R-:W-:Y:S01]  /*3bc0*/  IMAD.MOV.U32 R215, RZ, RZ, R21 ;  /* 0x000000ffffd77224 */ /* 0x000fe200078e0015 */
[----:B------:R-:W-:Y:S01]  /*3bd0*/  UMOV UR4, UR16 ;  /* 0x0000001000047c82 */ /* 0x000fe20008000000 */
[----:B------:R-:W-:Y:S01]  /*3be0*/  UMOV UR5, UR17 ;  /* 0x0000001100057c82 */ /* 0x000fe20008000000 */
[----:B------:R-:W-:Y:S01]  /*3bf0*/  UIADD3 UR12, UR34, 0x402, URZ ;  /* 0x00000402220c7890 */ /* 0x000fe2000fffe03f */
[----:B------:R0:W5:Y:S04]  /*3c00*/  LDL.LU R17, [R1+0x2fc] ;  /* 0x0002fc0001117983 */ /* 0x0001680000300800 */
[----:B------:R0:W5:Y:S04]  /*3c10*/  LDL.LU R16, [R1+0x2f8] ;  /* 0x0002f80001107983 */ /* 0x0001680000300800 */
[----:B------:R0:W5:Y:S04]  /*3c20*/  LDL.LU R5, [R1+0x2f4] ;  /* 0x0002f40001057983 */ /* 0x0001680000300800 */
[----:B------:R0:W5:Y:S01]  /*3c30*/  LDL.LU R2, [R1+0x2f0] ;  /* 0x0002f00001027983 */ /* 0x0001620000300800 */
[----:B------:R-:W-:-:S02]  /*3c40*/  WARPGROUP.DEPBAR.LE gsb0, 0x0 ;  /* 0x00008000000079c5 */ /* 0x000fc40000010000 */
        /* <DEDUP_REMOVED lines=9> */
[----:B------:R-:W-:Y:S04]  /*3ce0*/  STL.64 [R1+0x40], R40 ;  /* 0x0000402801007387 */ /* 0x000fe80000100a00 */
[----:B------:R-:W-:Y:S04]  /*3cf0*/  STL.64 [R1+0x48], R42 ;  /* 0x0000482a01007387 */ /* 0x000fe80000100a00 */
[----:B------:R-:W-:Y:S04]  /*3d00*/  STL.64 [R1+0x50], R44 ;  /* 0x0000502c01007387 */ /* 0x000fe80000100a00 */
[----:B------:R-:W-:Y:S04]  /*3d10*/  STL.64 [R1+0x58], R46 ;  /* 0x0000582e01007387 */ /* 0x000fe80000100a00 */
[----:B------:R-:W-:Y:S04]  /*3d20*/  STL.64 [R1+0x60], R48 ;  /* 0x0000603001007387 */ /* 0x000fe80000100a00 */
[----:B------:R-:W-:Y:S04]  /*3d30*/  STL.64 [R1+0x68], R50 ;  /* 0x0000683201007387 */ /* 0x000fe80000100a00 */
[----:B------:R-:W-:Y:S01]  /*3d40*/  STL.64 [R1+0x70], R52 ;  /* 0x0000703401007387 */ /* 0x000fe20000100a00 */
[----:B------:R-:W-:-:S02]  /*3d50*/  WARPGROUP.DEPBAR.LE gsb0, 0x0 ;  /* 0x00008000000079c5 */ /* 0x000fc40000010000 */
[----:B------:R-:W-:-:S06]  /*3d60*/  WARPGROUP.ARRIVE ;  /* 0x00000000000079c5 */ /* 0x000fcc0000000000 */
[----:B------:R-:W-:Y:S01]  /*3d70*/  HGMMA.64x32x16.F32.BF16 R168, gdesc[UR8], R168, gsb0 ;  /* 0x0060000008a879f0 */ /* 0x000fe200080018a8 */
[----:B------:R1:W-:Y:S04]  /*3d80*/  STL.64 [R1+0x78], R54 ;  /* 0x0000783601007387 */ /* 0x0003e80000100a00 */
[----:B-1----:R-:W2:Y:S04]  /*3d90*/  LDL.LU.64 R54, [R1+0x2e8] ;  /* 0x0002e80001367983 */ /* 0x002ea80000300a00 */
[----:B------:R-:W2:Y:S04]  /*3da0*/  LDL.LU.64 R52, [R1+0x2e0] ;  /* 0x0002e00001347983 */ /* 0x000ea80000300a00 */
[----:B------:R-:W2:Y:S04]  /*3db0*/  LDL.LU.64 R50, [R1+0x2d8] ;  /* 0x0002d80001327983 */ /* 0x000ea80000300a00 */
[----:B------:R-:W2:Y:S04]  /*3dc0*/  LDL.LU.64 R48, [R1+0x2d0] ;  /* 0x0002d00001307983 */ /* 0x000ea80000300a00 */
[----:B------:R-:W2:Y:S04]  /*3dd0*/  LDL.LU.64 R46, [R1+0x2c8] ;  /* 0x0002c800012e7983 */ /* 0x000ea80000300a00 */
[----:B------:R-:W2:Y:S04]  /*3de0*/  LDL.LU.64 R44, [R1+0x2c0] ;  /* 0x0002c000012c7983 */ /* 0x000ea80000300a00 */
[----:B------:R-:W2:Y:S04]  /*3df0*/  LDL.LU.64 R42, [R1+0x2b8] ;  /* 0x0002b800012a7983 */ /* 0x000ea80000300a00 */
[----:B------:R-:W2:Y:S04]  /*3e00*/  LDL.LU.64 R40, [R1+0x2b0] ;  /* 0x0002b00001287983 */ /* 0x000ea80000300a00 */
[----:B------:R-:W-:Y:S04]  /*3e10*/  STL.64 [R1+0x140], R200 ;  /* 0x000140c801007387 */ /* 0x000fe80000100a00 */
        /* <DEDUP_REMOVED lines=14> */
[----:B------:R1:W-:Y:S01]  /*3f00*/  STL.64 [R1+0x138], R118 ;  /* 0x0001387601007387 */ /* 0x0003e20000100a00 */
[----:B------:R-:W-:-:S03]  /*3f10*/  WARPGROUP.DEPBAR.LE gsb0, 0x0 ;  /* 0x00008000000079c5 */ /* 0x000fc60000010000 */
[----:B-1----:R-:W3:Y:S04]  /*3f20*/  LDL.LU.64 R118, [R1+0x2a8] ;  /* 0x0002a80001767983 */ /* 0x002ee80000300a00 */
[----:B------:R-:W3:Y:S04]  /*3f30*/  LDL.LU.64 R116, [R1+0x2a0] ;  /* 0x0002a00001747983 */ /* 0x000ee80000300a00 */
[----:B------:R-:W3:Y:S04]  /*3f40*/  LDL.LU.64 R114, [R1+0x298] ;  /* 0x0002980001727983 */ /* 0x000ee80000300a00 */
[----:B------:R-:W3:Y:S04]  /*3f50*/  LDL.LU.64 R112, [R1+0x290] ;  /* 0x0002900001707983 */ /* 0x000ee80000300a00 */
[----:B------:R-:W3:Y:S04]  /*3f60*/  LDL.LU.64 R110, [R1+0x288] ;  /* 0x00028800016e7983 */ /* 0x000ee80000300a00 */
[----:B------:R-:W3:Y:S04]  /*3f70*/  LDL.LU.64 R108, [R1+0x280] ;  /* 0x00028000016c7983 */ /* 0x000ee80000300a00 */
[----:B------:R-:W3:Y:S04]  /*3f80*/  LDL.LU.64 R106, [R1+0x278] ;  /* 0x00027800016a7983 */ /* 0x000ee80000300a00 */
[----:B------:R-:W3:Y:S04]  /*3f90*/  LDL.LU.64 R104, [R1+0x270] ;  /* 0x0002700001687983 */ /* 0x000ee80000300a00 */
[----:B------:R-:W-:Y:S04]  /*3fa0*/  STL.64 [R1], R168 ;  /* 0x000000a801007387 */ /* 0x000fe80000100a00 */
[----:B------:R-:W-:Y:S04]  /*3fb0*/  STL.64 [R1+0x8], R170 ;  /* 0x000008aa01007387 */ /* 0x000fe80000100a00 */
[----:B------:R-:W-:Y:S04]  /*3fc0*/  STL.64 [R1+0x10], R172 ;  /* 0x000010ac01007387 */ /* 0x000fe80000100a00 */
[----:B------:R-:W-:Y:S04]  /*3fd0*/  STL.64 [R1+0x18], R174 ;  /* 0x000018ae01007387 */ /* 0x000fe80000100a00 */
[----:B------:R-:W-:Y:S04]  /*3fe0*/  STL.64 [R1+0x20], R176 ;  /* 0x000020b001007387 */ /* 0x000fe80000100a00 */
[----:B------:R-:W-:Y:S04]  /*3ff0*/  STL.64 [R1+0x28], R178 ;  /* 0x000028b201007387 */ /* 0x000fe80000100a00 */
[----:B------:R-:W-:Y:S04]  /*4000*/  STL.64 [R1+0x30], R180 ;  /* 0x000030b401007387 */ /* 0x000fe80000100a00 */
[----:B------:R1:W-:Y:S04]  /*4010*/  STL.64 [R1+0x38], R182 ;  /* 0x000038b601007387 */ /* 0x0003e80000100a00 */
[----:B-1----:R-:W4:Y:S04]  /*4020*/  LDL.LU.64 R182, [R1+0x268] ;  /* 0x0002680001b67983 */ /* 0x002f280000300a00 */
[----:B------:R-:W4:Y:S04]  /*4030*/  LDL.LU.64 R180, [R1+0x260] ;  /* 0x0002600001b47983 */ /* 0x000f280000300a00 */
[----:B------:R-:W4:Y:S04]  /*4040*/  LDL.LU.64 R178, [R1+0x258] ;  /* 0x0002580001b27983 */ /* 0x000f280000300a00 */
[----:B------:R-:W4:Y:S04]  /*4050*/  LDL.LU.64 R176, [R1+0x250] ;  /* 0x0002500001b07983 */ /* 0x000f280000300a00 */
[----:B------:R-:W4:Y:S04]  /*4060*/  LDL.LU.64 R174, [R1+0x248] ;  /* 0x0002480001ae7983 */ /* 0x000f280000300a00 */
[----:B------:R-:W4:Y:S04]  /*4070*/  LDL.LU.64 R172, [R1+0x240] ;  /* 0x0002400001ac7983 */ /* 0x000f280000300a00 */
[----:B------:R-:W4:Y:S04]  /*4080*/  LDL.LU.64 R170, [R1+0x238] ;  /* 0x0002380001aa7983 */ /* 0x000f280000300a00 */
[----:B------:R-:W4:Y:S01]  /*4090*/  LDL.LU.64 R168, [R1+0x230] ;  /* 0x0002300001a87983 */ /* 0x000f220000300a00 */
[----:B------:R-:W-:Y:S01]  /*40a0*/  UMOV UR24, UR4 ;  /* 0x0000000400187c82 */ /* 0x000fe20008000000 */
[----:B------:R-:W-:Y:S01]  /*40b0*/  UMOV UR25, UR5 ;  /* 0x0000000500197c82 */ /* 0x000fe20008000000 */
[----:B------:R-:W-:Y:S01]  /*40c0*/  UMOV UR12, UR4 ;  /* 0x00000004000c7c82 */ /* 0x000fe20008000000 */
[----:B------:R-:W-:Y:S01]  /*40d0*/  UMOV UR13, UR5 ;  /* 0x00000005000d7c82 */ /* 0x000fe20008000000 */
[----:B------:R-:W-:Y:S01]  /*40e0*/  UMOV UR16, UR4 ;  /* 0x0000000400107c82 */ /* 0x000fe20008000000 */
[----:B------:R-:W-:Y:S01]  /*40f0*/  UMOV UR17, UR5 ;  /* 0x0000000500117c82 */ /* 0x000fe20008000000 */
[----:B------:R-:W-:Y:S01]  /*4100*/  UIADD3 UR34, UR34, 0x602, URZ ;  /* 0x0000060222227890 */ /* 0x000fe2000fffe03f */
[----:B----4-:R-:W-:-:S06]  /*4110*/  WARPGROUP.ARRIVE ;  /* 0x00000000000079c5 */ /* 0x010fcc0000000000 */
[----:B------:R-:W-:Y:S03]  /*4120*/  HGMMA.64x32x16.F32.BF16 R168, gdesc[UR24], R168, gsb0 ;  /* 0x0060000018a879f0 */ /* 0x000fe600080018a8 */
[----:B------:R-:W-:Y:S02]  /*4130*/  WARPGROUP.DEPBAR.LE gsb0, 0x0 ;  /* 0x00008000000079c5 */ /* 0x000fe40000010000 */
[----:B---3--:R-:W-:-:S06]  /*4140*/  WARPGROUP.ARRIVE ;  /* 0x00000000000079c5 */ /* 0x008fcc0000000000 */
[----:B------:R-:W-:Y:S03]  /*4150*/  HGMMA.64x32x16.F32.BF16 R104, gdesc[UR12], R104, gsb0 ;  /* 0x006000000c6879f0 */ /* 0x000fe60008001868 */
[----:B------:R-:W-:Y:S02]  /*4160*/  WARPGROUP.DEPBAR.LE gsb0, 0x0 ;  /* 0x00008000000079c5 */ /* 0x000fe40000010000 */
[----:B--2---:R-:W-:-:S06]  /*4170*/  WARPGROUP.ARRIVE ;  /* 0x00000000000079c5 */ /* 0x004fcc0000000000 */
        /* <DEDUP_REMOVED lines=37> */
[----:B------:R-:W-:Y:S01]  /*43d0*/  UMOV UR4, UR16 ;  /* 0x0000001000047c82 */ /* 0x000fe20008000000 */
[----:B------:R-:W-:Y:S01]  /*43e0*/  UMOV UR5, UR17 ;  /* 0x0000001100057c82 */ /* 0x000fe20008000000 */
[----:B------:R-:W-:-:S03]  /*43f0*/  WARPGROUP.DEPBAR.LE gsb0, 0x0 ;  /* 0x00008000000079c5 */ /* 0x000fc60000010000 */
[----:B------:R-:W-:-:S06]  /*4400*/  WARPGROUP.ARRIVE ;  /* 0x00000000000079c5 */ /* 0x000fcc0000000000 */
[----:B------:R-:W-:Y:S03]  /*4410*/  HGMMA.64x32x16.F32.BF16 R200, gdesc[UR4], R200, gsb0 ;  /* 0x0060000004c879f0 */ /* 0x000fe600080018c8 */
        /* <DEDUP_REMOVED lines=8> */
[----:B------:R1:W-:Y:S04]  /*44a0*/  STL.64 [R1+0xf8], R214 ;  /* 0x0000f8d601007387 */ /* 0x0003e80000100a00 */
[----:B-1----:R0:W5:Y:S04]  /*44b0*/  LDL.LU.64 R214, [R1+0x228] ;  /* 0x0002280001d67983 */ /* 0x0021680000300a00 */
[----:B------:R0:W5:Y:S04]  /*44c0*/  LDL.LU.64 R212, [R1+0x220] ;  /* 0x0002200001d47983 */ /* 0x0001680000300a00 */
[----:B------:R0:W5:Y:S04]  /*44d0*/  LDL.LU.64 R210, [R1+0x218] ;  /* 0x0002180001d27983 */ /* 0x0001680000300a00 */
[----:B------:R0:W5:Y:S04]  /*44e0*/  LDL.LU.64 R208, [R1+0x210] ;  /* 0x0002100001d07983 */ /* 0x0001680000300a00 */
[----:B------:R0:W5:Y:S04]  /*44f0*/  LDL.LU.64 R206, [R1+0x208] ;  /* 0x0002080001ce7983 */ /* 0x0001680000300a00 */
[----:B------:R0:W5:Y:S04]  /*4500*/  LDL.LU.64 R204, [R1+0x200] ;  /* 0x0002000001cc7983 */ /* 0x0001680000300a00 */
[----:B------:R0:W5:Y:S04]  /*4510*/  LDL.LU.64 R202, [R1+0x1f8] ;  /* 0x0001f80001ca7983 */ /* 0x0001680000300a00 */
[----:B------:R0:W5:Y:S01]  /*4520*/  LDL.LU.64 R200, [R1+0x1f0] ;  /* 0x0001f00001c87983 */ /* 0x0001620000300a00 */
[----:B------:R-:W-:Y:S05]  /*4530*/  @!P1 BRA `(.L_x_22) ;  /* 0x0000003000b89947 */ /* 0x000fea0003800000 */
[----:B------:R-:W-:Y:S01]  /*4540*/  UIADD3 UR25, UR37, 0x1, URZ ;  /* 0x0000000125197890 */ /* 0x000fe2000fffe03f */
[----:B-----5:R-:W-:Y:S01]  /*4550*/  IMAD.MOV.U32 R0, RZ, RZ, R5 ;  /* 0x000000ffff007224 */ /* 0x020fe200078e0005 */
[----:B------:R-:W-:Y:S02]  /*4560*/  UMOV UR24, UR37 ;  /* 0x0000002500187c82 */ /* 0x000fe40008000000 */
[----:B------:R-:W-:-:S04]  /*4570*/  UISETP.NE.AND UP0, UPT, UR25, 0x5, UPT ;  /* 0x000000051900788c */ /* 0x000fc8000bf05270 */
[----:B------:R-:W-:Y:S02]  /*4580*/  USEL UR4, URZ, 0x1, UP0 ;  /* 0x000000013f047887 */ /* 0x000fe40008000000 */
[----:B------:R-:W-:Y:S02]  /*4590*/  USEL UR25, UR25, URZ, UP0 ;  /* 0x0000003f19197287 */ /* 0x000fe40008000000 */
[----:B------:R-:W-:-:S06]  /*45a0*/  ULOP3.LUT UR4, UR36, UR4, URZ, 0x3c, !UPT ;  /* 0x0000000424047292 */ /* 0x000fcc000f8e3c3f */
[----:B------:R-:W-:-:S07]  /*45b0*/  IMAD.U32 R3, RZ, RZ, UR4 ;  /* 0x00000004ff037e24 */ /* 0x000fce000f8e00ff */
.L_x_29:
[----:B------:R-:W-:Y:S05]  /*45c0*/  @!P0 BRA `(.L_x_23) ;  /* 0x0000000000048947 */ /* 0x000fea0003800000 */
[----:B------:R-:W-:Y:S01]  /*45d0*/  BPT.TRAP 0x1 ;  /* 0x000000040000795c */ /* 0x000fe20000300000 */
.L_x_23:
[----:B------:R-:W-:Y:S01]  /*45e0*/  ULEA UR4, UR25, UR42, 0x3 ;  /* 0x0000002a19047291 */ /* 0x000fe2000f8e183f */
[----:B------:R-:W-:-:S08]  /*45f0*/  SHF.L.U32 R4, R3, 0x1f, RZ ;  /* 0x0000001f03047819 */ /* 0x000fd000000006ff */
[----:B------:R1:W2:Y:S01]  /*4600*/  SYNCS.PHASECHK.TRANS64.TRYWAIT P1, [UR4], R4 ;  /* 0x00000004ff0075a7 */ /* 0x0002a20008020144 */
[----:B------:R-:W-:Y:S05]  /*4610*/  @!P0 BRA `(.L_x_24) ;  /* 0x0000000000048947 */ /* 0x000fea0003800000 */
[----:B------:R-:W-:Y:S01]  /*4620*/  BPT.TRAP 0x1 ;  /* 0x000000040000795c */ /* 0x000fe20000300000 */
.L_x_24:
[----:B--2---:R-:W-:Y:S05]  /*4630*/  @P1 BRA `(.L_x_25) ;  /* 0x0000000000081947 */ /* 0x004fea0003800000 */
[----:B------:R-:W2:Y:S02]  /*4640*/  SYNCS.PHASECHK.TRANS64.TRYWAIT P1, [UR4], R4 ;  /* 0x00000004ff0075a7 */ /* 0x000ea40008020144 */
[----:B--2---:R-:W-:Y:S05]  /*4650*/  @!P1 BRA `(.L_x_26) ;  /* 0x0000021800d89947 */ /* 0x004fea0003800000 */
.L_x_25:
        /* <DEDUP_REMOVED lines=8> */
[----:B---3--:R-:W3:Y:S04]  /*46e0*/  LDL.LU.64 R88, [R1+0x80] ;  /* 0x0000800001587983 */ /* 0x008ee80000300a00 */
[----:B------:R-:W3:Y:S04]  /*46f0*/  LDL.LU.64 R90, [R1+0x88] ;  /* 0x00008800015a7983 */ /* 0x000ee80000300a00 */
[----:B------:R-:W3:Y:S04]  /*4700*/  LDL.LU.64 R92, [R1+0x90] ;  /* 0x00009000015c7983 */ /* 0x000ee80000300a00 */
[----:B------:R-:W3:Y:S04]  /*4710*/  LDL.LU.64 R94, [R1+0x98] ;  /* 0x00009800015e7983 */ /* 0x000ee80000300a00 */
[----:B------:R-:W3:Y:S04]  /*4720*/  LDL.LU.64 R96, [R1+0xa0] ;  /* 0x0000a00001607983 */ /* 0x000ee80000300a00 */
[----:B------:R-:W3:Y:S04]  /*4730*/  LDL.LU.64 R98, [R1+0xa8] ;  /* 0x0000a80001627983 */ /* 0x000ee80000300a00 */
[----:B------:R-:W3:Y:S04]  /*4740*/  LDL.LU.64 R100, [R1+0xb0] ;  /* 0x0000b00001647983 */ /* 0x000ee80000300a00 */
[----:B------:R-:W3:Y:S04]  /*4750*/  LDL.LU.64 R102, [R1+0xb8] ;  /* 0x0000b80001667983 */ /* 0x000ee80000300a00 */
        /* <DEDUP_REMOVED lines=8> */
[----:B----4-:R-:W4:Y:S04]  /*47e0*/  LDL.LU.64 R152, [R1+0x180] ;  /* 0x0001800001987983 */ /* 0x010f280000300a00 */
[----:B------:R-:W4:Y:S04]  /*47f0*/  LDL.LU.64 R154, [R1+0x188] ;  /* 0x00018800019a7983 */ /* 0x000f280000300a00 */
[----:B------:R-:W4:Y:S04]  /*4800*/  LDL.LU.64 R156, [R1+0x190] ;  /* 0x00019000019c7983 */ /* 0x000f280000300a00 */
[----:B------:R-:W4:Y:S04]  /*4810*/  LDL.LU.64 R158, [R1+0x198] ;  /* 0x00019800019e7983 */ /* 0x000f280000300a00 */
[----:B------:R-:W4:Y:S04]  /*4820*/  LDL.LU.64 R160, [R1+0x1a0] ;  /* 0x0001a00001a07983 */ /* 0x000f280000300a00 */
[----:B------:R-:W4:Y:S04]  /*4830*/  LDL.LU.64 R162, [R1+0x1a8] ;  /* 0x0001a80001a27983 */ /* 0x000f280000300a00 */
[----:B------:R-:W4:Y:S04]  /*4840*/  LDL.LU.64 R164, [R1+0x1b0] ;  /* 0x0001b00001a47983 */ /* 0x000f280000300a00 */
[----:B------:R-:W4:Y:S01]  /*4850*/  LDL.LU.64 R166, [R1+0x1b8] ;  /* 0x0001b80001a67983 */ /* 0x000f220000300a00 */
[----:B------:R-:W-:-:S02]  /*4860*/  ULEA UR26, UR25, UR32, 0xb ;  /* 0x00000020191a7291 */ /* 0x000fc4000f8e583f */
[----:B------:R-:W-:Y:S01]  /*4870*/  UIMAD UR27, UR25, 0x280, UR33 ;  /* 0x00000280191b78a4 */ /* 0x000fe2000f8e0221 */
[----:B------:R0:W-:Y:S01]  /*4880*/  STL [R1+0x3d8], R216 ;  /* 0x0003d8d801007387 */ /* 0x0001e20000100800 */
[----:B------:R-:W-:Y:S01]  /*4890*/  UMOV UR5, 0x80000020 ;  /* 0x8000002000057882 */ /* 0x000fe20000000000 */
[----:B------:R-:W-:Y:S01]  /*48a0*/  UMOV UR7, 0x80000020 ;  /* 0x8000002000077882 */ /* 0x000fe20000000000 */
[----:B------:R-:W-:Y:S01]  /*48b0*/  UIADD3 UR10, UR27, 0x80, URZ ;  /* 0x000000801b0a7890 */ /* 0x000fe2000fffe03f */
[----:B------:R0:W-:Y:S01]  /*48c0*/  STL [R1+0x3d4], R217 ;  /* 0x0003d4d901007387 */ /* 0x0001e20000100800 */
[----:B------:R-:W-:Y:S01]  /*48d0*/  UMOV UR4, UR26 ;  /* 0x0000001a00047c82 */ /* 0x000fe20008000000 */
[----:B------:R-:W-:Y:S01]  /*48e0*/  UMOV UR6, UR27 ;  /* 0x0000001b00067c82 */ /* 0x000fe20008000000 */
[----:B------:R-:W-:Y:S01]  /*48f0*/  UMOV UR8, UR4 ;  /* 0x0000000400087c82 */ /* 0x000fe20008000000 */
[----:B------:R-:W-:Y:S01]  /*4900*/  UMOV UR9, UR5 ;  /* 0x0000000500097c82 */ /* 0x000fe20008000000 */
[----:B------:R-:W-:Y:S01]  /*4910*/  UMOV UR11, 0x80000020 ;  /* 0x80000020000b7882 */ /* 0x000fe20000000000 */
[----:B------:R-:W-:Y:S01]  /*4920*/  UIADD3 UR14, UR27, 0x100, URZ ;  /* 0x000001001b0e7890 */ /* 0x000fe2000fffe03f */
[----:B------:R0:W-:Y:S01]  /*4930*/  STL [R1+0x3d0], R218 ;  /* 0x0003d0da01007387 */ /* 0x0001e20000100800 */
        /* <DEDUP_REMOVED lines=8> */
[----:B------:R0:W-:Y:S04]  /*49c0*/  STL [R1+0x3c8], R220 ;  /* 0x0003c8dc01007387 */ /* 0x0001e80000100800 */
        /* <DEDUP_REMOVED lines=11> */
[----:B------:R-:W-:Y:S04]  /*4a80*/  STL [R1+0x304], R17 ;  /* 0x0003041101007387 */ /* 0x000fe80000100800 */
[----:B------:R-:W-:Y:S04]  /*4a90*/  STL [R1+0x300], R16 ;  /* 0x0003001001007387 */ /* 0x000fe80000100800 */
[----:B------:R-:W-:Y:S04]  /*4aa0*/  STL [R1+0x2fc], R5 ;  /* 0x0002fc0501007387 */ /* 0x000fe80000100800 */
[----:B------:R-:W-:Y:S04]  /*4ab0*/  STL [R1+0x2f8], R3 ;  /* 0x0002f80301007387 */ /* 0x000fe80000100800 */
[----:B------:R-:W-:Y:S04]  /*4ac0*/  STL [R1+0x2f4], R2 ;  /* 0x0002f40201007387 */ /* 0x000fe80000100800 */
[----:B------:R-:W-:Y:S01]  /*4ad0*/  STL [R1+0x2f0], R0 ;  /* 0x0002f00001007387 */ /* 0x000fe20000100800 */
[----:B----4-:R-:W-:-:S06]  /*4ae0*/  WARPGROUP.ARRIVE ;  /* 0x00000000000079c5 */ /* 0x010fcc0000000000 */
[----:B------:R-:W-:Y:S03]  /*4af0*/  HGMMA.64x32x16.F32.BF16 R152, gdesc[UR4], R152, gsb0 ;  /* 0x00600000049879f0 */ /* 0x000fe60008001898 */
[----:B------:R-:W-:Y:S02]  /*4b00*/  WARPGROUP.DEPBAR.LE gsb0, 0x0 ;  /* 0x00008000000079c5 */ /* 0x000fe40000010000 */
[----:B---3--:R-:W-:Y:S01]  /*4b10*/  WARPGROUP.ARRIVE ;  /* 0x00000000000079c5 */ /* 0x008fe20000000000 */
[----:B------:R-:W-:Y:S01]  /*4b20*/  UIADD3 UR22, UR27, 0x200, URZ ;  /* 0x000002001b167890 */ /* 0x000fe2000fffe03f */
[----:B------:R-:W-:Y:S01]  /*4b30*/  IMAD.MOV.U32 R22, RZ, RZ, R152 ;  /* 0x000000ffff167224 */ /* 0x000fe200078e0098 */
[----:B------:R-:W-:Y:S01]  /*4b40*/  UMOV UR20, UR4 ;  /* 0x0000000400147c82 */ /* 0x000fe20008000000 */
[----:B------:R-:W-:Y:S01]  /*4b50*/  UMOV UR21, UR5 ;  /* 0x0000000500157c82 */ /* 0x000fe20008000000 */
[----:B------:R-:W-:Y:S01]  /*4b60*/  UMOV UR23, 0x80000020 ;  /* 0x8000002000177882 */ /* 0x000fe20000000000 */
[----:B------:R-:W-:Y:S01]  /*4b70*/  HGMMA.64x32x16.F32.BF16 R88, gdesc[UR8], R88, gsb0 ;  /* 0x00600000085879f0 */ /* 0x000fe20008001858 */
        /* <DEDUP_REMOVED lines=13> */
[----:B--2---:R-:W-:Y:S02]  /*4c50*/  IMAD.MOV.U32 R6, RZ, RZ, R166 ;  /* 0x000000ffff067224 */ /* 0x004fe400078e00a6 */
[----:B-1----:R-:W-:Y:S01]  /*4c60*/  IMAD.MOV.U32 R4, RZ, RZ, R167 ;  /* 0x000000ffff047224 */ /* 0x002fe200078e00a7 */
[----:B------:R-:W-:Y:S02]  /*4c70*/  WARPGROUP.DEPBAR.LE gsb0, 0x0 ;  /* 0x00008000000079c5 */ /* 0x000fe40000010000 */
[----:B------:R-:W-:Y:S01]  /*4c80*/  WARPGROUP.ARRIVE ;  /* 0x00000000000079c5 */ /* 0x000fe20000000000 */
[----:B0-----:R-:W-:Y:S02]  /*4c90*/  IMAD.MOV.U32 R216, RZ, RZ, R88 ;  /* 0x000000ffffd87224 */ /* 0x001fe400078e0058 */
[----:B------:R-:W-:Y:S02]  /*4ca0*/  IMAD.MOV.U32 R217, RZ, RZ, R89 ;  /* 0x000000ffffd97224 */ /* 0x000fe400078e0059 */
[----:B------:R-:W-:Y:S01]  /*4cb0*/  IMAD.MOV.U32 R218, RZ, RZ, R90 ;  /* 0x000000ffffda7224 */ /* 0x000fe200078e005a */
[----:B------:R-:W-:Y:S01]  /*4cc0*/  HGMMA.64x32x16.F32.BF16 R200, gdesc[UR12], R200, gsb0 ;  /* 0x006000000cc879f0 */ /* 0x000fe200080018c8 */
[----:B------:R-:W-:Y:S01]  /*4cd0*/  IMAD.MOV.U32 R219, RZ, RZ, R91 ;  /* 0x000000ffffdb7224 */ /* 0x000fe200078e005b */
[----:B------:R-:W2:Y:S01]  /*4ce0*/  LDL.LU.64 R88, [R1+0x40] ;  /* 0x0000400001587983 */ /* 0x000ea20000300a00 */
[----:B------:R-:W-:-:S02]  /*4cf0*/  IMAD.MOV.U32 R220, RZ, RZ, R92 ;  /* 0x000000ffffdc7224 */ /* 0x000fc400078e005c */
[----:B------:R-:W-:Y:S01]  /*4d00*/  IMAD.MOV.U32 R221, RZ, RZ, R93 ;  /* 0x000000ffffdd7224 */ /* 0x000fe200078e005d */
[----:B------:R-:W2:Y:S01]  /*4d10*/  LDL.LU.64 R90, [R1+0x48] ;  /* 0x00004800015a7983 */ /* 0x000ea20000300a00 */
[----:B------:R-:W-:Y:S02]  /*4d20*/  IMAD.MOV.U32 R222, RZ, RZ, R94 ;  /* 0x000000ffffde7224 */ /* 0x000fe400078e005e */
[----:B------:R-:W-:Y:S01]  /*4d30*/  IMAD.MOV.U32 R223, RZ, RZ, R95 ;  /* 0x000000ffffdf7224 */ /* 0x000fe200078e005f */
[----:B------:R-:W2:Y:S01]  /*4d40*/  LDL.LU.64 R92, [R1+0x50] ;  /* 0x00005000015c7983 */ /* 0x000ea20000300a00 */
[----:B------:R-:W-:Y:S02]  /*4d50*/  IMAD.MOV.U32 R224, RZ, RZ, R96 ;  /* 0x000000ffffe07224 */ /* 0x000fe400078e0060 */
        /* <DEDUP_REMOVED lines=10> */
[----:B------:R-:W2:Y:S04]  /*4e00*/  LDL.LU.64 R100, [R1+0x70] ;  /* 0x0000700001647983 */ /* 0x000ea80000300a00 */
[----:B------:R-:W2:Y:S04]  /*4e10*/  LDL.LU.64 R102, [R1+0x78] ;  /* 0x0000780001667983 */ /* 0x000ea80000300a00 */
[----:B------:R-:W3:Y:S04]  /*4e20*/  LDL.LU.64 R152, [R1+0x140] ;  /* 0x0001400001987983 */ /* 0x000ee80000300a00 */
[----:B------:R-:W3:Y:S04]  /*4e30*/  LDL.LU.64 R154, [R1+0x148] ;  /* 0x00014800019a7983 */ /* 0x000ee80000300a00 */
[----:B------:R-:W3:Y:S04]  /*4e40*/  LDL.LU.64 R156, [R1+0x150] ;  /* 0x00015000019c7983 */ /* 0x000ee80000300a00 */
[----:B------:R-:W3:Y:S04]  /*4e50*/  LDL.LU.64 R158, [R1+0x158] ;  /* 0x00015800019e7983 */ /* 0x000ee80000300a00 */
[----:B------:R-:W3:Y:S04]  /*4e60*/  LDL.LU.64 R160, [R1+0x160] ;  /* 0x0001600001a07983 */ /* 0x000ee80000300a00 */
[----:B------:R-:W3:Y:S04]  /*4e70*/  LDL.LU.64 R162, [R1+0x168] ;  /* 0x0001680001a27983 */ /* 0x000ee80000300a00 */
[----:B------:R-:W3:Y:S01]  /*4e80*/  LDL.LU.64 R164, [R1+0x170] ;  /* 0x0001700001a47983 */ /* 0x000ee20000300a00 */
[----:B------:R-:W-:-:S02]  /*4e90*/  WARPGROUP.DEPBAR.LE gsb0, 0x0 ;  /* 0x00008000000079c5 */ /* 0x000fc40000010000 */
[----:B------:R-:W-:Y:S01]  /*4ea0*/  WARPGROUP.ARRIVE ;  /* 0x00000000000079c5 */ /* 0x000fe20000000000 */
[----:B------:R-:W3:Y:S05]  /*4eb0*/  LDL.LU.64 R166, [R1+0x178] ;  /* 0x0001780001a67983 */ /* 0x000eea0000300a00 */
[----:B------:R-:W-:Y:S03]  /*4ec0*/  HGMMA.64x32x16.F32.BF16 R136, gdesc[UR16], R136, gsb0 ;  /* 0x00600000108879f0 */ /* 0x000fe60008001888 */
[----:B------:R-:W-:Y:S02]  /*4ed0*/  WARPGROUP.DEPBAR.LE gsb0, 0x0 ;  /* 0x00008000000079c5 */ /* 0x000fe40000010000 */
[----:B------:R-:W-:-:S06]  /*4ee0*/  WARPGROUP.ARRIVE ;  /* 0x00000000000079c5 */ /* 0x000fcc0000000000 */
[----:B------:R-:W-:Y:S01]  /*4ef0*/  HGMMA.64x32x16.F32.BF16 R72, gdesc[UR20], R72, gsb0 ;  /* 0x00600000144879f0 */ /* 0x000fe20008001848 */
[----:B------:R-:W-:Y:S01]  /*4f00*/  UIADD3 UR8, UR26, 0x200, URZ ;  /* 0x000002001a087890 */ /* 0x000fe2000fffe03f */
[----:B------:R-:W-:-:S06]  /*4f10*/  UMOV UR21, 0x80000020 ;  /* 0x8000002000157882 */ /* 0x000fcc0000000000 */
        /* <DEDUP_REMOVED lines=16> */
[----:B------:R-:W-:Y:S04]  /*5020*/  STL [R1+0x358], R200 ;  /* 0x000358c801007387 */ /* 0x000fe80000100800 */
[----:B------:R-:W-:Y:S04]  /*5030*/  STL [R1+0x354], R201 ;  /* 0x000354c901007387 */ /* 0x000fe80000100800 */
[----:B------:R-:W-:Y:S04]  /*5040*/  STL [R1+0x350], R202 ;  /* 0x000350ca01007387 */ /* 0x000fe80000100800 */
[----:B------:R-:W-:Y:S04]  /*5050*/  STL [R1+0x34c], R203 ;  /* 0x00034ccb01007387 */ /* 0x000fe80000100800 */
[----:B------:R-:W-:Y:S04]  /*5060*/  STL [R1+0x348], R204 ;  /* 0x000348cc01007387 */ /* 0x000fe80000100800 */
[----:B------:R-:W-:Y:S01]  /*5070*/  STL [R1+0x344], R205 ;  /* 0x000344cd01007387 */ /* 0x000fe20000100800 */
[----:B------:R-:W-:-:S02]  /*5080*/  WARPGROUP.DEPBAR.LE gsb0, 0x0 ;  /* 0x00008000000079c5 */ /* 0x000fc40000010000 */
[----:B--2---:R-:W-:-:S06]  /*5090*/  WARPGROUP.ARRIVE ;  /* 0x00000000000079c5 */ /* 0x004fcc0000000000 */
[----:B------:R-:W-:Y:S01]  /*50a0*/  HGMMA.64x32x16.F32.BF16 R88, gdesc[UR8], R88, gsb0 ;  /* 0x00600000085879f0 */ /* 0x000fe20008001858 */
        /* <DEDUP_REMOVED lines=28> */
[----:B------:R0:W-:Y:S04]  /*5270*/  STL [R1+0x390], R85 ;  /* 0x0003905501007387 */ /* 0x0001e80000100800 */
[----:B------:R-:W-:Y:S01]  /*5280*/  STL [R1+0x38c], R86 ;  /* 0x00038c5601007387 */ /* 0x000fe20000100800 */
[----:B------:R-:W-:-:S03]  /*5290*/  WARPGROUP.DEPBAR.LE gsb0, 0x0 ;  /* 0x00008000000079c5 */ /* 0x000fc60000010000 */
[----:B------:R1:W-:Y:S04]  /*52a0*/  STL [R1+0x388], R87 ;  /* 0x0003885701007387 */ /* 0x0003e80000100800 */
[----:B0-----:R-:W2:Y:S04]  /*52b0*/  LDL.LU.64 R84, [R1+0x100] ;  /* 0x0001000001547983 */ /* 0x001ea80000300a00 */
[----:B-1----:R-:W2:Y:S04]  /*52c0*/  LDL.LU.64 R86, [R1+0x108] ;  /* 0x0001080001567983 */ /* 0x002ea80000300a00 */
[----:B------:R0:W-:Y:S04]  /*52d0*/  STL.64 [R1+0x40], R88 ;  /* 0x0000405801007387 */ /* 0x0001e80000100a00 */
[----:B------:R1:W-:Y:S04]  /*52e0*/  STL.64 [R1+0x48], R90 ;  /* 0x0000485a01007387 */ /* 0x0003e80000100a00 */
[----:B------:R4:W-:Y:S01]  /*52f0*/  STL.64 [R1+0x50], R92 ;  /* 0x0000505c01007387 */ /* 0x0009e20000100a00 */
[----:B---3--:R-:W-:-:S03]  /*5300*/  WARPGROUP.ARRIVE ;  /* 0x00000000000079c5 */ /* 0x008fc60000000000 */
[----:B------:R3:W-:Y:S04]  /*5310*/  STL.64 [R1+0x58], R94 ;  /* 0x0000585e01007387 */ /* 0x0007e80000100a00 */
[----:B------:R3:W-:Y:S04]  /*5320*/  STL.64 [R1+0x60], R96 ;  /* 0x0000606001007387 */ /* 0x0007e80000100a00 */
[----:B------:R3:W-:Y:S04]  /*5330*/  STL.64 [R1+0x68], R98 ;  /* 0x0000686201007387 */ /* 0x0007e80000100a00 */
[----:B------:R-:W-:Y:S01]  /*5340*/  STL.64 [R1+0x70], R100 ;  /* 0x0000706401007387 */ /* 0x000fe20000100a00 */
[----:B------:R-:W-:-:S03]  /*5350*/  UMOV UR4, UR20 ;  /* 0x0000001400047c82 */ /* 0x000fc60008000000 */
[----:B------:R3:W-:Y:S01]  /*5360*/  STL.64 [R1+0x78], R102 ;  /* 0x0000786601007387 */ /* 0x0007e20000100a00 */
[----:B------:R-:W-:Y:S02]  /*5370*/  UMOV UR5, UR21 ;  /* 0x0000001500057c82 */ /* 0x000fe40008000000 */
[----:B------:R-:W-:Y:S01]  /*5380*/  HGMMA.64x32x16.F32.BF16 R152, gdesc[UR4], R152, gsb0 ;  /* 0x00600000049879f0 */ /* 0x000fe20008001898 */
[----:B0-----:R-:W2:Y:S04]  /*5390*/  LDL.LU.64 R88, [R1+0x110] ;  /* 0x0001100001587983 */ /* 0x001ea80000300a00 */
[----:B-1----:R-:W2:Y:S04]  /*53a0*/  LDL.LU.64 R90, [R1+0x118] ;  /* 0x00011800015a7983 */ /* 0x002ea80000300a00 */
[----:B----4-:R-:W2:Y:S04]  /*53b0*/  LDL.LU.64 R92, [R1+0x120] ;  /* 0x00012000015c7983 */ /* 0x010ea80000300a00 */
[----:B---3--:R-:W2:Y:S04]  /*53c0*/  LDL.LU.64 R94, [R1+0x128] ;  /* 0x00012800015e7983 */ /* 0x008ea80000300a00 */
[----:B------:R-:W2:Y:S04]  /*53d0*/  LDL.LU.64 R96, [R1+0x130] ;  /* 0x0001300001607983 */ /* 0x000ea80000300a00 */
[----:B------:R-:W2:Y:S01]  /*53e0*/  LDL.LU.64 R98, [R1+0x138] ;  /* 0x0001380001627983 */ /* 0x000ea20000300a00 */
[----:B------:R-:W-:-:S02]  /*53f0*/  WARPGROUP.DEPBAR.LE gsb0, 0x0 ;  /* 0x00008000000079c5 */ /* 0x000fc40000010000 */
[----:B------:R-:W-:Y:S02]  /*5400*/  IMAD.MOV.U32 R147, RZ, RZ, R152 ;  /* 0x000000ffff937224 */ /* 0x000fe400078e0098 */
[----:B------:R-:W-:Y:S02]  /*5410*/  IMAD.MOV.U32 R148, RZ, RZ, R153 ;  /* 0x000000ffff947224 */ /* 0x000fe400078e0099 */
[----:B------:R-:W-:Y:S01]  /*5420*/  IMAD.MOV.U32 R149, RZ, RZ, R154 ;  /* 0x000000ffff957224 */ /* 0x000fe200078e009a */
[----:B------:R-:W3:Y:S01]  /*5430*/  LDL.LU.64 R152, [R1] ;  /* 0x0000000001987983 */ /* 0x000ee20000300a00 */
[----:B------:R-:W-:Y:S02]  /*5440*/  IMAD.MOV.U32 R150, RZ, RZ, R155 ;  /* 0x000000ffff967224 */ /* 0x000fe400078e009b */
[----:B------:R-:W-:Y:S01]  /*5450*/  IMAD.MOV.U32 R151, RZ, RZ, R156 ;  /* 0x000000ffff977224 */ /* 0x000fe200078e009c */
[----:B------:R-:W3:Y:S01]  /*5460*/  LDL.LU.64 R154, [R1+0x8] ;  /* 0x00000800019a7983 */ /* 0x000ee20000300a00 */
[----:B------:R-:W-:-:S02]  /*5470*/  IMAD.MOV.U32 R17, RZ, RZ, R157 ;  /* 0x000000ffff117224 */ /* 0x000fc400078e009d */
[----:B------:R-:W-:Y:S01]  /*5480*/  IMAD.MOV.U32 R16, RZ, RZ, R158 ;  /* 0x000000ffff107224 */ /* 0x000fe200078e009e */
[----:B------:R-:W3:Y:S01]  /*5490*/  LDL.LU.64 R156, [R1+0x10] ;  /* 0x00001000019c7983 */ /* 0x000ee20000300a00 */
[----:B------:R-:W-:Y:S02]  /*54a0*/  IMAD.MOV.U32 R5, RZ, RZ, R159 ;  /* 0x000000ffff057224 */ /* 0x000fe400078e009f */
[----:B------:R-:W-:Y:S01]  /*54b0*/  IMAD.MOV.U32 R3, RZ, RZ, R160 ;  /* 0x000000ffff037224 */ /* 0x000fe200078e00a0 */
[----:B------:R-:W3:Y:S01]  /*54c0*/  LDL.LU.64 R158, [R1+0x18] ;  /* 0x00001800019e7983 */ /* 0x000ee20000300a00 */
        /* <DEDUP_REMOVED lines=9> */
[----:B------:R-:W-:-:S03]  /*5560*/  IMAD.MOV.U32 R23, RZ, RZ, R167 ;  /* 0x000000ffff177224 */ /* 0x000fc600078e00a7 */
[----:B------:R-:W3:Y:S01]  /*5570*/  LDL.LU.64 R166, [R1+0x38] ;  /* 0x0000380001a67983 */ /* 0x000ee20000300a00 */
[----:B------:R-:W-:Y:S01]  /*5580*/  UIADD3 UR12, UR26, 0x400, URZ ;  /* 0x000004001a0c7890 */ /* 0x000fe2000fffe03f */
[----:B------:R-:W-:Y:S02]  /*5590*/  UMOV UR5, 0x80000020 ;  /* 0x8000002000057882 */ /* 0x000fe40000000000 */
[----:B------:R-:W4:Y:S04]  /*55a0*/  LDL.LU.64 R102, [R1+0x458] ;  /* 0x0004580001667983 */ /* 0x000f280000300a00 */
[----:B------:R-:W-:Y:S01]  /*55b0*/  UMOV UR4, UR12 ;  /* 0x0000000c00047c82 */ /* 0x000fe20008000000 */
[----:B------:R-:W-:Y:S01]  /*55c0*/  UMOV UR9, UR5 ;  /* 0x0000000500097c82 */ /* 0x000fe20008000000 */
[----:B------:R-:W-:Y:S01]  /*55d0*/  UMOV UR8, UR4 ;  /* 0x0000000400087c82 */ /* 0x000fe20008000000 */
[----:B------:R-:W-:Y:S01]  /*55e0*/  UMOV UR12, UR4 ;  /* 0x00000004000c7c82 */ /* 0x000fe20008000000 */
[----:B------:R-:W-:Y:S01]  /*55f0*/  UMOV UR13, UR5 ;  /* 0x00000005000d7c82 */ /* 0x000fe20008000000 */
[----:B------:R-:W4:Y:S01]  /*5600*/  LDL.LU.64 R100, [R1+0x450] ;  /* 0x0004500001647983 */ /* 0x000f220000300a00 */
[----:B------:R-:W-:Y:S01]  /*5610*/  UMOV UR16, UR4 ;  /* 0x0000000400107c82 */ /* 0x000fe20008000000 */
[----:B------:R-:W-:Y:S01]  /*5620*/  UMOV UR17, UR5 ;  /* 0x0000000500117c82 */ /* 0x000fe20008000000 */
[----:B--2---:R-:W-:-:S06]  /*5630*/  WARPGROUP.ARRIVE ;  /* 0x00000000000079c5 */ /* 0x004fcc0000000000 */
[----:B------:R-:W-:Y:S03]  /*5640*/  HGMMA.64x32x16.F32.BF16 R84, gdesc[UR4], R84, gsb0 ;  /* 0x00600000045479f0 */ /* 0x000fe60008001854 */
[----:B------:R-:W-:Y:S02]  /*5650*/  WARPGROUP.DEPBAR.LE gsb0, 0x0 ;  /* 0x00008000000079c5 */ /* 0x000fe40000010000 */
[----:B---3--:R-:W-:-:S06]  /*5660*/  WARPGROUP.ARRIVE ;  /* 0x00000000000079c5 */ /* 0x008fcc0000000000 */
[----:B------:R-:W-:Y:S01]  /*5670*/  HGMMA.64x32x16.F32.BF16 R152, gdesc[UR8], R152, gsb0 ;  /* 0x00600000089879f0 */ /* 0x000fe20008001898 */
[----:B------:R-:W-:Y:S02]  /*5680*/  IMAD.MOV.U32 R214, RZ, RZ, R98 ;  /* 0x000000ffffd67224 */ /* 0x000fe400078e0062 */
[----:B------:R-:W-:Y:S02]  /*5690*/  IMAD.MOV.U32 R215, RZ, RZ, R99 ;  /* 0x000000ffffd77224 */ /* 0x000fe400078e0063 */
[----:B------:R-:W-:Y:S01]  /*56a0*/  IMAD.MOV.U32 R212, RZ, RZ, R96 ;  /* 0x000000ffffd47224 */ /* 0x000fe200078e0060 */
[----:B------:R-:W4:Y:S01]  /*56b0*/  LDL.LU.64 R98, [R1+0x448] ;  /* 0x0004480001627983 */ /* 0x000f220000300a00 */
[----:B------:R-:W-:Y:S02]  /*56c0*/  IMAD.MOV.U32 R213, RZ, RZ, R97 ;  /* 0x000000ffffd57224 */ /* 0x000fe400078e0061 */
[----:B------:R-:W-:Y:S01]  /*56d0*/  IMAD.MOV.U32 R210, RZ, RZ, R94 ;  /* 0x000000ffffd27224 */ /* 0x000fe200078e005e */
[----:B------:R-:W4:Y:S01]  /*56e0*/  LDL.LU.64 R96, [R1+0x440] ;  /* 0x0004400001607983 */ /* 0x000f220000300a00 */
[----:B------:R-:W-:-:S02]  /*56f0*/  IMAD.MOV.U32 R211, RZ, RZ, R95 ;  /* 0x000000ffffd37224 */ /* 0x000fc400078e005f */
[----:B------:R-:W-:Y:S01]  /*5700*/  IMAD.MOV.U32 R208, RZ, RZ, R92 ;  /* 0x000000ffffd07224 */ /* 0x000fe200078e005c */
[----:B------:R-:W4:Y:S01]  /*5710*/  LDL.LU.64 R94, [R1+0x438] ;  /* 0x00043800015e7983 */ /* 0x000f220000300a00 */
[----:B------:R-:W-:Y:S02]  /*5720*/  IMAD.MOV.U32 R209, RZ, RZ, R93 ;  /* 0x000000ffffd17224 */ /* 0x000fe400078e005d */
[----:B------:R-:W-:Y:S01]  /*5730*/  IMAD.MOV.U32 R206, RZ, RZ, R90 ;  /* 0x000000ffffce7224 */ /* 0x000fe200078e005a */
[----:B------:R-:W4:Y:S01]  /*5740*/  LDL.LU.64 R92, [R1+0x430] ;  /* 0x00043000015c7983 */ /* 0x000f220000300a00 */
[----:B------:R-:W-:Y:S02]  /*5750*/  IMAD.MOV.U32 R207, RZ, RZ, R91 ;  /* 0x000000ffffcf7224 */ /* 0x000fe400078e005b */
[----:B------:R-:W-:Y:S01]  /*5760*/  IMAD.MOV.U32 R204, RZ, RZ, R88 ;  /* 0x000000ffffcc7224 */ /* 0x000fe200078e0058 */
[----:B------:R-:W4:Y:S01]  /*5770*/  LDL.LU.64 R90, [R1+0x428] ;  /* 0x00042800015a7983 */ /* 0x000f220000300a00 */
[----:B------:R-:W-:-:S03]  /*5780*/  IMAD.MOV.U32 R205, RZ, RZ, R89 ;  /* 0x000000ffffcd7224 */ /* 0x000fc600078e0059 */
[----:B------:R-:W4:Y:S01]  /*5790*/  LDL.LU.64 R88, [R1+0x420] ;  /* 0x0004200001587983 */ /* 0x000f220000300a00 */
[----:B------:R-:W-:Y:S02]  /*57a0*/  WARPGROUP.DEPBAR.LE gsb0, 0x0 ;  /* 0x00008000000079c5 */ /* 0x000fe40000010000 */
[----:B------:R-:W-:-:S06]  /*57b0*/  WARPGROUP.ARRIVE ;  /* 0x00000000000079c5 */ /* 0x000fcc0000000000 */
[----:B------:R-:W-:Y:S01]  /*57c0*/  HGMMA.64x32x16.F32.BF16 R168, gdesc[UR12], R168, gsb0 ;  /* 0x006000000ca879f0 */ /* 0x000fe200080018a8 */
[----:B------:R-:W-:Y:S02]  /*57d0*/  IMAD.MOV.U32 R145, RZ, RZ, R166 ;  /* 0x000000ffff917224 */ /* 0x000fe400078e00a6 */
        /* <DEDUP_REMOVED lines=13> */
[----:B------:R-:W-:Y:S02]  /*58b0*/  IMAD.MOV.U32 R138, RZ, RZ, R159 ;  /* 0x000000ffff8a7224 */ /* 0x000fe400078e009f */
[----:B------:R-:W-:Y:S01]  /*58c0*/  IMAD.MOV.U32 R201, RZ, RZ, R85 ;  /* 0x000000ffffc97224 */ /* 0x000fe200078e0055 */
[----:B------:R-:W2:Y:S01]  /*58d0*/  LDL.LU.64 R158, [R1+0x3f8] ;  /* 0x0003f800019e7983 */ /* 0x000ea20000300a00 */
[----:B------:R-:W-:-:S02]  /*58e0*/  IMAD.MOV.U32 R202, RZ, RZ, R86 ;  /* 0x000000ffffca7224 */ /* 0x000fc400078e0056 */
[----:B------:R-:W-:Y:S02]  /*58f0*/  IMAD.MOV.U32 R87, RZ, RZ, R156 ;  /* 0x000000ffff577224 */ /* 0x000fe400078e009c */
[----:B------:R-:W-:Y:S02]  /*5900*/  IMAD.MOV.U32 R136, RZ, RZ, R157 ;  /* 0x000000ffff887224 */ /* 0x000fe400078e009d */
[----:B------:R-:W-:Y:S01]  /*5910*/  IMAD.MOV.U32 R200, RZ, RZ, R84 ;  /* 0x000000ffffc87224 */ /* 0x000fe200078e0054 */
[----:B------:R-:W2:Y:S01]  /*5920*/  LDL.LU.64 R156, [R1+0x3f0] ;  /* 0x0003f000019c7983 */ /* 0x000ea20000300a00 */
[----:B------:R-:W-:Y:S02]  /*5930*/  IMAD.MOV.U32 R85, RZ, RZ, R154 ;  /* 0x000000ffff557224 */ /* 0x000fe400078e009a */
[----:B------:R-:W-:Y:S02]  /*5940*/  IMAD.MOV.U32 R86, RZ, RZ, R155 ;  /* 0x000000ffff567224 */ /* 0x000fe400078e009b */
[----:B------:R-:W-:Y:S01]  /*5950*/  IMAD.MOV.U32 R83, RZ, RZ, R152 ;  /* 0x000000ffff537224 */ /* 0x000fe200078e0098 */
[----:B------:R-:W2:Y:S01]  /*5960*/  LDL.LU.64 R154, [R1+0x3e8] ;  /* 0x0003e800019a7983 */ /* 0x000ea20000300a00 */
[----:B------:R-:W-:-:S03]  /*5970*/  IMAD.MOV.U32 R84, RZ, RZ, R153 ;  /* 0x000000ffff547224 */ /* 0x000fc600078e0099 */
[----:B------:R-:W2:Y:S01]  /*5980*/  LDL.LU.64 R152, [R1+0x3e0] ;  /* 0x0003e00001987983 */ /* 0x000ea20000300a00 */
[----:B------:R-:W-:Y:S02]  /*5990*/  WARPGROUP.DEPBAR.LE gsb0, 0x0 ;  /* 0x00008000000079c5 */ /* 0x000fe40000010000 */
[----:B------:R-:W-:-:S06]  /*59a0*/  WARPGROUP.ARRIVE ;  /* 0x00000000000079c5 */ /* 0x000fcc0000000000 */
[----:B------:R-:W-:Y:S01]  /*59b0*/  HGMMA.64x32x16.F32.BF16 R104, gdesc[UR16], R104, gsb0 ;  /* 0x00600000106879f0 */ /* 0x000fe20008001868 */
[----:B------:R-:W-:Y:S04]  /*59c0*/  STL.64 [R1+0x268], R182 ;  /* 0x000268b601007387 */ /* 0x000fe80000100a00 */
[----:B------:R-:W-:Y:S04]  /*59d0*/  STL.64 [R1+0x260], R180 ;  /* 0x000260b401007387 */ /* 0x000fe80000100a00 */
[----:B------:R-:W-:Y:S04]  /*59e0*/  STL.64 [R1+0x258], R178 ;  /* 0x000258b201007387 */ /* 0x000fe80000100a00 */
[----:B------:R-:W-:Y:S04]  /*59f0*/  STL.64 [R1+0x250], R176 ;  /* 0x000250b001007387 */ /* 0x000fe80000100a00 */
[----:B------:R0:W-:Y:S04]  /*5a00*/  STL.64 [R1+0x248], R174 ;  /* 0x000248ae01007387 */ /* 0x0001e80000100a00 */
[----:B------:R1:W-:Y:S04]  /*5a10*/  STL.64 [R1+0x240], R172 ;  /* 0x000240ac01007387 */ /* 0x0003e80000100a00 */
[----:B------:R3:W-:Y:S04]  /*5a20*/  STL.64 [R1+0x238], R170 ;  /* 0x000238aa01007387 */ /* 0x0007e80000100a00 */
[----:B------:R3:W-:Y:S01]  /*5a30*/  STL.64 [R1+0x230], R168 ;  /* 0x000230a801007387 */ /* 0x0007e20000100a00 */
[----:B0-----:R-:W-:Y:S01]  /*5a40*/  IMAD.MOV.U32 R174, RZ, RZ, R222 ;  /* 0x000000ffffae7224 */ /* 0x001fe200078e00de */
[----:B------:R-:W-:Y:S01]  /*5a50*/  UMOV UR20, UR4 ;  /* 0x0000000400147c82 */ /* 0x000fe20008000000 */
[----:B-1----:R-:W-:-:S02]  /*5a60*/  IMAD.MOV.U32 R172, RZ, RZ, R220 ;  /* 0x000000ffffac7224 */ /* 0x002fc400078e00dc */
[----:B---3--:R-:W-:Y:S02]  /*5a70*/  IMAD.MOV.U32 R170, RZ, RZ, R218 ;  /* 0x000000ffffaa7224 */ /* 0x008fe400078e00da */
[----:B------:R-:W-:Y:S02]  /*5a80*/  IMAD.MOV.U32 R168, RZ, RZ, R216 ;  /* 0x000000ffffa87224 */ /* 0x000fe400078e00d8 */
[----:B------:R-:W3:Y:S01]  /*5a90*/  LDL.LU R216, [R1+0x3d8] ;  /* 0x0003d80001d87983 */ /* 0x000ee20000300800 */
[----:B------:R-:W-:Y:S02]  /*5aa0*/  IMAD.MOV.U32 R169, RZ, RZ, R217 ;  /* 0x000000ffffa97224 */ /* 0x000fe400078e00d9 */
[----:B------:R-:W-:Y:S01]  /*5ab0*/  IMAD.MOV.U32 R171, RZ, RZ, R219 ;  /* 0x000000ffffab7224 */ /* 0x000fe200078e00db */
[----:B------:R-:W3:Y:S01]  /*5ac0*/  LDL.LU R217, [R1+0x3d4] ;  /* 0x0003d40001d97983 */ /* 0x000ee20000300800 */
[----:B------:R-:W-:-:S03]  /*5ad0*/  IMAD.MOV.U32 R173, RZ, RZ, R221 ;  /* 0x000000ffffad7224 */ /* 0x000fc600078e00dd */
[----:B------:R-:W3:Y:S01]  /*5ae0*/  LDL.LU R218, [R1+0x3d0] ;  /* 0x0003d00001da7983 */ /* 0x000ee20000300800 */
[----:B------:R-:W-:-:S03]  /*5af0*/  UMOV UR21, UR5 ;  /* 0x0000000500157c82 */ /* 0x000fc60008000000 */
[----:B------:R-:W3:Y:S01]  /*5b00*/  LDL.LU R219, [R1+0x3cc] ;  /* 0x0003cc0001db7983 */ /* 0x000ee20000300800 */
[----:B------:R-:W-:Y:S02]  /*5b10*/  WARPGROUP.DEPBAR.LE gsb0, 0x0 ;  /* 0x00008000000079c5 */ /* 0x000fe40000010000 */
[----:B------:R-:W-:Y:S01]  /*5b20*/  WARPGROUP.ARRIVE ;  /* 0x00000000000079c5 */ /* 0x000fe20000000000 */
[----:B------:R-:W3:Y:S01]  /*5b30*/  LDL.LU R220, [R1+0x3c8] ;  /* 0x0003c80001dc7983 */ /* 0x000ee20000300800 */
[----:B------:R-:W-:-:S03]  /*5b40*/  IMAD.MOV.U32 R175, RZ, RZ, R223 ;  /* 0x000000ffffaf7224 */ /* 0x000fc600078e00df */
[----:B------:R-:W3:Y:S01]  /*5b50*/  LDL.LU R221, [R1+0x3c4] ;  /* 0x0003c40001dd7983 */ /* 0x000ee20000300800 */
[----:B------:R-:W-:Y:S01]  /*5b60*/  IMAD.MOV.U32 R176, RZ, RZ, R224 ;  /* 0x000000ffffb07224 */ /* 0x000fe200078e00e0 */
[----:B------:R-:W-:Y:S02]  /*5b70*/  HGMMA.64x32x16.F32.BF16 R40, gdesc[UR20], R40, gsb0 ;  /* 0x00600000142879f0 */ /* 0x000fe40008001828 */
[----:B------:R-:W3:Y:S01]  /*5b80*/  LDL.LU R222, [R1+0x3c0] ;  /* 0x0003c00001de7983 */ /* 0x000ee20000300800 */
[----:B------:R-:W-:-:S03]  /*5b90*/  IMAD.MOV.U32 R177, RZ, RZ, R225 ;  /* 0x000000ffffb17224 */ /* 0x000fc600078e00e1 */
        /* <DEDUP_REMOVED lines=12> */
[----:B------:R-:W3:Y:S04]  /*5c60*/  LDL.LU R229, [R1+0x3a4] ;  /* 0x0003a40001e57983 */ /* 0x000ee80000300800 */
[----:B------:R-:W3:Y:S04]  /*5c70*/  LDL.LU R230, [R1+0x3a0] ;  /* 0x0003a00001e67983 */ /* 0x000ee80000300800 */
[----:B------:R-:W3:Y:S04]  /*5c80*/  LDL.LU R231, [R1+0x39c] ;  /* 0x00039c0001e77983 */ /* 0x000ee80000300800 */
[----:B------:R-:W-:Y:S04]  /*5c90*/  STL.64 [R1+0x2a8], R118 ;  /* 0x0002a87601007387 */ /* 0x000fe80000100a00 */
[----:B------:R-:W-:Y:S04]  /*5ca0*/  STL.64 [R1+0x2a0], R116 ;  /* 0x0002a07401007387 */ /* 0x000fe80000100a00 */
[----:B------:R-:W-:Y:S04]  /*5cb0*/  STL.64 [R1+0x298], R114 ;  /* 0x0002987201007387 */ /* 0x000fe80000100a00 */
[----:B------:R-:W-:Y:S04]  /*5cc0*/  STL.64 [R1+0x290], R112 ;  /* 0x0002907001007387 */ /* 0x000fe80000100a00 */
[----:B------:R-:W-:Y:S04]  /*5cd0*/  STL.64 [R1+0x288], R110 ;  /* 0x0002886e01007387 */ /* 0x000fe80000100a00 */
[----:B------:R-:W-:Y:S01]  /*5ce0*/  STL.64 [R1+0x280], R108 ;  /* 0x0002806c01007387 */ /* 0x000fe20000100a00 */
[----:B------:R-:W-:-:S03]  /*5cf0*/  WARPGROUP.DEPBAR.LE gsb0, 0x0 ;  /* 0x00008000000079c5 */ /* 0x000fc60000010000 */
        /* <DEDUP_REMOVED lines=10> */
[----:B0-----:R-:W3:Y:S04]  /*5da0*/  LDL.LU.64 R40, [R1+0xc0] ;  /* 0x0000c00001287983 */ /* 0x001ee80000300a00 */
[----:B------:R-:W3:Y:S04]  /*5db0*/  LDL.LU.64 R42, [R1+0xc8] ;  /* 0x0000c800012a7983 */ /* 0x000ee80000300a00 */
[----:B------:R-:W3:Y:S04]  /*5dc0*/  LDL.LU.64 R44, [R1+0xd0] ;  /* 0x0000d000012c7983 */ /* 0x000ee80000300a00 */
[----:B------:R-:W3:Y:S04]  /*5dd0*/  LDL.LU.64 R46, [R1+0xd8] ;  /* 0x0000d800012e7983 */ /* 0x000ee80000300a00 */
[----:B------:R-:W3:Y:S04]  /*5de0*/  LDL.LU.64 R48, [R1+0xe0] ;  /* 0x0000e00001307983 */ /* 0x000ee80000300a00 */
[----:B------:R-:W3:Y:S04]  /*5df0*/  LDL.LU.64 R50, [R1+0xe8] ;  /* 0x0000e80001327983 */ /* 0x000ee80000300a00 */
[----:B------:R-:W3:Y:S04]  /*5e00*/  LDL.LU.64 R52, [R1+0xf0] ;  /* 0x0000f00001347983 */ /* 0x000ee80000300a00 */
[----:B------:R-:W3:Y:S01]  /*5e10*/  LDL.LU.64 R54, [R1+0xf8] ;  /* 0x0000f80001367983 */ /* 0x000ee20000300a00 */
[----:B------:R-:W-:Y:S01]  /*5e20*/  UIADD3 UR8, UR26, 0x600, URZ ;  /* 0x000006001a087890 */ /* 0x000fe2000fffe03f */
[----:B------:R-:W-:Y:S01]  /*5e30*/  WARPGROUP.ARRIVE ;  /* 0x00000000000079c5 */ /* 0x000fe20000000000 */
[----:B------:R-:W-:-:S05]  /*5e40*/  UMOV UR21, 0x80000020 ;  /* 0x8000002000157882 */ /* 0x000fca0000000000 */
[----:B------:R-:W-:Y:S02]  /*5e50*/  UMOV UR20, UR8 ;  /* 0x0000000800147c82 */ /* 0x000fe40008000000 */
[----:B------:R-:W-:Y:S01]  /*5e60*/  HGMMA.64x32x16.F32.BF16 R24, gdesc[UR20], R24, gsb0 ;  /* 0x00600000141879f0 */ /* 0x000fe20008001818 */
[----:B------:R-:W-:Y:S01]  /*5e70*/  UMOV UR16, UR20 ;  /* 0x0000001400107c82 */ /* 0x000fe20008000000 */
[----:B------:R-:W-:Y:S01]  /*5e80*/  UMOV UR17, UR21 ;  /* 0x0000001500117c82 */ /* 0x000fe20008000000 */
[----:B------:R-:W-:Y:S02]  /*5e90*/  WARPGROUP.DEPBAR.LE gsb0, 0x0 ;  /* 0x00008000000079c5 */ /* 0x000fe40000010000 */
[----:B----4-:R-:W-:-:S06]  /*5ea0*/  WARPGROUP.ARRIVE ;  /* 0x00000000000079c5 */ /* 0x010fcc0000000000 */
[----:B------:R-:W-:Y:S01]  /*5eb0*/  HGMMA.64x32x16.F32.BF16 R88, gdesc[UR16], R88, gsb0 ;  /* 0x00600000105879f0 */ /* 0x000fe20008001858 */
[----:B------:R-:W-:Y:S01]  /*5ec0*/  UMOV UR12, UR20 ;  /* 0x00000014000c7c82 */ /* 0x000fe20008000000 */
[----:B------:R-:W-:Y:S01]  /*5ed0*/  UMOV UR13, UR21 ;  /* 0x00000015000d7c82 */ /* 0x000fe20008000000 */
[----:B------:R-:W-:Y:S02]  /*5ee0*/  WARPGROUP.DEPBAR.LE gsb0, 0x0 ;  /* 0x00008000000079c5 */ /* 0x000fe40000010000 */
[----:B--2---:R-:W-:-:S06]  /*5ef0*/  WARPGROUP.ARRIVE ;  /* 0x00000000000079c5 */ /* 0x004fcc0000000000 */
[----:B------:R-:W-:Y:S01]  /*5f00*/  HGMMA.64x32x16.F32.BF16 R152, gdesc[UR12], R152, gsb0 ;  /* 0x006000000c9879f0 */ /* 0x000fe20008001898 */
[----:B------:R-:W-:Y:S01]  /*5f10*/  UMOV UR8, UR20 ;  /* 0x0000001400087c82 */ /* 0x000fe20008000000 */
[----:B------:R-:W-:Y:S01]  /*5f20*/  UMOV UR9, UR21 ;  /* 0x0000001500097c82 */ /* 0x000fe20008000000 */
[----:B------:R-:W-:Y:S02]  /*5f30*/  WARPGROUP.DEPBAR.LE gsb0, 0x0 ;  /* 0x00008000000079c5 */ /* 0x000fe40000010000 */
[----:B---3--:R-:W-:-:S06]  /*5f40*/  WARPGROUP.ARRIVE ;  /* 0x00000000000079c5 */ /* 0x008fcc0000000000 */
        /* <DEDUP_REMOVED lines=22> */
[----:B------:R-:W-:Y:S02]  /*60b0*/  UIADD3 UR4, UR26, 0x2, URZ ;  /* 0x000000021a047890 */ /* 0x000fe4000fffe03f */
[----:B------:R-:W-:Y:S01]  /*60c0*/  UIADD3 UR12, UR27, 0x2, URZ ;  /* 0x000000021b0c7890 */ /* 0x000fe2000fffe03f */
[----:B------:R-:W-:Y:S01]  /*60d0*/  UMOV UR5, 0x80000020 ;  /* 0x8000002000057882 */ /* 0x000fe20000000000 */
[----:B------:R-:W-:-:S05]  /*60e0*/  UMOV UR7, 0x80000020 ;  /* 0x8000002000077882 */ /* 0x000fca0000000000 */
[----:B------:R-:W-:Y:S01]  /*60f0*/  UMOV UR6, UR12 ;  /* 0x0000000c00067c82 */ /* 0x000fe20008000000 */
[----:B------:R-:W-:Y:S02]  /*6100*/  WARPGROUP.DEPBAR.LE gsb0, 0x0 ;  /* 0x00008000000079c5 */ /* 0x000fe40000010000 */
[----:B------:R-:W-:-:S06]  /*6110*/  WARPGROUP.ARRIVE ;  /* 0x00000000000079c5 */ /* 0x000fcc0000000000 */
[----:B------:R-:W-:Y:S01]  /*6120*/  HGMMA.64x32x16.F32.BF16 R104, gdesc[UR4], R104, gsb0 ;  /* 0x00600000046879f0 */ /* 0x000fe20008001868 */
[----:B------:R-:W-:Y:S01]  /*6130*/  UIADD3 UR10, UR27, 0x82, URZ ;  /* 0x000000821b0a7890 */ /* 0x000fe2000fffe03f */
[----:B------:R-:W-:Y:S01]  /*6140*/  UMOV UR8, UR4 ;  /* 0x0000000400087c82 */ /* 0x000fe20008000000 */
[----:B------:R-:W-:Y:S01]  /*6150*/  UMOV UR9, UR5 ;  /* 0x0000000500097c82 */ /* 0x000fe20008000000 */
[----:B------:R-:W-:Y:S01]  /*6160*/  UMOV UR11, 0x80000020 ;  /* 0x80000020000b7882 */ /* 0x000fe20000000000 */
[----:B------:R-:W-:Y:S02]  /*6170*/  WARPGROUP.DEPBAR.LE gsb0, 0x0 ;  /* 0x00008000000079c5 */ /* 0x000fe40000010000 */
[----:B------:R-:W-:-:S06]  /*6180*/  WARPGROUP.ARRIVE ;  /* 0x00000000000079c5 */ /* 0x000fcc0000000000 */
[----:B------:R-:W-:Y:S01]  /*6190*/  HGMMA.64x32x16.F32.BF16 R168, gdesc[UR8], R168, gsb0 ;  /* 0x0060000008a879f0 */ /* 0x000fe200080018a8 */
[----:B------:R0:W-:Y:S04]  /*61a0*/  STL.64 [R1+0x180], R104 ;  /* 0x0001806801007387 */ /* 0x0001e80000100a00 */
[----:B------:R1:W-:Y:S04]  /*61b0*/  STL.64 [R1+0x188], R106 ;  /* 0x0001886a01007387 */ /* 0x0003e80000100a00 */
[----:B------:R-:W-:Y:S04]  /*61c0*/  STL.64 [R1+0x190], R108 ;  /* 0x0001906c01007387 */ /* 0x000fe80000100a00 */
[----:B------:R-:W-:Y:S04]  /*61d0*/  STL.64 [R1+0x198], R110 ;  /* 0x0001986e01007387 */ /* 0x000fe80000100a00 */
[----:B------:R-:W-:Y:S04]  /*61e0*/  STL.64 [R1+0x1a0], R112 ;  /* 0x0001a07001007387 */ /* 0x000fe80000100a00 */
[----:B------:R-:W-:Y:S04]  /*61f0*/  STL.64 [R1+0x1a8], R114 ;  /* 0x0001a87201007387 */ /* 0x000fe80000100a00 */
[----:B------:R-:W-:Y:S04]  /*6200*/  STL.64 [R1+0x1b0], R116 ;  /* 0x0001b07401007387 */ /* 0x000fe80000100a00 */
[----:B------:R-:W-:Y:S01]  /*6210*/  STL.64 [R1+0x1b8], R118 ;  /* 0x0001b87601007387 */ /* 0x000fe20000100a00 */
[----:B0-----:R-:W-:-:S02]  /*6220*/  IMAD.MOV.U32 R104, RZ, RZ, R200 ;  /* 0x000000ffff687224 */ /* 0x001fc400078e00c8 */
[----:B------:R-:W-:Y:S02]  /*6230*/  IMAD.MOV.U32 R105, RZ, RZ, R201 ;  /* 0x000000ffff697224 */ /* 0x000fe400078e00c9 */
[----:B-1----:R-:W-:Y:S01]  /*6240*/  IMAD.MOV.U32 R106, RZ, RZ, R202 ;  /* 0x000000ffff6a7224 */ /* 0x002fe200078e00ca */
[----:B------:R-:W-:Y:S02]  /*6250*/  WARPGROUP.DEPBAR.LE gsb0, 0x0 ;  /* 0x00008000000079c5 */ /* 0x000fe40000010000 */
        /* <DEDUP_REMOVED lines=8> */
[----:B-1----:R-:W-:-:S03]  /*62e0*/  IMAD.MOV.U32 R170, RZ, RZ, R85 ;  /* 0x000000ffffaa7224 */ /* 0x002fc600078e0055 */
[----:B------:R1:W-:Y:S01]  /*62f0*/  STL.64 [R1+0xb0], R180 ;  /* 0x0000b0b401007387 */ /* 0x0003e20000100a00 */
[----:B------:R-:W-:-:S03]  /*6300*/  IMAD.MOV.U32 R171, RZ, RZ, R86 ;  /* 0x000000ffffab7224 */ /* 0x000fc600078e0056 */
[----:B------:R1:W-:Y:S01]  /*6310*/  STL.64 [R1+0xb8], R182 ;  /* 0x0000b8b601007387 */ /* 0x0003e20000100a00 */
[----:B--2---:R-:W-:-:S03]  /*6320*/  IMAD.MOV.U32 R172, RZ, RZ, R87 ;  /* 0x000000ffffac7224 */ /* 0x004fc600078e0057 */
[----:B------:R-:W2:Y:S01]  /*6330*/  LDL.LU R83, [R1+0x398] ;  /* 0x0003980001537983 */ /* 0x000ea20000300800 */
[----:B------:R-:W-:-:S03]  /*6340*/  IMAD.MOV.U32 R173, RZ, RZ, R136 ;  /* 0x000000ffffad7224 */ /* 0x000fc600078e0088 */
[----:B------:R-:W2:Y:S01]  /*6350*/  LDL.LU R84, [R1+0x394] ;  /* 0x0003940001547983 */ /* 0x000ea20000300800 */
[----:B---3--:R-:W-:-:S03]  /*6360*/  IMAD.MOV.U32 R174, RZ, RZ, R137 ;  /* 0x000000ffffae7224 */ /* 0x008fc600078e0089 */
[----:B------:R-:W2:Y:S01]  /*6370*/  LDL.LU R85, [R1+0x390] ;  /* 0x0003900001557983 */ /* 0x000ea20000300800 */
[----:B------:R-:W-:-:S03]  /*6380*/  IMAD.MOV.U32 R175, RZ, RZ, R138 ;  /* 0x000000ffffaf7224 */ /* 0x000fc600078e008a */
[----:B------:R-:W2:Y:S01]  /*6390*/  LDL.LU R86, [R1+0x38c] ;  /* 0x00038c0001567983 */ /* 0x000ea20000300800 */
[----:B0-----:R-:W-:-:S03]  /*63a0*/  IMAD.MOV.U32 R176, RZ, RZ, R139 ;  /* 0x000000ffffb07224 */ /* 0x001fc600078e008b */
[----:B------:R-:W2:Y:S01]  /*63b0*/  LDL.LU R87, [R1+0x388] ;  /* 0x0003880001577983 */ /* 0x000ea20000300800 */
[----:B------:R-:W-:-:S03]  /*63c0*/  IMAD.MOV.U32 R177, RZ, RZ, R140 ;  /* 0x000000ffffb17224 */ /* 0x000fc600078e008c */
[----:B------:R-:W3:Y:S01]  /*63d0*/  LDL.LU R136, [R1+0x384] ;  /* 0x0003840001887983 */ /* 0x000ee20000300800 */
[----:B----4-:R-:W-:-:S03]  /*63e0*/  IMAD.MOV.U32 R178, RZ, RZ, R141 ;  /* 0x000000ffffb27224 */ /* 0x010fc600078e008d */
[----:B------:R-:W3:Y:S01]  /*63f0*/  LDL.LU R137, [R1+0x380] ;  /* 0x0003800001897983 */ /* 0x000ee20000300800 */
[----:B------:R-:W-:-:S03]  /*6400*/  IMAD.MOV.U32 R179, RZ, RZ, R142 ;  /* 0x000000ffffb37224 */ /* 0x000fc600078e008e */
[----:B------:R-:W3:Y:S01]  /*6410*/  LDL.LU R138, [R1+0x37c] ;  /* 0x00037c00018a7983 */ /* 0x000ee20000300800 */
[----:B-1----:R-:W-:-:S03]  /*6420*/  IMAD.MOV.U32 R180, RZ, RZ, R143 ;  /* 0x000000ffffb47224 */ /* 0x002fc600078e008f */
        /* <DEDUP_REMOVED lines=9> */
[----:B------:R-:W3:Y:S01]  /*64c0*/  LDL.LU R145, [R1+0x360] ;  /* 0x0003600001917983 */ /* 0x000ee20000300800 */
[----:B------:R-:W-:-:S03]  /*64d0*/  IMAD.MOV.U32 R107, RZ, RZ, R203 ;  /* 0x000000ffff6b7224 */ /* 0x000fc600078e00cb */
[----:B------:R-:W3:Y:S01]  /*64e0*/  LDL.LU R146, [R1+0x35c] ;  /* 0x00035c0001927983 */ /* 0x000ee20000300800 */
[----:B------:R-:W-:-:S03]  /*64f0*/  IMAD.MOV.U32 R108, RZ, RZ, R204 ;  /* 0x000000ffff6c7224 */ /* 0x000fc600078e00cc */
[----:B------:R-:W4:Y:S01]  /*6500*/  LDL.LU R200, [R1+0x358] ;  /* 0x0003580001c87983 */ /* 0x000f220000300800 */
        /* <DEDUP_REMOVED lines=21> */
[----:B------:R-:W4:Y:S04]  /*6660*/  LDL.LU R211, [R1+0x32c] ;  /* 0x00032c0001d37983 */ /* 0x000f280000300800 */
        /* <DEDUP_REMOVED lines=8> */
[----:B------:R-:W-:-:S02]  /*66f0*/  IMAD.MOV.U32 R22, RZ, RZ, R40 ;  /* 0x000000ffff167224 */ /* 0x000fc400078e0028 */
[----:B------:R-:W-:Y:S01]  /*6700*/  IMAD.MOV.U32 R21, RZ, RZ, R41 ;  /* 0x000000ffff157224 */ /* 0x000fe200078e0029 */
[----:B------:R-:W2:Y:S01]  /*6710*/  LDL.LU R40, [R1+0x40] ;  /* 0x0000400001287983 */ /* 0x000ea20000300800 */
[----:B------:R-:W-:Y:S02]  /*6720*/  IMAD.MOV.U32 R20, RZ, RZ, R42 ;  /* 0x000000ffff147224 */ /* 0x000fe400078e002a */
[----:B------:R-:W-:Y:S01]  /*6730*/  IMAD.MOV.U32 R19, RZ, RZ, R43 ;  /* 0x000000ffff137224 */ /* 0x000fe200078e002b */
[----:B------:R-:W2:Y:S01]  /*6740*/  LDL.LU R41, [R1+0x44] ;  /* 0x0000440001297983 */ /* 0x000ea20000300800 */
[----:B------:R-:W-:-:S03]  /*6750*/  IMAD.MOV.U32 R18, RZ, RZ, R44 ;  /* 0x000000ffff127224 */ /* 0x000fc600078e002c */
        /* <DEDUP_REMOVED lines=22> */
[----:B------:R-:W2:Y:S04]  /*68c0*/  LDL.LU R53, [R1+0x74] ;  /* 0x0000740001357983 */ /* 0x000ea80000300800 */
[----:B------:R-:W2:Y:S04]  /*68d0*/  LDL.LU R54, [R1+0x78] ;  /* 0x0000780001367983 */ /* 0x000ea80000300800 */
[----:B------:R-:W2:Y:S01]  /*68e0*/  LDL.LU R55, [R1+0x7c] ;  /* 0x00007c0001377983 */ /* 0x000ea20000300800 */
[----:B----4-:R-:W-:-:S06]  /*68f0*/  WARPGROUP.ARRIVE ;  /* 0x00000000000079c5 */ /* 0x010fcc0000000000 */
        /* <DEDUP_REMOVED lines=12> */
[----:B----4-:R-:W-:Y:S02]  /*69c0*/  IMAD.MOV.U32 R200, RZ, RZ, R147 ;  /* 0x000000ffffc87224 */ /* 0x010fe400078e0093 */
[----:B------:R-:W3:Y:S01]  /*69d0*/  LDL.LU R147, [R1+0x318] ;  /* 0x0003180001937983 */ /* 0x000ee20000300800 */
[----:B------:R-:W-:Y:S02]  /*69e0*/  IMAD.MOV.U32 R201, RZ, RZ, R148 ;  /* 0x000000ffffc97224 */ /* 0x000fe400078e0094 */
[----:B------:R-:W-:Y:S01]  /*69f0*/  IMAD.MOV.U32 R203, RZ, RZ, R150 ;  /* 0x000000ffffcb7224 */ /* 0x000fe200078e0096 */
[----:B------:R-:W3:Y:S04]  /*6a00*/  LDL.LU R148, [R1+0x314] ;  /* 0x0003140001947983 */ /* 0x000ee80000300800 */
[----:B------:R-:W3:Y:S04]  /*6a10*/  LDL.LU R149, [R1+0x310] ;  /* 0x0003100001957983 */ /* 0x000ee80000300800 */
[----:B------:R-:W3:Y:S04]  /*6a20*/  LDL.LU R150, [R1+0x30c] ;  /* 0x00030c0001967983 */ /* 0x000ee80000300800 */
[----:B------:R-:W3:Y:S01]  /*6a30*/  LDL.LU R151, [R1+0x308] ;  /* 0x0003080001977983 */ /* 0x000ee20000300800 */
        /* <DEDUP_REMOVED lines=198> */
[----:B------:R-:W-:Y:S01]  /*76a0*/  BPT.TRAP 0x1 ;  /* 0x000000040000795c */ /* 0x000fe20000300000 */
.L_x_27:
[----:B------:R-:W2:Y:S04]  /*76b0*/  LDL R4, [R1+0x1c8] ;  /* 0x0001c80001047983 */ /* 0x000ea80000100800 */
[----:B------:R-:W3:Y:S01]  /*76c0*/  LDL R6, [R1+0x1cc] ;  /* 0x0001cc0001067983 */ /* 0x000ee20000100800 */
[----:B------:R-:W-:Y:S01]  /*76d0*/  UISETP.GT.U32.AND UP0, UPT, UR38, 0x1, UPT ;  /* 0x000000012600788c */ /* 0x000fe2000bf04070 */
[----:B--2---:R-:W-:Y:S01]  /*76e0*/  ISETP.NE.AND P1, PT, R4, RZ, PT ;  /* 0x000000ff0400720c */ /* 0x004fe20003f25270 */
[----:B------:R-:W-:-:S12]  /*76f0*/  IMAD.U32 R4, RZ, RZ, UR24 ;  /* 0x00000018ff047e24 */ /* 0x000fd8000f8e00ff */
[----:B------:R-:W-:-:S05]  /*7700*/  @P1 LEA R4, R4, UR42, 0x3 ;  /* 0x0000002a04041c11 */ /* 0x000fca000f8e18ff */
[----:B------:R-:W-:-:S05]  /*7710*/  @P1 VIADD R4, R4, 0x28 ;  /* 0x0000002804041836 */ /* 0x000fca0000000000 */
[----:B---3--:R-:W-:-:S04]  /*7720*/  @P1 PRMT R4, R6, 0x654, R4 ;  /* 0x0000065406041816 */ /* 0x008fc80000000004 */
[----:B------:R1:W-:Y:S01]  /*7730*/  @P1 SYNCS.ARRIVE.TRANS64.RED.A1T0 RZ, [R4+URZ], RZ ;  /* 0x000000ff04ff19a7 */ /* 0x0003e2000810043f */
[----:B------:R-:W-:-:S13]  /*7740*/  PLOP3.LUT P1, PT, PT, PT, UP0, 0x80, 0x0 ;  /* 0x000000000000781c */ /* 0x000fda0003f2f008 */
[----:B-1----:R-:W-:Y:S05]  /*7750*/  @P1 BRA `(.L_x_28) ;  /* 0x0000000000041947 */ /* 0x002fea0003800000 */
[----:B------:R-:W-:Y:S01]  /*7760*/  BPT.TRAP 0x1 ;  /* 0x000000040000795c */ /* 0x000fe20000300000 */
.L_x_28:
[----:B------:R-:W-:Y:S01]  /*7770*/  UIADD3 UR25, UR25, 0x1, URZ ;  /* 0x0000000119197890 */ /* 0x000fe2000fffe03f */
[C---:B-----5:R-:W-:Y:S01]  /*7780*/  ISETP.GT.AND P1, PT, R0.reuse, 0x1, PT ;  /* 0x000000010000780c */ /* 0x060fe20003f24270 */
[----:B------:R-:W-:Y:S01]  /*7790*/  UIADD3 UR24, UR24, 0x1, URZ ;  /* 0x0000000118187890 */ /* 0x000fe2000fffe03f */
[----:B------:R-:W-:Y:S01]  /*77a0*/  VIADD R0, R0, 0xffffffff ;  /* 0xffffffff00007836 */ /* 0x000fe20000000000 */
[----:B------:R-:W-:Y:S02]  /*77b0*/  UISETP.NE.AND UP0, UPT, UR25, 0x5, UPT ;  /* 0x000000051900788c */ /* 0x000fe4000bf05270 */
[----:B------:R-:W-:Y:S02]  /*77c0*/  UISETP.NE.AND UP1, UPT, UR24, 0x5, UPT ;  /* 0x000000051800788c */ /* 0x000fe4000bf25270 */
[----:B------:R-:W-:Y:S02]  /*77d0*/  USEL UR4, URZ, 0x1, UP0 ;  /* 0x000000013f047887 */ /* 0x000fe40008000000 */
[----:B------:R-:W-:-:S02]  /*77e0*/  USEL UR25, UR25, URZ, UP0 ;  /* 0x0000003f19197287 */ /* 0x000fc40008000000 */
[----:B------:R-:W-:Y:S02]  /*77f0*/  USEL UR24, UR24, URZ, UP1 ;  /* 0x0000003f18187287 */ /* 0x000fe40008800000 */
[----:B------:R-:W-:Y:S01]  /*7800*/  LOP3.LUT R3, R3, UR4, RZ, 0x3c, !PT ;  /* 0x0000000403037c12 */ /* 0x000fe2000f8e3cff */
[----:B------:R-:W-:Y:S09]  /*7810*/  @P1 BRA `(.L_x_29) ;  /* 0xffffffcc00681947 */ /* 0x000ff2000383ffff */
.L_x_22:
[----:B------:R-:W1:Y:S02]  /*7820*/  LDC R0, c[0x0][0x28c] ;  /* 0x0000a300ff007b82 */ /* 0x000e640000000800 */
[----:B-1----:R-:W-:-:S13]  /*7830*/  ISETP.GE.AND P1, PT, R0, 0x1, PT ;  /* 0x000000010000780c */ /* 0x002fda0003f26270 */
[----:B------:R-:W-:Y:S05]  /*7840*/  @!P1 BRA `(.L_x_30) ;  /* 0x0000000000449947 */ /* 0x000fea0003800000 */
[----:B------:R-:W-:Y:S05]  /*7850*/  @!P0 BRA `(.L_x_31) ;  /* 0x0000000000048947 */ /* 0x000fea0003800000 */
[----:B------:R-:W-:Y:S01]  /*7860*/  BPT.TRAP 0x1 ;  /* 0x000000040000795c */ /* 0x000fe20000300000 */
.L_x_31:
[----:B------:R-:W2:Y:S04]  /*7870*/  LDL R0, [R1+0x1c8] ;  /* 0x0001c80001007983 */ /* 0x000ea80000100800 */
[----:B------:R-:W3:Y:S01]  /*7880*/  LDL R3, [R1+0x1cc] ;  /* 0x0001cc0001037983 */ /* 0x000ee20000100800 */
[----:B------:R-:W-:Y:S01]  /*7890*/  UISETP.GT.U32.AND UP0, UPT, UR38, 0x1, UPT ;  /* 0x000000012600788c */ /* 0x000fe2000bf04070 */
[----:B--2---:R-:W-:-:S13]  /*78a0*/  ISETP.NE.AND P0, PT, R0, RZ, PT ;  /* 0x000000ff0000720c */ /* 0x004fda0003f05270 */
[----:B-----5:R-:W-:-:S04]  /*78b0*/  @P0 VIADD R0, R5, UR37 ;  /* 0x0000002505000c36 */ /* 0x020fc80008000000 */
[----:B------:R-:W-:-:S05]  /*78c0*/  @P0 IMAD.WIDE.U32 R4, R0, -0x33333333, RZ ;  /* 0xcccccccd00040825 */ /* 0x000fca00078e00ff */
[----:B------:R-:W-:-:S05]  /*78d0*/  @P0 SHF.R.U32.HI R4, RZ, 0x2, R5 ;  /* 0x00000002ff040819 */ /* 0x000fca0000011605 */
[----:B------:R-:W-:-:S05]  /*78e0*/  @P0 IMAD R0, R4, -0x5, R0 ;  /* 0xfffffffb04000824 */ /* 0x000fca00078e0200 */
[----:B------:R-:W-:-:S05]  /*78f0*/  @P0 LEA R0, R0, UR42, 0x3 ;  /* 0x0000002a00000c11 */ /* 0x000fca000f8e18ff */
[----:B------:R-:W-:-:S05]  /*7900*/  @P0 VIADD R0, R0, 0x28 ;  /* 0x0000002800000836 */ /* 0x000fca0000000000 */
[----:B---3--:R-:W-:-:S04]  /*7910*/  @P0 PRMT R0, R3, 0x654, R0 ;  /* 0x0000065403000816 */ /* 0x008fc80000000000 */
[----:B------:R1:W-:Y:S01]  /*7920*/  @P0 SYNCS.ARRIVE.TRANS64.RED.A1T0 RZ, [R0+URZ], RZ ;  /* 0x000000ff00ff09a7 */ /* 0x0003e2000810043f */
[----:B------:R-:W-:-:S13]  /*7930*/  PLOP3.LUT P0, PT, PT, PT, UP0, 0x80, 0x0 ;  /* 0x000000000000781c */ /* 0x000fda0003f0f008 */
[----:B-1----:R-:W-:Y:S05]  /*7940*/  @P0 BRA `(.L_x_30) ;  /* 0x0000000000040947 */ /* 0x002fea0003800000 */
[----:B------:R-:W-:Y:S01]  /*7950*/  BPT.TRAP 0x1 ;  /* 0x000000040000795c */ /* 0x000fe20000300000 */
.L_x_30:
[----:B------:R-:W1:Y:S01]  /*7960*/  S2R R6, SR_TID.X ;  /* 0x0000000000067919 */ /* 0x000e620000002100 */
[----:B------:R-:W-:Y:S02]  /*7970*/  UIMAD UR43, UR43, 0xa0, URZ ;  /* 0x000000a02b2b78a4 */ /* 0x000fe4000f8e023f */
[----:B------:R-:W-:Y:S02]  /*7980*/  UIMAD.WIDE UR6, UR44, 0x200, URZ ;  /* 0x000002002c0678a5 */ /* 0x000fe4000f8e023f */
[----:B------:R-:W-:Y:S02]  /*7990*/  USHF.R.S32.HI UR10, URZ, 0x1f, UR40 ;  /* 0x0000001f3f0a7899 */ /* 0x000fe40008011428 */
[----:B------:R-:W-:Y:S01]  /*79a0*/  IMAD.U32 R10, RZ, RZ, UR43 ;  /* 0x0000002bff0a7e24 */ /* 0x000fe2000f8e00ff */
[----:B------:R-:W-:Y:S01]  /*79b0*/  ULDC.64 UR8, c[0x0][0x5d0] ;  /* 0x0001740000087ab9 */ /* 0x000fe20000000a00 */
[----:B------:R-:W-:Y:S02]  /*79c0*/  USHF.L.U32 UR44, UR44, 0x9, URZ ;  /* 0x000000092c2c7899 */ /* 0x000fe4000800063f */
[----:B------:R-:W-:-:S02]  /*79d0*/  UIMAD UR4, UR10, UR8, URZ ;  /* 0x000000080a0472a4 */ /* 0x000fc4000f8e023f */
[----:B------:R-:W-:Y:S02]  /*79e0*/  UIADD3 UR37, UR41, UR37, URZ ;  /* 0x0000002529257290 */ /* 0x000fe4000fffe03f */
[----:B------:R-:W-:Y:S02]  /*79f0*/  UIMAD UR4, UR40, UR9, UR4 ;  /* 0x00000009280472a4 */ /* 0x000fe4000f8e0204 */
[----:B------:R-:W-:Y:S02]  /*7a00*/  UISETP.GT.U32.AND UP1, UPT, UR37, 0x4, UPT ;  /* 0x000000042500788c */ /* 0x000fe4000bf24070 */
[----:B------:R-:W-:Y:S02]  /*7a10*/  UISETP.GE.U32.AND UP2, UPT, UR41, 0x5, UPT ;  /* 0x000000052900788c */ /* 0x000fe4000bf46070 */
[----:B------:R-:W-:Y:S01]  /*7a20*/  UISETP.LT.U32.AND UP1, UPT, UR41, 0x5, UP1 ;  /* 0x000000052900788c */ /* 0x000fe20008f21070 */
[--C-:B-1----:R-:W-:Y:S01]  /*7a30*/  SHF.R.U32.HI R3, RZ, 0x7, R6.reuse ;  /* 0x00000007ff037819 */ /* 0x102fe20000011606 */
[----:B------:R-:W-:Y:S01]  /*7a40*/  IMAD.SHL.U32 R11, R6, 0x2, RZ ;  /* 0x00000002060b7824 */ /* 0x000fe200078e00ff */
[----:B------:R-:W-:-:S02]  /*7a50*/  SHF.R.U32.HI R0, RZ, 0x2, R6 ;  /* 0x00000002ff007819 */ /* 0x000fc40000011606 */
[----:B------:R-:W-:Y:S02]  /*7a60*/  LOP3.LUT R3, R3, 0x1, RZ, 0xc0, !PT ;  /* 0x0000000103037812 */ /* 0x000fe400078ec0ff */
[----:B------:R-:W-:Y:S02]  /*7a70*/  LOP3.LUT R4, R6, 0x60, RZ, 0xc0, !PT ;  /* 0x0000006006047812 */ /* 0x000fe400078ec0ff */
[----:B------:R-:W-:Y:S01]  /*7a80*/  LOP3.LUT R0, R0, 0x7, RZ, 0xc0, !PT ;  /* 0x0000000700007812 */ /* 0x000fe200078ec0ff */
[----:B------:R-:W-:Y:S01]  /*7a90*/  IMAD.SHL.U32 R12, R3, 0x40, RZ ;  /* 0x00000040030c7824 */ /* 0x000fe200078e00ff */
[----:B------:R-:W-:Y:S02]  /*7aa0*/  SHF.R.U32.HI R4, RZ, 0x1, R4 ;  /* 0x00000001ff047819 */ /* 0x000fe40000011604 */
[----:B------:R-:W-:Y:S02]  /*7ab0*/  LOP3.LUT R10, R10, 0x6, R11, 0xf8, !PT ;  /* 0x000000060a0a7812 */ /* 0x000fe400078ef80b */
[----:B------:R-:W-:-:S02]  /*7ac0*/  LOP3.LUT R12, R12, 0x40, R0, 0xe2, !PT ;  /* 0x000000400c0c7812 */ /* 0x000fc400078ee200 */
[----:B------:R-:W-:Y:S02]  /*7ad0*/  IADD3 R0, RZ, -R4, -R0 ;  /* 0x80000004ff007210 */ /* 0x000fe40007ffe800 */
[----:B------:R-:W-:Y:S01]  /*7ae0*/  LOP3.LUT R12, R12, UR6, R4, 0xfe, !PT ;  /* 0x000000060c0c7c12 */ /* 0x000fe2000f8efe04 */
[----:B------:R-:W-:Y:S01]  /*7af0*/  IMAD.U32 R4, RZ, RZ, UR8 ;  /* 0x00000008ff047e24 */ /* 0x000fe2000f8e00ff */
[----:B------:R-:W-:Y:S01]  /*7b00*/  SHF.R.S32.HI R11, RZ, 0x1f, R10 ;  /* 0x0000001fff0b7819 */ /* 0x000fe2000001140a */
[----:B------:R-:W-:Y:S01]  /*7b10*/  ULDC UR8, c[0x0][0x284] ;  /* 0x0000a10000087ab9 */ /* 0x000fe20000000800 */
[----:B------:R-:W-:Y:S02]  /*7b20*/  IMAD R0, R3, -0x40, R0 ;  /* 0xffffffc003007824 */ /* 0x000fe400078e0200 */
[----:B------:R-:W-:Y:S02]  /*7b30*/  IMAD.U32 R3, RZ, RZ, UR8 ;  /* 0x00000008ff037e24 */ /* 0x000fe4000f8e00ff */
[----:B-----5:R-:W-:-:S03]  /*7b40*/  IMAD.WIDE.U32 R4, R4, UR40, R10 ;  /* 0x0000002804047c25 */ /* 0x020fc6000f8e000a */
[----:B------:R-:W-:Y:S01]  /*7b50*/  IADD3 R0, R3, -UR44, R0 ;  /* 0x8000002c03007c10 */ /* 0x000fe2000fffe000 */
[----:B------:R-:W-:Y:S01]  /*7b60*/  VIADD R5, R5, UR4 ;  /* 0x0000000405057c36 */ /* 0x000fe20008000000 */
[----:B------:R-:W-:Y:S01]  /*7b70*/  ULDC UR4, c[0x0][0x288] ;  /* 0x0000a20000047ab9 */ /* 0x000fe20000000800 */
[----:B------:R-:W-:Y:S01]  /*7b80*/  LOP3.LUT R3, R6, 0x3, RZ, 0xc0, !PT ;  /* 0x0000000306037812 */ /* 0x000fe200078ec0ff */
[----:B------:R-:W-:Y:S01]  /*7b90*/  UISETP.GE.AND UP0, UPT, UR43, UR4, UPT ;  /* 0x000000042b00728c */ /* 0x000fe2000bf06270 */
[----:B------:R-:W-:-:S03]  /*7ba0*/  IMAD.MOV.U32 R6, RZ, RZ, -0x2 ;  /* 0xfffffffeff067424 */ /* 0x000fc600078e00ff */
[----:B------:R-:W-:Y:S01]  /*7bb0*/  UISETP.GE.OR UP0, UPT, UR44, UR8, UP0 ;  /* 0x000000082c00728c */ /* 0x000fe20008706670 */
[----:B------:R-:W-:Y:S01]  /*7bc0*/  IMAD R3, R3, R6, UR4 ;  /* 0x0000000403037e24 */ /* 0x000fe2000f8e0206 */
[----:B------:R-:W-:Y:S02]  /*7bd0*/  UIMAD.WIDE.U32 UR4, UR37, -0x33333333, URZ ;  /* 0xcccccccd250478a5 */ /* 0x000fe4000f8e003f */
[----:B------:R-:W-:Y:S01]  /*7be0*/  USEL UR8, URZ, 0x1, !UP1 ;  /* 0x000000013f087887 */ /* 0x000fe2000c800000 */
[----:B------:R-:W-:Y:S01]  /*7bf0*/  VIADD R3, R3, -UR43 ;  /* 0x8000002b03037c36 */ /* 0x000fe20008000000 */
[----:B------:R-:W-:Y:S01]  /*7c00*/  PLOP3.LUT P0, PT, PT, PT, UP0, 0x80, 0x0 ;  /* 0x000000000000781c */ /* 0x000fe20003f0f008 */
[----:B------:R-:W-:Y:S02]  /*7c10*/  USHF.R.U32.HI UR4, URZ, 0x2, UR5 ;  /* 0x000000023f047899 */ /* 0x000fe40008011605 */
[----:B------:R-:W-:Y:S02]  /*7c20*/  ULOP3.LUT UR36, UR36, UR8, URZ, 0x3c, !UPT ;  /* 0x0000000824247292 */ /* 0x000fe4000f8e3c3f */
[----:B------:R-:W-:-:S02]  /*7c30*/  UIMAD UR37, UR4, -0x5, UR37 ;  /* 0xfffffffb042578a4 */ /* 0x000fc4000f8e0225 */
[----:B------:R-:W-:Y:S01]  /*7c40*/  @UP2 ULOP3.LUT UR36, UR36, 0x1, UR4, 0x78, !UPT ;  /* 0x0000000124242892 */ /* 0x000fe2000f8e7804 */
[----:B------:R-:W-:-:S05]  /*7c50*/  UMOV UR44, 0xffffffff ;  /* 0xffffffff002c7882 */ /* 0x000fca0000000000 */
[----:B------:R-:W-:Y:S06]  /*7c60*/  @P0 BRA `(.L_x_32) ;  /* 0x000001c400740947 */ /* 0x000fec0003800000 */
[----:B------:R-:W-:Y:S01]  /*7c70*/  FSETP.NEU.AND P1, PT, R16, RZ, PT ;  /* 0x000000ff1000720b */ /* 0x000fe20003f2d000 */
[----:B------:R-:W-:Y:S01]  /*7c80*/  ULDC.64 UR8, c[0x0][0x5c8] ;  /* 0x0001720000087ab9 */ /* 0x000fe20000000a00 */
[----:B------:R-:W-:Y:S01]  /*7c90*/  ISETP.GT.AND P5, PT, R3, RZ, PT ;  /* 0x000000ff0300720c */ /* 0x000fe20003fa4270 */
[----:B------:R-:W-:Y:S01]  /*7ca0*/  UIMAD UR4, UR7, UR8, URZ ;  /* 0x00000008070472a4 */ /* 0x000fe2000f8e023f */
[----:B------:R-:W-:Y:S01]  /*7cb0*/  IMAD.U32 R18, RZ, RZ, UR9 ;  /* 0x00000009ff127e24 */ /* 0x000fe2000f8e00ff */
[----:B------:R-:W-:Y:S01]  /*7cc0*/  BSSY B0, `(.L_x_32) ;  /* 0x0001c57000007945 */ /* 0x000fe20003800000 */
[----:B------:R-:W-:Y:S01]  /*7cd0*/  IMAD.WIDE.U32 R4, R12, UR8, R4 ;  /* 0x000000080c047c25 */ /* 0x000fe2000f8e0004 */
[----:B------:R-:W-:-:S03]  /*7ce0*/  ISETP.GT.AND P0, PT, R0, RZ, P5 ;  /* 0x000000ff0000720c */ /* 0x000fc60002f04270 */
[----:B------:R-:W-:-:S04]  /*7cf0*/  IMAD R18, R12, R18, UR4 ;  /* 0x000000040c127e24 */ /* 0x000fc8000f8e0212 */
[----:B------:R-:W-:Y:S01]  /*7d00*/  IMAD.IADD R18, R5, 0x1, R18 ;  /* 0x0000000105127824 */ /* 0x000fe200078e0212 */
[----:B------:R-:W-:Y:S06]  /*7d10*/  @!P1 BRA `(.L_x_33) ;  /* 0x0000015c00f09947 */ /* 0x000fec0003800000 */
[----:B------:R-:W1:Y:S01]  /*7d20*/  LDC.64 R236, c[0x0][0x5b8] ;  /* 0x00016e00ffec7b82 */ /* 0x000e620000000a00 */
[----:B------:R-:W2:Y:S01]  /*7d30*/  LDL.LU R19, [R1+0x180] ;  /* 0x0001800001137983 */ /* 0x000ea20000300800 */
[----:B------:R-:W-:-:S06]  /*7d40*/  ULDC.64 UR4, c[0x0][0x5c0] ;  /* 0x0001700000047ab9 */ /* 0x000fcc0000000a00 */
[----:B------:R-:W3:Y:S08]  /*7d50*/  LDC.64 R6, c[0x0][0x5b0] ;  /* 0x00016c00ff067b82 */ /* 0x000ef00000000a00 */
[----:B------:R-:W4:Y:S01]  /*7d60*/  LDC.64 R232, c[0x0][0x5a8] ;  /* 0x00016a00ffe87b82 */ /* 0x000f220000000a00 */
[C---:B-1----:R-:W-:Y:S02]  /*7d70*/  IMAD R5, R236.reuse, UR10, RZ ;  /* 0x0000000aec057c24 */ /* 0x042fe4000f8e02ff */
[----:B------:R-:W-:-:S04]  /*7d80*/  IMAD.WIDE.U32 R20, R236, UR40, R10 ;  /* 0x00000028ec147c25 */ /* 0x000fc8000f8e000a */
[----:B------:R-:W-:Y:S01]  /*7d90*/  IMAD R237, R237, UR40, R5 ;  /* 0x00000028eded7c24 */ /* 0x000fe2000f8e0205 */
[----:B------:R-:W-:Y:S01]  /*7da0*/  STL.64 [R1+0x1d0], R20 ;  /* 0x0001d01401007387 */ /* 0x000fe20000100a00 */
[----:B---3--:R-:W-:Y:S02]  /*7db0*/  IMAD R13, R6, UR7, RZ ;  /* 0x00000007060d7c24 */ /* 0x008fe4000f8e02ff */
[----:B------:R-:W-:Y:S02]  /*7dc0*/  IMAD.IADD R235, R21, 0x1, R237 ;  /* 0x0000000115eb7824 */ /* 0x000fe400078e02ed */
[----:B------:R-:W-:Y:S02]  /*7dd0*/  IMAD.MOV.U32 R234, RZ, RZ, R20 ;  /* 0x000000ffffea7224 */ /* 0x000fe400078e0014 */
[C---:B------:R-:W-:Y:S02]  /*7de0*/  IMAD R13, R12.reuse, R7, R13 ;  /* 0x000000070c0d7224 */ /* 0x040fe400078e020d */
[----:B------:R-:W-:-:S04]  /*7df0*/  IMAD.WIDE.U32 R8, R12, R6, R234 ;  /* 0x000000060c087225 */ /* 0x000fc800078e00ea */
[----:B------:R-:W-:Y:S01]  /*7e00*/  IMAD.IADD R5, R9, 0x1, R13 ;  /* 0x0000000109057824 */ /* 0x000fe200078e020d */
[----:B----4-:R-:W-:-:S04]  /*7e10*/  LEA R14, P1, R8, R232, 0x1 ;  /* 0x000000e8080e7211 */ /* 0x010fc800078208ff */
[----:B------:R-:W-:-:S05]  /*7e20*/  LEA.HI.X R15, R8, R233, R5, 0x1, P1 ;  /* 0x000000e9080f7211 */ /* 0x000fca00008f0c05 */
[----:B------:R1:W3:Y:S02]  /*7e30*/  @P0 LDG.E.LTC128B.U16 R8, desc[UR46][R14.64] ;  /* 0x0000002e0e080981 */ /* 0x0002e4000c1e1520 */
[----:B-1----:R-:W-:-:S04]  /*7e40*/  LEA R14, P1, R4, UR4, 0x1 ;  /* 0x00000004040e7c11 */ /* 0x002fc8000f8208ff */
[----:B------:R-:W-:-:S05]  /*7e50*/  LEA.HI.X R15, R4, UR5, R18, 0x1, P1 ;  /* 0x00000005040f7c11 */ /* 0x000fca00088f0c12 */
[----:B------:R-:W-:Y:S01]  /*7e60*/  STL.64 [R1+0x1c0], R14 ;  /* 0x0001c00e01007387 */ /* 0x000fe20000100a00 */
[----:B---3--:R-:W-:-:S04]  /*7e70*/  IMAD.U32 R5, R8, 0x10000, RZ ;  /* 0x0001000008057824 */ /* 0x008fc800078e00ff */
[----:B------:R-:W-:-:S04]  /*7e80*/  FMUL R5, R5, R16 ;  /* 0x0000001005057220 */ /* 0x000fc80000400000 */
[----:B--2---:R-:W-:Y:S02]  /*7e90*/  FFMA R5, R19, R2, R5 ;  /* 0x0000000213057223 */ /* 0x004fe40000000005 */
[----:B------:R-:W2:Y:S01]  /*7ea0*/  LDL.64 R18, [R1+0x1c0] ;  /* 0x0001c00001127983 */ /* 0x000ea20000100a00 */
[----:B------:R-:W-:Y:S01]  /*7eb0*/  ISETP.GT.AND P2, PT, R3, 0x1, PT ;  /* 0x000000010300780c */ /* 0x000fe20003f44270 */
[----:B------:R-:W-:Y:S01]  /*7ec0*/  BSSY B1, `(.L_x_34) ;  /* 0x000000e000017945 */ /* 0x000fe20003800000 */
[----:B------:R-:W-:Y:S02]  /*7ed0*/  F2FP.BF16.F32.PACK_AB R4, RZ, R5 ;  /* 0x00000005ff04723e */ /* 0x000fe400000010ff */
[----:B------:R-:W-:-:S09]  /*7ee0*/  LOP3.LUT R17, R17, 0xfffffffb, RZ, 0xc0, !PT ;  /* 0xfffffffb11117812 */ /* 0x000fd200078ec0ff */
[----:B------:R-:W-:Y:S01]  /*7ef0*/  @P2 LOP3.LUT R17, R17, 0x4, RZ, 0xfc, !PT ;  /* 0x0000000411112812 */ /* 0x000fe200078efcff */
[----:B--2---:R1:W-:Y:S02]  /*7f00*/  @P0 STG.E.U16 desc[UR46][R18.64], R4 ;  /* 0x0000000412000986 */ /* 0x0043e4000c10152e */
[----:B-1----:R-:W-:-:S04]  /*7f10*/  IMAD.WIDE.U32 R4, R12, R6, R10 ;  /* 0x000000060c047225 */ /* 0x002fc800078e000a */
[----:B------:R-:W-:Y:S02]  /*7f20*/  IMAD.IADD R5, R13, 0x1, R5 ;  /* 0x000000010d057824 */ /* 0x000fe400078e0205 */
[----:B------:R-:W-:-:S04]  /*7f30*/  IMAD.WIDE.U32 R4, R236, UR40, R4 ;  /* 0x00000028ec047c25 */ /* 0x000fc8000f8e0004 */
[----:B------:R-:W-:Y:S01]  /*7f40*/  IMAD.IADD R5, R237, 0x1, R5 ;  /* 0x00000001ed057824 */ /* 0x000fe200078e0205 */
[----:B------:R-:W-:-:S04]  /*7f50*/  LEA R22, P0, R4, R232, 0x1 ;  /* 0x000000e804167211 */ /* 0x000fc800078008ff */
[----:B------:R-:W-:Y:S02]  /*7f60*/  LEA.HI.X R23, R4, R233, R5, 0x1, P0 ;  /* 0x000000e904177211 */ /* 0x000fe400000f0c05 */
[----:B------:R-:W-:-:S13]  /*7f70*/  ISETP.GT.AND P0, PT, R0, RZ, P2 ;  /* 0x000000ff0000720c */ /* 0x000fda0001704270 */
[----:B------:R-:W-:Y:S05]  /*7f80*/  @!P0 BRA `(.L_x_35) ;  /* 0x0000000000048947 */ /* 0x000fea0003800000 */
[----:B------:R1:W5:Y:S02]  /*7f90*/  LDG.E.LTC128B.U16 R8, desc[UR46][R22.64+0x2] ;  /* 0x0000022e16087981 */ /* 0x000364000c1e1520 */
.L_x_35:
[----:B------:R-:W-:Y:S05]  /*7fa0*/  BSYNC B1 ;  /* 0x0000000000017941 */ /* 0x000fea0003800000 */
.L_x_34:
[----:B------:R-:W2:Y:S01]  /*7fb0*/  LDL.LU R5, [R1+0x184] ;  /* 0x0001840001057983 */ /* 0x000ea20000300800 */
[----:B-----5:R-:W-:Y:S01]  /*7fc0*/  IMAD.U32 R4, R8, 0x10000, RZ ;  /* 0x0001000008047824 */ /* 0x020fe200078e00ff */
[C---:B------:R-:W-:Y:S01]  /*7fd0*/  SHF.L.U64.HI R15, R6.reuse, 0x3, R7 ;  /* 0x00000003060f7819 */ /* 0x040fe20000010207 */
[----:B------:R-:W-:Y:S02]  /*7fe0*/  IMAD.SHL.U32 R14, R6, 0x8, RZ ;  /* 0x00000008060e7824 */ /* 0x000fe400078e00ff */
[----:B------:R-:W-:-:S03]  /*7ff0*/  FMUL R4, R4, R16 ;  /* 0x0000001004047220 */ /* 0x000fc60000400000 */
[----:B------:R-:W-:Y:S01]  /*8000*/  STL.64 [R1+0x1d8], R14 ;  /* 0x0001d80e01007387 */ /* 0x000fe20000100a00 */
[----:B--2---:R-:W-:Y:S01]  /*8010*/  FFMA R4, R5, R2, R4 ;  /* 0x0000000205047223 */ /* 0x004fe20000000004 */
[----:B------:R-:W-:-:S04]  /*8020*/  @P0 IMAD.MOV.U32 R5, RZ, RZ, R19 ;  /* 0x000000ffff050224 */ /* 0x000fc800078e0013 */
[----:B------:R-:W-:-:S04]  /*8030*/  F2FP.BF16.F32.PACK_AB R4, RZ, R4 ;  /* 0x00000004ff04723e */ /* 0x000fc800000010ff */
[----:B------:R-:W-:Y:S01]  /*8040*/  PRMT R9, R4, 0x7610, R9 ;  /* 0x0000761004097816 */ /* 0x000fe20000000009 */
[----:B------:R-:W-:-:S05]  /*8050*/  @P0 IMAD.MOV.U32 R4, RZ, RZ, R18 ;  /* 0x000000ffff040224 */ /* 0x000fca00078e0012 */
[----:B------:R2:W-:Y:S01]  /*8060*/  @P0 STG.E.U16 desc[UR46][R4.64+0x2], R9 ;  /* 0x0000020904000986 */ /* 0x0005e2000c10152e */
[----:B------:R-:W-:Y:S01]  /*8070*/  ISETP.GT.AND P0, PT, R0, 0x8, P5 ;  /* 0x000000080000780c */ /* 0x000fe20002f04270 */
[----:B--2---:R-:W-:-:S04]  /*8080*/  IMAD.WIDE.U32 R4, R12, R6, R14 ;  /* 0x000000060c047225 */ /* 0x004fc800078e000e */
[----:B------:R-:W-:Y:S01]  /*8090*/  IMAD.IADD R13, R13, 0x1, R5 ;  /* 0x000000010d0d7824 */ /* 0x000fe200078e0205 */
[----:B------:R-:W-:-:S05]  /*80a0*/  IADD3 R5, P1, R20, R4, RZ ;  /* 0x0000000414057210 */ /* 0x000fca0007f3e0ff */
[----:B------:R-:W-:Y:S01]  /*80b0*/  IMAD.X R9, R13, 0x1, R235, P1 ;  /* 0x000000010d097824 */ /* 0x000fe200008e06eb */
[----:B------:R-:W-:-:S04]  /*80c0*/  LEA R14, P1, R5, R232, 0x1 ;  /* 0x000000e8050e7211 */ /* 0x000fc800078208ff */
[----:B------:R-:W-:Y:S02]  /*80d0*/  LEA.HI.X R15, R5, R233, R9, 0x1, P1 ;  /* 0x000000e9050f7211 */ /* 0x000fe400008f0c09 */
[----:B------:R-:W2:Y:S04]  /*80e0*/  LDL.LU R9, [R1+0x188] ;  /* 0x0001880001097983 */ /* 0x000ea80000300800 */
[----:B------:R-:W3:Y:S01]  /*80f0*/  @P0 LDG.E.LTC128B.U16 R8, desc[UR46][R14.64] ;  /* 0x0000002e0e080981 */ /* 0x000ee2000c1e1520 */
[----:B------:R-:W-:Y:S01]  /*8100*/  IADD3 R4, P1, R10, R4, RZ ;  /* 0x000000040a047210 */ /* 0x000fe20007f3e0ff */
[----:B------:R-:W-:Y:S01]  /*8110*/  BSSY B1, `(.L_x_36) ;  /* 0x0000017000017945 */ /* 0x000fe20003800000 */
[----:B------:R-:W-:-:S03]  /*8120*/  ISETP.GT.AND P2, PT, R0, 0x8, P2 ;  /* 0x000000080000780c */ /* 0x000fc60001744270 */
[----:B------:R-:W-:Y:S02]  /*8130*/  IMAD.X R5, R11, 0x1, R13, P1 ;  /* 0x000000010b057824 */ /* 0x000fe400008e060d */
[----:B------:R-:W-:Y:S02]  /*8140*/  IMAD.U32 R13, RZ, RZ, UR8 ;  /* 0x00000008ff0d7e24 */ /* 0x000fe4000f8e00ff */
[----:B------:R-:W-:-:S04]  /*8150*/  IMAD.WIDE.U32 R4, R236, UR40, R4 ;  /* 0x00000028ec047c25 */ /* 0x000fc8000f8e0004 */
[----:B------:R-:W-:Y:S01]  /*8160*/  IMAD.IADD R5, R237, 0x1, R5 ;  /* 0x00000001ed057824 */ /* 0x000fe200078e0205 */
[----:B------:R-:W-:-:S04]  /*8170*/  LEA R20, P1, R4, R232, 0x1 ;  /* 0x000000e804147211 */ /* 0x000fc800078208ff */
[----:B------:R-:W-:Y:S01]  /*8180*/  LEA.HI.X R21, R4, R233, R5, 0x1, P1 ;  /* 0x000000e904157211 */ /* 0x000fe200008f0c05 */
[----:B---3--:R-:W-:-:S04]  /*8190*/  IMAD.U32 R4, R8, 0x10000, RZ ;  /* 0x0001000008047824 */ /* 0x008fc800078e00ff */
[----:B------:R-:W-:-:S04]  /*81a0*/  FMUL R4, R4, R16 ;  /* 0x0000001004047220 */ /* 0x000fc80000400000 */
[----:B--2---:R-:W-:Y:S01]  /*81b0*/  FFMA R5, R9, R2, R4 ;  /* 0x0000000209057223 */ /* 0x004fe20000000004 */
[----:B------:R-:W-:Y:S02]  /*81c0*/  IMAD.U32 R4, RZ, RZ, UR8 ;  /* 0x00000008ff047e24 */ /* 0x000fe4000f8e00ff */
[----:B------:R-:W-:Y:S02]  /*81d0*/  IMAD.U32 R9, RZ, RZ, UR9 ;  /* 0x00000009ff097e24 */ /* 0x000fe4000f8e00ff */
[----:B------:R-:W-:Y:S01]  /*81e0*/  IMAD.SHL.U32 R15, R4, 0x10, RZ ;  /* 0x00000010040f7824 */ /* 0x000fe200078e00ff */
[----:B------:R-:W-:Y:S02]  /*81f0*/  F2FP.BF16.F32.PACK_AB R5, RZ, R5 ;  /* 0x00000005ff05723e */ /* 0x000fe400000010ff */
[----:B------:R-:W-:Y:S02]  /*8200*/  SHF.L.U64.HI R14, R13, 0x4, R9 ;  /* 0x000000040d0e7819 */ /* 0x000fe40000010209 */
[----:B------:R-:W-:-:S02]  /*8210*/  IADD3 R4, P1, R15, R18, RZ ;  /* 0x000000120f047210 */ /* 0x000fc40007f3e0ff */
[----:B------:R-:W-:Y:S01]  /*8220*/  PRMT R9, R5, 0x7610, R9 ;  /* 0x0000761005097816 */ /* 0x000fe20000000009 */
[----:B------:R2:W-:Y:S02]  /*8230*/  STL [R1+0x1e4], R14 ;  /* 0x0001e40e01007387 */ /* 0x0005e40000100800 */
[----:B------:R-:W-:-:S05]  /*8240*/  IMAD.X R5, R14, 0x1, R19, P1 ;  /* 0x000000010e057824 */ /* 0x000fca00008e0613 */
[----:B------:R2:W-:Y:S01]  /*8250*/  @P0 STG.E.U16 desc[UR46][R4.64], R9 ;  /* 0x0000000904000986 */ /* 0x0005e2000c10152e */
[----:B------:R-:W-:Y:S05]  /*8260*/  @!P2 BRA `(.L_x_37) ;  /* 0x000000000004a947 */ /* 0x000fea0003800000 */
[----:B------:R3:W5:Y:S02]  /*8270*/  LDG.E.LTC128B.U16 R8, desc[UR46][R20.64+0x2] ;  /* 0x0000022e14087981 */ /* 0x000764000c1e1520 */
.L_x_37:
[----:B------:R-:W-:Y:S05]  /*8280*/  BSYNC B1 ;  /* 0x0000000000017941 */ /* 0x000fea0003800000 */
.L_x_36:
[----:B------:R-:W4:Y:S01]  /*8290*/  LDL.LU R13, [R1+0x18c] ;  /* 0x00018c00010d7983 */ /* 0x000f220000300800 */
[----:B--2--5:R-:W-:Y:S01]  /*82a0*/  IMAD.U32 R9, R8, 0x10000, RZ ;  /* 0x0001000008097824 */ /* 0x024fe200078e00ff */
[----:B------:R-:W-:Y:S01]  /*82b0*/  ISETP.GT.AND P3, PT, R3, 0x8, PT ;  /* 0x000000080300780c */ /* 0x000fe20003f64270 */
[----:B------:R-:W-:Y:S01]  /*82c0*/  BSSY B1, `(.L_x_38) ;  /* 0x000000a000017945 */ /* 0x000fe20003800000 */
[----:B------:R-:W-:Y:S01]  /*82d0*/  LOP3.LUT R17, R17, 0xfffffffd, RZ, 0xc0, !PT ;  /* 0xfffffffd11117812 */ /* 0x000fe200078ec0ff */
[----:B------:R-:W-:Y:S01]  /*82e0*/  FMUL R9, R9, R16 ;  /* 0x0000001009097220 */ /* 0x000fe20000400000 */
[----:B------:R-:W-:-:S09]  /*82f0*/  ISETP.GT.AND P0, PT, R0, RZ, P3 ;  /* 0x000000ff0000720c */ /* 0x000fd20001f04270 */
[----:B------:R-:W-:Y:S01]  /*8300*/  @P3 LOP3.LUT R17, R17, 0x2, RZ, 0xfc, !PT ;  /* 0x0000000211113812 */ /* 0x000fe200078efcff */
[----:B----4-:R-:W-:-:S05]  /*8310*/  FFMA R9, R13, R2, R9 ;  /* 0x000000020d097223 */ /* 0x010fca0000000009 */
[----:B------:R-:W-:-:S05]  /*8320*/  F2FP.BF16.F32.PACK_AB R9, RZ, R9 ;  /* 0x00000009ff09723e */ /* 0x000fca00000010ff */
[----:B------:R2:W-:Y:S01]  /*8330*/  @P2 STG.E.U16 desc[UR46][R4.64+0x2], R9 ;  /* 0x0000020904002986 */ /* 0x0005e2000c10152e */
[----:B------:R-:W-:Y:S05]  /*8340*/  @!P0 BRA `(.L_x_39) ;  /* 0x0000000000048947 */ /* 0x000fea0003800000 */
[----:B------:R4:W5:Y:S02]  /*8350*/  LDG.E.LTC128B.U16 R8, desc[UR46][R22.64+0x10] ;  /* 0x0000102e16087981 */ /* 0x000964000c1e1520 */
.L_x_39:
[----:B------:R-:W-:Y:S05]  /*8360*/  BSYNC B1 ;  /* 0x0000000000017941 */ /* 0x000fea0003800000 */
.L_x_38:
[----:B------:R-:W3:Y:S01]  /*8370*/  LDL.LU R13, [R1+0x190] ;  /* 0x00019000010d7983 */ /* 0x000ee20000300800 */
[----:B--2--5:R-:W-:Y:S01]  /*8380*/  IMAD.U32 R9, R8, 0x10000, RZ ;  /* 0x0001000008097824 */ /* 0x024fe200078e00ff */
[----:B------:R-:W-:Y:S01]  /*8390*/  ISETP.GT.AND P6, PT, R3, 0x9, PT ;  /* 0x000000090300780c */ /* 0x000fe20003fc4270 */
[----:B------:R-:W-:Y:S01]  /*83a0*/  @P0 IMAD.MOV.U32 R14, RZ, RZ, R18 ;  /* 0x000000ffff0e0224 */ /* 0x000fe200078e0012 */
[----:B------:R-:W-:Y:S01]  /*83b0*/  LOP3.LUT R17, R17, 0xfffffffe, RZ, 0xc0, !PT ;  /* 0xfffffffe11117812 */ /* 0x000fe200078ec0ff */
[----:B------:R-:W-:Y:S01]  /*83c0*/  FMUL R9, R9, R16 ;  /* 0x0000001009097220 */ /* 0x000fe20000400000 */
[----:B------:R-:W-:Y:S01]  /*83d0*/  @P0 IMAD.MOV.U32 R15, RZ, RZ, R19 ;  /* 0x000000ffff0f0224 */ /* 0x000fe200078e0013 */
[----:B------:R-:W-:Y:S01]  /*83e0*/  ISETP.GT.AND P1, PT, R0, RZ, P6 ;  /* 0x000000ff0000720c */ /* 0x000fe20003724270 */
[----:B------:R-:W-:Y:S07]  /*83f0*/  BSSY B1, `(.L_x_40) ;  /* 0x0000007000017945 */ /* 0x000fee0003800000 */
[----:B------:R-:W-:Y:S01]  /*8400*/  @P6 LOP3.LUT R17, R17, 0x1, RZ, 0xfc, !PT ;  /* 0x0000000111116812 */ /* 0x000fe200078efcff */
[----:B---3--:R-:W-:-:S05]  /*8410*/  FFMA R9, R13, R2, R9 ;  /* 0x000000020d097223 */ /* 0x008fca0000000009 */
[----:B------:R-:W-:-:S05]  /*8420*/  F2FP.BF16.F32.PACK_AB R9, RZ, R9 ;  /* 0x00000009ff09723e */ /* 0x000fca00000010ff */
[----:B------:R2:W-:Y:S01]  /*8430*/  @P0 STG.E.U16 desc[UR46][R14.64+0x10], R9 ;  /* 0x000010090e000986 */ /* 0x0005e2000c10152e */
[----:B------:R-:W-:Y:S05]  /*8440*/  @!P1 BRA `(.L_x_41) ;  /* 0x0000000000049947 */ /* 0x000fea0003800000 */
[----:B------:R3:W5:Y:S02]  /*8450*/  LDG.E.LTC128B.U16 R8, desc[UR46][R22.64+0x12] ;  /* 0x0000122e16087981 */ /* 0x000764000c1e1520 */
.L_x_41:
[----:B------:R-:W-:Y:S05]  /*8460*/  BSYNC B1 ;  /* 0x0000000000017941 */ /* 0x000fea0003800000 */
.L_x_40:
[----:B------:R-:W4:Y:S01]  /*8470*/  LDL.LU R13, [R1+0x194] ;  /* 0x00019400010d7983 */ /* 0x000f220000300800 */
[----:B--2--5:R-:W-:Y:S01]  /*8480*/  IMAD.U32 R9, R8, 0x10000, RZ ;  /* 0x0001000008097824 */ /* 0x024fe200078e00ff */
[----:B------:R-:W-:Y:S01]  /*8490*/  ISETP.GT.AND P2, PT, R0, 0x8, P3 ;  /* 0x000000080000780c */ /* 0x000fe20001f44270 */
[----:B------:R-:W-:Y:S01]  /*84a0*/  @P1 IMAD.MOV.U32 R14, RZ, RZ, R18 ;  /* 0x000000ffff0e1224 */ /* 0x000fe200078e0012 */
[----:B------:R-:W-:Y:S01]  /*84b0*/  BSSY B1, `(.L_x_42) ;  /* 0x0000008000017945 */ /* 0x000fe20003800000 */
[----:B------:R-:W-:Y:S01]  /*84c0*/  FMUL R9, R9, R16 ;  /* 0x0000001009097220 */ /* 0x000fe20000400000 */
[----:B------:R-:W-:-:S03]  /*84d0*/  @P1 IMAD.MOV.U32 R15, RZ, RZ, R19 ;  /* 0x000000ffff0f1224 */ /* 0x000fc600078e0013 */
[----:B----4-:R-:W-:-:S05]  /*84e0*/  FFMA R9, R13, R2, R9 ;  /* 0x000000020d097223 */ /* 0x010fca0000000009 */
[----:B------:R-:W-:-:S05]  /*84f0*/  F2FP.BF16.F32.PACK_AB R9, RZ, R9 ;  /* 0x00000009ff09723e */ /* 0x000fca00000010ff */
[----:B------:R2:W-:Y:S01]  /*8500*/  @P1 STG.E.U16 desc[UR46][R14.64+0x12], R9 ;  /* 0x000012090e001986 */ /* 0x0005e2000c10152e */
[----:B------:R-:W-:Y:S05]  /*8510*/  @!P2 BRA `(.L_x_43) ;  /* 0x000000000004a947 */ /* 0x000fea0003800000 */
[----:B------:R4:W5:Y:S02]  /*8520*/  LDG.E.LTC128B.U16 R8, desc[UR46][R20.64+0x10] ;  /* 0x0000102e14087981 */ /* 0x000964000c1e1520 */
.L_x_43:
[----:B------:R-:W-:Y:S05]  /*8530*/  BSYNC B1 ;  /* 0x0000000000017941 */ /* 0x000fea0003800000 */
.L_x_42:
[----:B------:R-:W3:Y:S01]  /*8540*/  LDL.LU R13, [R1+0x198] ;  /* 0x00019800010d7983 */ /* 0x000ee20000300800 */
[----:B--2--5:R-:W-:Y:S01]  /*8550*/  IMAD.U32 R9, R8, 0x10000, RZ ;  /* 0x0001000008097824 */ /* 0x024fe200078e00ff */
[----:B------:R-:W-:Y:S01]  /*8560*/  ISETP.GT.AND P0, PT, R0, 0x8, P6 ;  /* 0x000000080000780c */ /* 0x000fe20003704270 */
[----:B------:R-:W-:Y:S02]  /*8570*/  BSSY B1, `(.L_x_44) ;  /* 0x0000007000017945 */ /* 0x000fe40003800000 */
[----:B------:R-:W-:-:S04]  /*8580*/  FMUL R9, R9, R16 ;  /* 0x0000001009097220 */ /* 0x000fc80000400000 */
[----:B---3--:R-:W-:-:S05]  /*8590*/  FFMA R9, R13, R2, R9 ;  /* 0x000000020d097223 */ /* 0x008fca0000000009 */
[----:B------:R-:W-:-:S05]  /*85a0*/  F2FP.BF16.F32.PACK_AB R9, RZ, R9 ;  /* 0x00000009ff09723e */ /* 0x000fca00000010ff */
[----:B------:R2:W-:Y:S01]  /*85b0*/  @P2 STG.E.U16 desc[UR46][R4.64+0x10], R9 ;  /* 0x0000100904002986 */ /* 0x0005e2000c10152e */
[----:B------:R-:W-:Y:S05]  /*85c0*/  @!P0 BRA `(.L_x_45) ;  /* 0x0000000000048947 */ /* 0x000fea0003800000 */
[----:B------:R3:W5:Y:S02]  /*85d0*/  LDG.E.LTC128B.U16 R8, desc[UR46][R20.64+0x12] ;  /* 0x0000122e14087981 */ /* 0x000764000c1e1520 */
.L_x_45:
[----:B------:R-:W-:Y:S05]  /*85e0*/  BSYNC B1 ;  /* 0x0000000000017941 */ /* 0x000fea0003800000 */
.L_x_44:
[----:B------:R-:W4:Y:S01]  /*85f0*/  LDL.LU R13, [R1+0x19c] ;  /* 0x00019c00010d7983 */ /* 0x000f220000300800 */
[----:B--2--5:R-:W-:Y:S01]  /*8600*/  IMAD.U32 R9, R8, 0x10000, RZ ;  /* 0x0001000008097824 */ /* 0x024fe200078e00ff */
[----:B------:R-:W-:Y:S01]  /*8610*/  ISETP.GT.AND P3, PT, R3, 0x10, PT ;  /* 0x000000100300780c */ /* 0x000fe20003f64270 */
[----:B------:R-:W-:Y:S02]  /*8620*/  BSSY B1, `(.L_x_46) ;  /* 0x0000008000017945 */ /* 0x000fe40003800000 */
[----:B------:R-:W-:Y:S01]  /*8630*/  FMUL R9, R9, R16 ;  /* 0x0000001009097220 */ /* 0x000fe20000400000 */
[----:B------:R-:W-:-:S03]  /*8640*/  ISETP.GT.AND P1, PT, R0, RZ, P3 ;  /* 0x000000ff0000720c */ /* 0x000fc60001f24270 */
[----:B----4-:R-:W-:-:S05]  /*8650*/  FFMA R9, R13, R2, R9 ;  /* 0x000000020d097223 */ /* 0x010fca0000000009 */
[----:B------:R-:W-:-:S05]  /*8660*/  F2FP.BF16.F32.PACK_AB R9, RZ, R9 ;  /* 0x00000009ff09723e */ /* 0x000fca00000010ff */
[----:B------:R2:W-:Y:S01]  /*8670*/  @P0 STG.E.U16 desc[UR46][R4.64+0x12], R9 ;  /* 0x0000120904000986 */ /* 0x0005e2000c10152e */
[----:B------:R-:W-:Y:S05]  /*8680*/  @!P1 BRA `(.L_x_47) ;  /* 0x0000000000049947 */ /* 0x000fea0003800000 */
[----:B------:R4:W5:Y:S02]  /*8690*/  LDG.E.LTC128B.U16 R8, desc[UR46][R22.64+0x20] ;  /* 0x0000202e16087981 */ /* 0x000964000c1e1520 */
.L_x_47:
[----:B------:R-:W-:Y:S05]  /*86a0*/  BSYNC B1 ;  /* 0x0000000000017941 */ /* 0x000fea0003800000 */
.L_x_46:
[----:B------:R-:W3:Y:S01]  /*86b0*/  LDL.LU R13, [R1+0x1a0] ;  /* 0x0001a000010d7983 */ /* 0x000ee20000300800 */
[----:B--2--5:R-:W-:Y:S01]  /*86c0*/  IMAD.U32 R9, R8, 0x10000, RZ ;  /* 0x0001000008097824 */ /* 0x024fe200078e00ff */
[----:B------:R-:W-:Y:S01]  /*86d0*/  ISETP.GT.AND P2, PT, R3, 0x11, PT ;  /* 0x000000110300780c */ /* 0x000fe20003f44270 */
[----:B------:R-:W-:Y:S01]  /*86e0*/  @P1 IMAD.MOV.U32 R14, RZ, RZ, R18 ;  /* 0x000000ffff0e1224 */ /* 0x000fe200078e0012 */
[----:B------:R-:W-:Y:S01]  /*86f0*/  BSSY B1, `(.L_x_48) ;  /* 0x0000009000017945 */ /* 0x000fe20003800000 */
[----:B------:R-:W-:Y:S01]  /*8700*/  FMUL R9, R9, R16 ;  /* 0x0000001009097220 */ /* 0x000fe20000400000 */
[----:B------:R-:W-:Y:S01]  /*8710*/  @P1 IMAD.MOV.U32 R15, RZ, RZ, R19 ;  /* 0x000000ffff0f1224 */ /* 0x000fe200078e0013 */
[----:B------:R-:W-:Y:S02]  /*8720*/  ISETP.GT.AND P0, PT, R0, RZ, P2 ;  /* 0x000000ff0000720c */ /* 0x000fe40001704270 */
[----:B---3--:R-:W-:-:S05]  /*8730*/  FFMA R9, R13, R2, R9 ;  /* 0x000000020d097223 */ /* 0x008fca0000000009 */
[----:B------:R-:W-:-:S05]  /*8740*/  F2FP.BF16.F32.PACK_AB R9, RZ, R9 ;  /* 0x00000009ff09723e */ /* 0x000fca00000010ff */
[----:B------:R2:W-:Y:S01]  /*8750*/  @P1 STG.E.U16 desc[UR46][R14.64+0x20], R9 ;  /* 0x000020090e001986 */ /* 0x0005e2000c10152e */
[----:B------:R-:W-:Y:S05]  /*8760*/  @!P0 BRA `(.L_x_49) ;  /* 0x0000000000048947 */ /* 0x000fea0003800000 */
[----:B------:R3:W5:Y:S02]  /*8770*/  LDG.E.LTC128B.U16 R8, desc[UR46][R22.64+0x22] ;  /* 0x0000222e16087981 */ /* 0x000764000c1e1520 */
.L_x_49:
[----:B------:R-:W-:Y:S05]  /*8780*/  BSYNC B1 ;  /* 0x0000000000017941 */ /* 0x000fea0003800000 */
.L_x_48:
[----:B------:R-:W4:Y:S01]  /*8790*/  LDL.LU R13, [R1+0x1a4] ;  /* 0x0001a400010d7983 */ /* 0x000f220000300800 */
[----:B--2--5:R-:W-:Y:S01]  /*87a0*/  IMAD.U32 R9, R8, 0x10000, RZ ;  /* 0x0001000008097824 */ /* 0x024fe200078e00ff */
[----:B------:R-:W-:Y:S01]  /*87b0*/  BSSY B1, `(.L_x_50) ;  /* 0x000000a000017945 */ /* 0x000fe20003800000 */
[----:B------:R-:W-:Y:S02]  /*87c0*/  @P0 IMAD.MOV.U32 R14, RZ, RZ, R18 ;  /* 0x000000ffff0e0224 */ /* 0x000fe400078e0012 */
[----:B------:R-:W-:Y:S01]  /*87d0*/  FMUL R9, R9, R16 ;  /* 0x0000001009097220 */ /* 0x000fe20000400000 */
[----:B------:R-:W-:-:S03]  /*87e0*/  @P0 IMAD.MOV.U32 R15, RZ, RZ, R19 ;  /* 0x000000ffff0f0224 */ /* 0x000fc600078e0013 */
[----:B----4-:R-:W-:-:S05]  /*87f0*/  FFMA R9, R13, R2, R9 ;  /* 0x000000020d097223 */ /* 0x010fca0000000009 */
[----:B------:R-:W-:-:S05]  /*8800*/  F2FP.BF16.F32.PACK_AB R9, RZ, R9 ;  /* 0x00000009ff09723e */ /* 0x000fca00000010ff */
[----:B------:R2:W-:Y:S01]  /*8810*/  @P0 STG.E.U16 desc[UR46][R14.64+0x22], R9 ;  /* 0x000022090e000986 */ /* 0x0005e2000c10152e */
[----:B------:R-:W-:-:S13]  /*8820*/  ISETP.GT.AND P0, PT, R0, 0x8, P3 ;  /* 0x000000080000780c */ /* 0x000fda0001f04270 */
[----:B--2---:R-:W-:Y:S05]  /*8830*/  @!P0 BRA `(.L_x_51) ;  /* 0x0000000000048947 */ /* 0x004fea0003800000 */
[----:B------:R2:W5:Y:S02]  /*8840*/  LDG.E.LTC128B.U16 R8, desc[UR46][R20.64+0x20] ;  /* 0x0000202e14087981 */ /* 0x000564000c1e1520 */
.L_x_51:
[----:B------:R-:W-:Y:S05]  /*8850*/  BSYNC B1 ;  /* 0x0000000000017941 */ /* 0x000fea0003800000 */
.L_x_50:
[----:B------:R-:W4:Y:S01]  /*8860*/  LDL.LU R13, [R1+0x1a8] ;  /* 0x0001a800010d7983 */ /* 0x000f220000300800 */
[----:B-----5:R-:W-:Y:S01]  /*8870*/  IMAD.U32 R9, R8, 0x10000, RZ ;  /* 0x0001000008097824 */ /* 0x020fe200078e00ff */
[----:B------:R-:W-:Y:S03]  /*8880*/  BSSY B1, `(.L_x_52) ;  /* 0x0000008000017945 */ /* 0x000fe60003800000 */
[----:B------:R-:W-:-:S04]  /*8890*/  FMUL R9, R9, R16 ;  /* 0x0000001009097220 */ /* 0x000fc80000400000 */
[----:B----4-:R-:W-:-:S05]  /*88a0*/  FFMA R9, R13, R2, R9 ;  /* 0x000000020d097223 */ /* 0x010fca0000000009 */
[----:B------:R-:W-:-:S05]  /*88b0*/  F2FP.BF16.F32.PACK_AB R9, RZ, R9 ;  /* 0x00000009ff09723e */ /* 0x000fca00000010ff */
[----:B------:R4:W-:Y:S01]  /*88c0*/  @P0 STG.E.U16 desc[UR46][R4.64+0x20], R9 ;  /* 0x0000200904000986 */ /* 0x0009e2000c10152e */
[----:B------:R-:W-:-:S13]  /*88d0*/  ISETP.GT.AND P0, PT, R0, 0x8, P2 ;  /* 0x000000080000780c */ /* 0x000fda0001704270 */
[----:B----4-:R-:W-:Y:S05]  /*88e0*/  @!P0 BRA `(.L_x_53) ;  /* 0x0000000000048947 */ /* 0x010fea0003800000 */
[----:B------:R4:W5:Y:S02]  /*88f0*/  LDG.E.LTC128B.U16 R8, desc[UR46][R20.64+0x22] ;  /* 0x0000222e14087981 */ /* 0x000964000c1e1520 */
.L_x_53:
[----:B------:R-:W-:Y:S05]  /*8900*/  BSYNC B1 ;  /* 0x0000000000017941 */ /* 0x000fea0003800000 */
.L_x_52:
[----:B------:R-:W2:Y:S01]  /*8910*/  LDL.LU R13, [R1+0x1ac] ;  /* 0x0001ac00010d7983 */ /* 0x000ea20000300800 */
[----:B-----5:R-:W-:Y:S01]  /*8920*/  IMAD.U32 R9, R8, 0x10000, RZ ;  /* 0x0001000008097824 */ /* 0x020fe200078e00ff */
[----:B------:R-:W-:Y:S01]  /*8930*/  ISETP.GT.AND P1, PT, R3, 0x18, PT ;  /* 0x000000180300780c */ /* 0x000fe20003f24270 */
[----:B------:R-:W-:Y:S02]  /*8940*/  BSSY B1, `(.L_x_54) ;  /* 0x0000008000017945 */ /* 0x000fe40003800000 */
[----:B------:R-:W-:-:S04]  /*8950*/  FMUL R9, R9, R16 ;  /* 0x0000001009097220 */ /* 0x000fc80000400000 */
[----:B--2---:R-:W-:-:S05]  /*8960*/  FFMA R9, R13, R2, R9 ;  /* 0x000000020d097223 */ /* 0x004fca0000000009 */
[----:B------:R-:W-:-:S05]  /*8970*/  F2FP.BF16.F32.PACK_AB R9, RZ, R9 ;  /* 0x00000009ff09723e */ /* 0x000fca00000010ff */
[----:B------:R2:W-:Y:S01]  /*8980*/  @P0 STG.E.U16 desc[UR46][R4.64+0x22], R9 ;  /* 0x0000220904000986 */ /* 0x0005e2000c10152e */
[----:B------:R-:W-:-:S13]  /*8990*/  ISETP.GT.AND P0, PT, R0, RZ, P1 ;  /* 0x000000ff0000720c */ /* 0x000fda0000f04270 */
[----:B--2---:R-:W-:Y:S05]  /*89a0*/  @!P0 BRA `(.L_x_55) ;  /* 0x0000000000048947 */ /* 0x004fea0003800000 */
[----:B------:R2:W5:Y:S02]  /*89b0*/  LDG.E.LTC128B.U16 R8, desc[UR46][R22.64+0x30] ;  /* 0x0000302e16087981 */ /* 0x000564000c1e1520 */
.L_x_55:
[----:B------:R-:W-:Y:S05]  /*89c0*/  BSYNC B1 ;  /* 0x0000000000017941 */ /* 0x000fea0003800000 */
.L_x_54:
[----:B------:R-:W3:Y:S01]  /*89d0*/  LDL.LU R13, [R1+0x1b0] ;  /* 0x0001b000010d7983 */ /* 0x000ee20000300800 */
[----:B-----5:R-:W-:Y:S01]  /*89e0*/  IMAD.U32 R9, R8, 0x10000, RZ ;  /* 0x0001000008097824 */ /* 0x020fe200078e00ff */
[----:B------:R-:W-:Y:S01]  /*89f0*/  BSSY B1, `(.L_x_56) ;  /* 0x000000b000017945 */ /* 0x000fe20003800000 */
[----:B------:R-:W-:Y:S02]  /*8a00*/  @P0 IMAD.MOV.U32 R14, RZ, RZ, R18 ;  /* 0x000000ffff0e0224 */ /* 0x000fe400078e0012 */
[----:B------:R-:W-:Y:S01]  /*8a10*/  FMUL R9, R9, R16 ;  /* 0x0000001009097220 */ /* 0x000fe20000400000 */
[----:B------:R-:W-:-:S03]  /*8a20*/  @P0 IMAD.MOV.U32 R15, RZ, RZ, R19 ;  /* 0x000000ffff0f0224 */ /* 0x000fc600078e0013 */
[----:B---3--:R-:W-:-:S05]  /*8a30*/  FFMA R9, R13, R2, R9 ;  /* 0x000000020d097223 */ /* 0x008fca0000000009 */
[----:B------:R-:W-:-:S05]  /*8a40*/  F2FP.BF16.F32.PACK_AB R9, RZ, R9 ;  /* 0x00000009ff09723e */ /* 0x000fca00000010ff */
[----:B------:R3:W-:Y:S01]  /*8a50*/  @P0 STG.E.U16 desc[UR46][R14.64+0x30], R9 ;  /* 0x000030090e000986 */ /* 0x0007e2000c10152e */
[----:B------:R-:W-:-:S04]  /*8a60*/  ISETP.GT.AND P0, PT, R3, 0x19, PT ;  /* 0x000000190300780c */ /* 0x000fc80003f04270 */
[----:B------:R-:W-:-:S13]  /*8a70*/  ISETP.GT.AND P4, PT, R0, RZ, P0 ;  /* 0x000000ff0000720c */ /* 0x000fda0000784270 */
[----:B---3--:R-:W-:Y:S05]  /*8a80*/  @!P4 BRA `(.L_x_57) ;  /* 0x000000000004c947 */ /* 0x008fea0003800000 */
[----:B------:R3:W5:Y:S02]  /*8a90*/  LDG.E.LTC128B.U16 R8, desc[UR46][R22.64+0x32] ;  /* 0x0000322e16087981 */ /* 0x000764000c1e1520 */
.L_x_57:
[----:B------:R-:W-:Y:S05]  /*8aa0*/  BSYNC B1 ;  /* 0x0000000000017941 */ /* 0x000fea0003800000 */
.L_x_56:
[----:B------:R-:W2:Y:S01]  /*8ab0*/  LDL.LU R13, [R1+0x1b4] ;  /* 0x0001b400010d7983 */ /* 0x000ea20000300800 */
[----:B-----5:R-:W-:Y:S01]  /*8ac0*/  IMAD.U32 R9, R8, 0x10000, RZ ;  /* 0x0001000008097824 */ /* 0x020fe200078e00ff */
[----:B------:R-:W-:Y:S01]  /*8ad0*/  BSSY B1, `(.L_x_58) ;  /* 0x000000a000017945 */ /* 0x000fe20003800000 */
[----:B------:R-:W-:Y:S02]  /*8ae0*/  @P4 IMAD.MOV.U32 R14, RZ, RZ, R18 ;  /* 0x000000ffff0e4224 */ /* 0x000fe400078e0012 */
[----:B------:R-:W-:Y:S01]  /*8af0*/  FMUL R9, R9, R16 ;  /* 0x0000001009097220 */ /* 0x000fe20000400000 */
[----:B------:R-:W-:-:S03]  /*8b00*/  @P4 IMAD.MOV.U32 R15, RZ, RZ, R19 ;  /* 0x000000ffff0f4224 */ /* 0x000fc600078e0013 */
[----:B--2---:R-:W-:-:S05]  /*8b10*/  FFMA R9, R13, R2, R9 ;  /* 0x000000020d097223 */ /* 0x004fca0000000009 */
[----:B------:R-:W-:-:S05]  /*8b20*/  F2FP.BF16.F32.PACK_AB R9, RZ, R9 ;  /* 0x00000009ff09723e */ /* 0x000fca00000010ff */
[----:B------:R2:W-:Y:S01]  /*8b30*/  @P4 STG.E.U16 desc[UR46][R14.64+0x32], R9 ;  /* 0x000032090e004986 */ /* 0x0005e2000c10152e */
[----:B------:R-:W-:-:S13]  /*8b40*/  ISETP.GT.AND P4, PT, R0, 0x8, P1 ;  /* 0x000000080000780c */ /* 0x000fda0000f84270 */
[----:B--2---:R-:W-:Y:S05]  /*8b50*/  @!P4 BRA `(.L_x_59) ;  /* 0x000000000004c947 */ /* 0x004fea0003800000 */
[----:B------:R2:W5:Y:S02]  /*8b60*/  LDG.E.LTC128B.U16 R8, desc[UR46][R20.64+0x30] ;  /* 0x0000302e14087981 */ /* 0x000564000c1e1520 */
.L_x_59:
[----:B------:R-:W-:Y:S05]  /*8b70*/  BSYNC B1 ;  /* 0x0000000000017941 */ /* 0x000fea0003800000 */
.L_x_58:
[----:B------:R-:W3:Y:S01]  /*8b80*/  LDL.LU R14, [R1+0x1b8] ;  /* 0x0001b800010e7983 */ /* 0x000ee20000300800 */
[C---:B-----5:R-:W-:Y:S01]  /*8b90*/  IMAD.U32 R9, R8.reuse, 0x10000, RZ ;  /* 0x0001000008097824 */ /* 0x060fe200078e00ff */
[----:B------:R-:W-:Y:S01]  /*8ba0*/  BSSY B1, `(.L_x_60) ;  /* 0x0000009000017945 */ /* 0x000fe20003800000 */
[----:B------:R-:W-:Y:S02]  /*8bb0*/  PRMT R13, R8, 0x7610, R13 ;  /* 0x00007610080d7816 */ /* 0x000fe4000000000d */
[----:B------:R-:W-:-:S04]  /*8bc0*/  FMUL R9, R9, R16 ;  /* 0x0000001009097220 */ /* 0x000fc80000400000 */
[----:B---3--:R-:W-:-:S05]  /*8bd0*/  FFMA R9, R14, R2, R9 ;  /* 0x000000020e097223 */ /* 0x008fca0000000009 */
[----:B------:R-:W-:-:S05]  /*8be0*/  F2FP.BF16.F32.PACK_AB R9, RZ, R9 ;  /* 0x00000009ff09723e */ /* 0x000fca00000010ff */
[----:B------:R3:W-:Y:S01]  /*8bf0*/  @P4 STG.E.U16 desc[UR46][R4.64+0x30], R9 ;  /* 0x0000300904004986 */ /* 0x0007e2000c10152e */
[----:B------:R-:W-:-:S13]  /*8c00*/  ISETP.GT.AND P4, PT, R0, 0x8, P0 ;  /* 0x000000080000780c */ /* 0x000fda0000784270 */
[----:B---3--:R-:W-:Y:S05]  /*8c10*/  @!P4 BRA `(.L_x_61) ;  /* 0x000000000004c947 */ /* 0x008fea0003800000 */
[----:B------:R3:W5:Y:S02]  /*8c20*/  LDG.E.LTC128B.U16 R13, desc[UR46][R20.64+0x32] ;  /* 0x0000322e140d7981 */ /* 0x000764000c1e1520 */
.L_x_61:
[----:B------:R-:W-:Y:S05]  /*8c30*/  BSYNC B1 ;  /* 0x0000000000017941 */ /* 0x000fea0003800000 */
.L_x_60:
[----:B------:R-:W2:Y:S04]  /*8c40*/  LDL.LU R9, [R1+0x1bc] ;  /* 0x0001bc0001097983 */ /* 0x000ea80000300800 */
[----:B------:R0:W-:Y:S04]  /*8c50*/  STL.64 [R1+0x208], R26 ;  /* 0x0002081a01007387 */ /* 0x0001e80000100a00 */
[----:B0-----:R-:W3:Y:S01]  /*8c60*/  LDL.64 R26, [R1+0x1c0] ;  /* 0x0001c000011a7983 */ /* 0x001ee20000100a00 */
[----:B-----5:R-:W-:-:S03]  /*8c70*/  IMAD.U32 R8, R13, 0x10000, RZ ;  /* 0x000100000d087824 */ /* 0x020fc600078e00ff */
[----:B------:R-:W3:Y:S01]  /*8c80*/  LDL.LU R18, [R1+0x140] ;  /* 0x0001400001127983 */ /* 0x000ee20000300800 */
[----:B------:R-:W-:-:S03]  /*8c90*/  FMUL R8, R8, R16 ;  /* 0x0000001008087220 */ /* 0x000fc60000400000 */
[----:B------:R0:W-:Y:S04]  /*8ca0*/  STL.64 [R1+0x200], R24 ;  /* 0x0002001801007387 */ /* 0x0001e80000100a00 */
[----:B------:R-:W-:Y:S04]  /*8cb0*/  STL [R1+0x1fc], R22 ;  /* 0x0001fc1601007387 */ /* 0x000fe80000100800 */
[----:B------:R-:W-:Y:S04]  /*8cc0*/  STL [R1+0x1f8], R3 ;  /* 0x0001f80301007387 */ /* 0x000fe80000100800 */
[----:B------:R3:W-:Y:S01]  /*8cd0*/  STL.64 [R1+0x1f0], R20 ;  /* 0x0001f01401007387 */ /* 0x0007e20000100a00 */
[----:B------:R-:W-:-:S03]  /*8ce0*/  USHF.L.U64.HI UR4, UR8, 0x8, UR9 ;  /* 0x0000000808047899 */ /* 0x000fc60008010209 */
[----:B0-----:R-:W3:Y:S01]  /*8cf0*/  LDL.64 R24, [R1+0x1d0] ;  /* 0x0001d00001187983 */ /* 0x001ee20000100a00 */
[----:B--2---:R-:W-:-:S05]  /*8d00*/  FFMA R8, R9, R2, R8 ;  /* 0x0000000209087223 */ /* 0x004fca0000000008 */
[----:B------:R-:W-:-:S05]  /*8d10*/  F2FP.BF16.F32.PACK_AB R8, RZ, R8 ;  /* 0x00000008ff08723e */ /* 0x000fca00000010ff */
[----:B------:R0:W-:Y:S01]  /*8d20*/  @P4 STG.E.U16 desc[UR46][R4.64+0x32], R8 ;  /* 0x0000320804004986 */ /* 0x0001e2000c10152e */
[----:B---34-:R-:W-:-:S05]  /*8d30*/  IADD3 R20, P4, R12, 0x80, RZ ;  /* 0x000000800c147810 */ /* 0x018fca0007f9e0ff */
[----:B0-----:R-:W-:-:S04]  /*8d40*/  IMAD.X R8, RZ, RZ, UR7, P4 ;  /* 0x00000007ff087e24 */ /* 0x001fc8000a0e06ff */
[----:B------:R-:W-:-:S04]  /*8d50*/  IMAD R8, R8, R6, RZ ;  /* 0x0000000608087224 */ /* 0x000fc800078e02ff */
[C---:B------:R-:W-:Y:S02]  /*8d60*/  IMAD R3, R20.reuse, R7, R8 ;  /* 0x0000000714037224 */ /* 0x040fe400078e0208 */
[----:B------:R-:W-:-:S04]  /*8d70*/  IMAD.WIDE.U32 R8, R20, R6, R234 ;  /* 0x0000000614087225 */ /* 0x000fc800078e00ea */
[----:B------:R-:W-:Y:S01]  /*8d80*/  IMAD.IADD R9, R9, 0x1, R3 ;  /* 0x0000000109097824 */ /* 0x000fe200078e0203 */
[----:B------:R-:W-:-:S04]  /*8d90*/  LEA R14, P4, R8, R232, 0x1 ;  /* 0x000000e8080e7211 */ /* 0x000fc800078808ff */
[----:B------:R-:W-:Y:S01]  /*8da0*/  LEA.HI.X R15, R8, R233, R9, 0x1, P4 ;  /* 0x000000e9080f7211 */ /* 0x000fe200020f0c09 */
[----:B------:R-:W-:-:S05]  /*8db0*/  IMAD.U32 R8, RZ, RZ, UR8 ;  /* 0x00000008ff087e24 */ /* 0x000fca000f8e00ff */
[----:B------:R-:W-:-:S04]  /*8dc0*/  LEA R8, P4, R8, R26, 0x8 ;  /* 0x0000001a08087211 */ /* 0x000fc800078840ff */
[----:B------:R-:W-:Y:S02]  /*8dd0*/  IADD3.X R9, R27, UR4, RZ, P4, !PT ;  /* 0x000000041b097c10 */ /* 0x000fe4000a7fe4ff */
[----:B------:R-:W-:Y:S01]  /*8de0*/  ISETP.GT.AND P4, PT, R0, 0x80, P5 ;  /* 0x000000800000780c */ /* 0x000fe20002f84270 */
[----:B------:R0:W5:-:S12]  /*8df0*/  LDL.LU.64 R26, [R1+0x208] ;  /* 0x00020800011a7983 */ /* 0x0001580000300a00 */
[----:B------:R-:W2:Y:S02]  /*8e00*/  @P4 LDG.E.LTC128B.U16 R13, desc[UR46][R14.64] ;  /* 0x0000002e0e0d4981 */ /* 0x000ea4000c1e1520 */
[----:B--2---:R-:W-:-:S04]  /*8e10*/  IMAD.U32 R14, R13, 0x10000, RZ ;  /* 0x000100000d0e7824 */ /* 0x004fc800078e00ff */
[----:B------:R-:W-:-:S04]  /*8e20*/  FMUL R14, R14, R16 ;  /* 0x000000100e0e7220 */ /* 0x000fc80000400000 */
[----:B------:R-:W-:-:S05]  /*8e30*/  FFMA R14, R18, R2, R14 ;  /* 0x00000002120e7223 */ /* 0x000fca000000000e */
[----:B------:R-:W-:-:S05]  /*8e40*/  F2FP.BF16.F32.PACK_AB R14, RZ, R14 ;  /* 0x0000000eff0e723e */ /* 0x000fca00000010ff */
[----:B------:R2:W-:Y:S02]  /*8e50*/  @P4 STG.E.U16 desc[UR46][R8.64], R14 ;  /* 0x0000000e08004986 */ /* 0x0005e4000c10152e */
[----:B--2---:R-:W-:-:S04]  /*8e60*/  IMAD.WIDE.U32 R14, R20, R6, R10 ;  /* 0x00000006140e7225 */ /* 0x004fc800078e000a */
[----:B------:R-:W-:Y:S02]  /*8e70*/  IMAD.IADD R15, R3, 0x1, R15 ;  /* 0x00000001030f7824 */ /* 0x000fe400078e020f */
[----:B------:R-:W-:-:S04]  /*8e80*/  IMAD.WIDE.U32 R14, R236, UR40, R14 ;  /* 0x00000028ec0e7c25 */ /* 0x000fc8000f8e000e */
[----:B------:R-:W-:Y:S01]  /*8e90*/  IMAD.IADD R15, R237, 0x1, R15 ;  /* 0x00000001ed0f7824 */ /* 0x000fe200078e020f */
[----:B------:R-:W-:-:S04]  /*8ea0*/  LEA R18, P4, R14, R232, 0x1 ;  /* 0x000000e80e127211 */ /* 0x000fc800078808ff */
[----:B------:R-:W-:Y:S02]  /*8eb0*/  LEA.HI.X R19, R14, R233, R15, 0x1, P4 ;  /* 0x000000e90e137211 */ /* 0x000fe400020f0c0f */
[----:B------:R-:W2:Y:S02]  /*8ec0*/  LDL.64 R14, [R1+0x1d8] ;  /* 0x0001d800010e7983 */ /* 0x000ea40000100a00 */
[----:B--2---:R-:W-:-:S04]  /*8ed0*/  IMAD.WIDE.U32 R14, R20, R6, R14 ;  /* 0x00000006140e7225 */ /* 0x004fc800078e000e */
[----:B------:R-:W-:Y:S01]  /*8ee0*/  IMAD.IADD R20, R3, 0x1, R15 ;  /* 0x0000000103147824 */ /* 0x000fe200078e020f */
[----:B------:R-:W-:Y:S02]  /*8ef0*/  IADD3 R3, P4, R24, R14, RZ ;  /* 0x0000000e18037210 */ /* 0x000fe40007f9e0ff */
[----:B------:R0:W5:Y:S03]  /*8f00*/  LDL.LU.64 R24, [R1+0x200] ;  /* 0x0002000001187983 */ /* 0x0001660000300a00 */
[----:B-1----:R-:W-:Y:S01]  /*8f10*/  IMAD.X R22, R20, 0x1, R235, P4 ;  /* 0x0000000114167824 */ /* 0x002fe200020e06eb */
[----:B------:R1:W-:Y:S02]  /*8f20*/  STL [R1+0x190], R20 ;  /* 0x0001901401007387 */ /* 0x0003e40000100800 */
[----:B-1----:R-:W-:-:S04]  /*8f30*/  LEA R20, P4, R3, R232, 0x1 ;  /* 0x000000e803147211 */ /* 0x002fc800078808ff */
[----:B------:R-:W-:Y:S02]  /*8f40*/  LEA.HI.X R21, R3, R233, R22, 0x1, P4 ;  /* 0x000000e903157211 */ /* 0x000fe400020f0c16 */
[----:B------:R0:W5:Y:S04]  /*8f50*/  LDL.LU R22, [R1+0x1fc] ;  /* 0x0001fc0001167983 */ /* 0x0001680000300800 */
[----:B------:R0:W5:Y:S04]  /*8f60*/  LDL.LU R3, [R1+0x1f8] ;  /* 0x0001f80001037983 */ /* 0x0001680000300800 */
[----:B------:R1:W-:Y:S04]  /*8f70*/  STL.64 [R1+0x188], R20 ;  /* 0x0001881401007387 */ /* 0x0003e80000100a00 */
[----:B-1----:R0:W5:Y:S01]  /*8f80*/  LDL.LU.64 R20, [R1+0x1f0] ;  /* 0x0001f00001147983 */ /* 0x0021620000300a00 */
[----:B------:R-:W-:-:S04]  /*8f90*/  LOP3.LUT P4, RZ, R17, 0x4, RZ, 0xc0, !PT ;  /* 0x0000000411ff7812 */ /* 0x000fc8000788c0ff */
[----:B------:R-:W-:Y:S01]  /*8fa0*/  ISETP.GT.AND P4, PT, R0, 0x80, P4 ;  /* 0x000000800000780c */ /* 0x000fe20002784270 */
[----:B------:R-:W-:-:S12]  /*8fb0*/  BSSY B1, `(.L_x_62) ;  /* 0x0000003000017945 */ /* 0x000fd80003800000 */
[----:B0-----:R-:W-:Y:S05]  /*8fc0*/  @!P4 BRA `(.L_x_63) ;  /* 0x000000000004c947 */ /* 0x001fea0003800000 */
[----:B------:R0:W5:Y:S02]  /*8fd0*/  LDG.E.LTC128B.U16 R13, desc[UR46][R18.64+0x2] ;  /* 0x0000022e120d7981 */ /* 0x000164000c1e1520 */
.L_x_63:
[----:B------:R-:W-:Y:S05]  /*8fe0*/  BSYNC B1 ;  /* 0x0000000000017941 */ /* 0x000fea0003800000 */
.L_x_62:
[----:B-----5:R-:W-:Y:S04]  /*8ff0*/  STL [R1+0x200], R3 ;  /* 0x0002000301007387 */ /* 0x020fe80000100800 */
[----:B------:R1:W-:Y:S04]  /*9000*/  STL.64 [R1+0x1f8], R6 ;  /* 0x0001f80601007387 */ /* 0x0003e80000100a00 */
[----:B-1----:R-:W2:Y:S01]  /*9010*/  LDL.LU R7, [R1+0x144] ;  /* 0x0001440001077983 */ /* 0x002ea20000300800 */
[----:B------:R-:W-:-:S03]  /*9020*/  IMAD.U32 R3, R13, 0x10000, RZ ;  /* 0x000100000d037824 */ /* 0x000fc600078e00ff */
[----:B------:R1:W-:Y:S01]  /*9030*/  STL.64 [R1+0x1f0], R4 ;  /* 0x0001f00401007387 */ /* 0x0003e20000100a00 */
[----:B------:R-:W-:-:S04]  /*9040*/  FMUL R3, R3, R16 ;  /* 0x0000001003037220 */ /* 0x000fc80000400000 */
[----:B--2---:R-:W-:Y:S02]  /*9050*/  FFMA R7, R7, R2, R3 ;  /* 0x0000000207077223 */ /* 0x004fe40000000003 */
[----:B------:R2:W5:Y:S03]  /*9060*/  LDL.LU R3, [R1+0x200] ;  /* 0x0002000001037983 */ /* 0x0005660000300800 */
[----:B-1----:R-:W-:Y:S01]  /*9070*/  F2FP.BF16.F32.PACK_AB R5, RZ, R7 ;  /* 0x00000007ff05723e */ /* 0x002fe200000010ff */
[----:B------:R-:W-:-:S03]  /*9080*/  IMAD.MOV.U32 R7, RZ, RZ, R9 ;  /* 0x000000ffff077224 */ /* 0x000fc600078e0009 */
[----:B------:R-:W-:Y:S01]  /*9090*/  PRMT R6, R5, 0x7610, R6 ;  /* 0x0000761005067816 */ /* 0x000fe20000000006 */
[----:B------:R-:W-:-:S03]  /*90a0*/  IMAD.U32 R5, RZ, RZ, UR8 ;  /* 0x00000008ff057e24 */ /* 0x000fc6000f8e00ff */
[----:B------:R-:W-:Y:S01]  /*90b0*/  PRMT R4, R6, 0x7610, R4 ;  /* 0x0000761006047816 */ /* 0x000fe20000000004 */
[----:B------:R-:W-:Y:S02]  /*90c0*/  IMAD.MOV.U32 R6, RZ, RZ, R8 ;  /* 0x000000ffff067224 */ /* 0x000fe400078e0008 */
[----:B------:R-:W-:-:S03]  /*90d0*/  IMAD.SHL.U32 R5, R5, 0x10, RZ ;  /* 0x0000001005057824 */ /* 0x000fc600078e00ff */
[----:B------:R-:W-:Y:S04]  /*90e0*/  STL.64 [R1+0x140], R6 ;  /* 0x0001400601007387 */ /* 0x000fe80000100a00 */
[----:B------:R1:W-:Y:S04]  /*90f0*/  @P4 STG.E.U16 desc[UR46][R6.64+0x2], R4 ;  /* 0x0000020406004986 */ /* 0x0003e8000c10152e */
[----:B-1----:R2:W5:Y:S01]  /*9100*/  LDL.LU.64 R6, [R1+0x1f8] ;  /* 0x0001f80001067983 */ /* 0x0025620000300a00 */
[----:B------:R-:W-:-:S03]  /*9110*/  IADD3 R4, P4, R8, R5, RZ ;  /* 0x0000000508047210 */ /* 0x000fc60007f9e0ff */
[----:B------:R-:W3:Y:S01]  /*9120*/  LDL R5, [R1+0x1e4] ;  /* 0x0001e40001057983 */ /* 0x000ee20000100800 */
[----:B------:R-:W-:Y:S01]  /*9130*/  BSSY B1, `(.L_x_64) ;  /* 0x000000a000017945 */ /* 0x000fe20003800000 */
[----:B---3--:R-:W-:-:S05]  /*9140*/  IMAD.X R5, R9, 0x1, R5, P4 ;  /* 0x0000000109057824 */ /* 0x008fca00020e0605 */
[----:B------:R1:W-:Y:S04]  /*9150*/  STL.64 [R1+0x180], R4 ;  /* 0x0001800401007387 */ /* 0x0003e80000100a00 */
[----:B-1----:R2:W5:Y:S01]  /*9160*/  LDL.LU.64 R4, [R1+0x1f0] ;  /* 0x0001f00001047983 */ /* 0x0025620000300a00 */
[----:B------:R-:W-:-:S13]  /*9170*/  ISETP.GT.AND P4, PT, R0, 0x88, P5 ;  /* 0x000000880000780c */ /* 0x000fda0002f84270 */
[----:B--2---:R-:W-:Y:S05]  /*9180*/  @!P4 BRA `(.L_x_65) ;  /* 0x000000000010c947 */ /* 0x004fea0003800000 */
[----:B-----5:R1:W-:Y:S04]  /*9190*/  STL.64 [R1+0x1f0], R2 ;  /* 0x0001f00201007387 */ /* 0x0203e80000100a00 */
[----:B-1----:R-:W2:Y:S04]  /*91a0*/  LDL.LU.64 R2, [R1+0x188] ;  /* 0x0001880001027983 */ /* 0x002ea80000300a00 */
[----:B--2---:R1:W5:Y:S04]  /*91b0*/  LDG.E.LTC128B.U16 R13, desc[UR46][R2.64] ;  /* 0x0000002e020d7981 */ /* 0x004368000c1e1520 */
[----:B------:R1:W5:Y:S02]  /*91c0*/  LDL.LU.64 R2, [R1+0x1f0] ;  /* 0x0001f00001027983 */ /* 0x0003640000300a00 */
.L_x_65:
[----:B------:R-:W-:Y:S05]  /*91d0*/  BSYNC B1 ;  /* 0x0000000000017941 */ /* 0x000fea0003800000 */
.L_x_64:
[----:B-----5:R2:W-:Y:S04]  /*91e0*/  STL.64 [R1+0x1f8], R6 ;  /* 0x0001f80601007387 */ /* 0x0205e80000100a00 */
[----:B--2---:R-:W2:Y:S04]  /*91f0*/  LDL.LU R6, [R1+0x148] ;  /* 0x0001480001067983 */ /* 0x004ea80000300800 */
[----:B------:R-:W3:Y:S04]  /*9200*/  LDL.LU R7, [R1+0x190] ;  /* 0x0001900001077983 */ /* 0x000ee80000300800 */
[----:B------:R4:W-:Y:S04]  /*9210*/  STL.64 [R1+0x1f0], R4 ;  /* 0x0001f00401007387 */ /* 0x0009e80000100a00 */
[----:B----4-:R-:W4:Y:S01]  /*9220*/  LDL.64 R4, [R1+0x180] ;  /* 0x0001800001047983 */ /* 0x010f220000100a00 */
[----:B------:R-:W-:-:S04]  /*9230*/  IMAD.U32 R15, R13, 0x10000, RZ ;  /* 0x000100000d0f7824 */ /* 0x000fc800078e00ff */
[----:B------:R-:W-:-:S04]  /*9240*/  FMUL R15, R15, R16 ;  /* 0x000000100f0f7220 */ /* 0x000fc80000400000 */
[----:B--2---:R-:W-:-:S05]  /*9250*/  FFMA R15, R6, R2, R15 ;  /* 0x00000002060f7223 */ /* 0x004fca000000000f */
[----:B------:R-:W-:-:S05]  /*9260*/  F2FP.BF16.F32.PACK_AB R15, RZ, R15 ;  /* 0x0000000fff0f723e */ /* 0x000fca00000010ff */
[----:B----4-:R3:W-:Y:S01]  /*9270*/  @P4 STG.E.U16 desc[UR46][R4.64], R15 ;  /* 0x0000000f04004986 */ /* 0x0107e2000c10152e */
[----:B------:R-:W-:-:S05]  /*9280*/  IADD3 R14, P4, R10, R14, RZ ;  /* 0x0000000e0a0e7210 */ /* 0x000fca0007f9e0ff */
[----:B---3--:R-:W-:Y:S02]  /*9290*/  IMAD.X R15, R11, 0x1, R7, P4 ;  /* 0x000000010b0f7824 */ /* 0x008fe400020e0607 */
[----:B------:R-:W-:Y:S02]  /*92a0*/  IMAD.U32 R5, RZ, RZ, UR8 ;  /* 0x00000008ff057e24 */ /* 0x000fe4000f8e00ff */
[----:B------:R-:W-:-:S04]  /*92b0*/  IMAD.WIDE.U32 R6, R236, UR40, R14 ;  /* 0x00000028ec067c25 */ /* 0x000fc8000f8e000e */
[----:B------:R-:W-:Y:S01]  /*92c0*/  IMAD.IADD R15, R237, 0x1, R7 ;  /* 0x00000001ed0f7824 */ /* 0x000fe200078e0207 */
[----:B------:R-:W-:Y:S01]  /*92d0*/  LEA R14, P4, R6, R232, 0x1 ;  /* 0x000000e8060e7211 */ /* 0x000fe200078808ff */
[----:B------:R-:W-:-:S03]  /*92e0*/  IMAD.SHL.U32 R5, R5, 0x10, RZ ;  /* 0x0000001005057824 */ /* 0x000fc600078e00ff */
[----:B------:R-:W-:Y:S02]  /*92f0*/  LEA.HI.X R15, R6, R233, R15, 0x1, P4 ;  /* 0x000000e9060f7211 */ /* 0x000fe400020f0c0f */
[----:B------:R2:W5:Y:S01]  /*9300*/  LDL.LU.64 R6, [R1+0x1f8] ;  /* 0x0001f80001067983 */ /* 0x0005620000300a00 */
[----:B------:R-:W-:-:S03]  /*9310*/  IADD3 R4, P4, R5, R8, RZ ;  /* 0x0000000805047210 */ /* 0x000fc60007f9e0ff */
[----:B------:R-:W3:Y:S01]  /*9320*/  LDL R5, [R1+0x1e4] ;  /* 0x0001e40001057983 */ /* 0x000ee20000100800 */
[----:B------:R-:W-:Y:S01]  /*9330*/  BSSY B1, `(.L_x_66) ;  /* 0x0000008000017945 */ /* 0x000fe20003800000 */
[----:B---3--:R-:W-:-:S05]  /*9340*/  IMAD.X R5, R5, 0x1, R9, P4 ;  /* 0x0000000105057824 */ /* 0x008fca00020e0609 */
[----:B------:R3:W-:Y:S04]  /*9350*/  STL.64 [R1+0x188], R4 ;  /* 0x0001880401007387 */ /* 0x0007e80000100a00 */
[----:B---3--:R2:W5:Y:S01]  /*9360*/  LDL.LU.64 R4, [R1+0x1f0] ;  /* 0x0001f00001047983 */ /* 0x0085620000300a00 */
[----:B------:R-:W-:-:S04]  /*9370*/  LOP3.LUT P4, RZ, R17, 0x4, RZ, 0xc0, !PT ;  /* 0x0000000411ff7812 */ /* 0x000fc8000788c0ff */
[----:B------:R-:W-:-:S13]  /*9380*/  ISETP.GT.AND P4, PT, R0, 0x88, P4 ;  /* 0x000000880000780c */ /* 0x000fda0002784270 */
[----:B--2---:R-:W-:Y:S05]  /*9390*/  @!P4 BRA `(.L_x_67) ;  /* 0x000000000004c947 */ /* 0x004fea0003800000 */
[----:B------:R2:W5:Y:S02]  /*93a0*/  LDG.E.LTC128B.U16 R13, desc[UR46][R14.64+0x2] ;  /* 0x0000022e0e0d7981 */ /* 0x000564000c1e1520 */
.L_x_67:
[----:B------:R-:W-:Y:S05]  /*93b0*/  BSYNC B1 ;  /* 0x0000000000017941 */ /* 0x000fea0003800000 */
.L_x_66:
[----:B------:R-:W-:Y:S04]  /*93c0*/  STL [R1+0x20c], R9 ;  /* 0x00020c0901007387 */ /* 0x000fe80000100800 */
[----:B------:R3:W-:Y:S04]  /*93d0*/  STL [R1+0x208], R8 ;  /* 0x0002080801007387 */ /* 0x0007e80000100800 */
[----:B---3--:R-:W3:Y:S04]  /*93e0*/  LDL.LU R8, [R1+0x14c] ;  /* 0x00014c0001087983 */ /* 0x008ee80000300800 */
[----:B-----5:R-:W-:Y:S04]  /*93f0*/  STL [R1+0x204], R7 ;  /* 0x0002040701007387 */ /* 0x020fe80000100800 */
[----:B------:R-:W-:Y:S04]  /*9400*/  STL [R1+0x200], R6 ;  /* 0x0002000601007387 */ /* 0x000fe80000100800 */
[----:B------:R4:W-:Y:S04]  /*9410*/  STL.64 [R1+0x1f8], R4 ;  /* 0x0001f80401007387 */ /* 0x0009e80000100a00 */
[----:B----4-:R-:W4:Y:S01]  /*9420*/  LDL.64 R4, [R1+0x188] ;  /* 0x0001880001047983 */ /* 0x010f220000100a00 */
[----:B------:R-:W-:-:S03]  /*9430*/  IMAD.U32 R9, R13, 0x10000, RZ ;  /* 0x000100000d097824 */ /* 0x000fc600078e00ff */
[----:B------:R1:W-:Y:S01]  /*9440*/  STL [R1+0x1f0], R3 ;  /* 0x0001f00301007387 */ /* 0x0003e20000100800 */
[----:B------:R-:W-:-:S04]  /*9450*/  FMUL R9, R9, R16 ;  /* 0x0000001009097220 */ /* 0x000fc80000400000 */
[----:B---3--:R-:W-:Y:S02]  /*9460*/  FFMA R8, R8, R2, R9 ;  /* 0x0000000208087223 */ /* 0x008fe40000000009 */
[----:B------:R3:W5:Y:S03]  /*9470*/  LDL.LU R9, [R1+0x20c] ;  /* 0x00020c0001097983 */ /* 0x0007660000300800 */
[----:B------:R-:W-:Y:S02]  /*9480*/  F2FP.BF16.F32.PACK_AB R7, RZ, R8 ;  /* 0x00000008ff07723e */ /* 0x000fe400000010ff */
[----:B------:R3:W5:Y:S02]  /*9490*/  LDL.LU R8, [R1+0x208] ;  /* 0x0002080001087983 */ /* 0x0007640000300800 */
[----:B------:R-:W-:Y:S02]  /*94a0*/  PRMT R6, R7, 0x7610, R6 ;  /* 0x0000761007067816 */ /* 0x000fe40000000006 */
[----:B------:R3:W5:Y:S02]  /*94b0*/  LDL.LU R7, [R1+0x204] ;  /* 0x0002040001077983 */ /* 0x0007640000300800 */
[----:B-1----:R-:W-:-:S02]  /*94c0*/  PRMT R3, R6, 0x7610, R3 ;  /* 0x0000761006037816 */ /* 0x002fc40000000003 */
[----:B------:R3:W5:Y:S04]  /*94d0*/  LDL.LU R6, [R1+0x200] ;  /* 0x0002000001067983 */ /* 0x0007680000300800 */
[----:B----4-:R1:W-:Y:S04]  /*94e0*/  @P4 STG.E.U16 desc[UR46][R4.64+0x2], R3 ;  /* 0x0000020304004986 */ /* 0x0103e8000c10152e */
[----:B-1----:R3:W5:Y:S04]  /*94f0*/  LDL.LU.64 R4, [R1+0x1f8] ;  /* 0x0001f80001047983 */ /* 0x0027680000300a00 */
[----:B------:R3:W5:Y:S01]  /*9500*/  LDL.LU R3, [R1+0x1f0] ;  /* 0x0001f00001037983 */ /* 0x0007620000300800 */
[----:B------:R-:W-:Y:S01]  /*9510*/  LOP3.LUT P4, RZ, R17, 0x2, RZ, 0xc0, !PT ;  /* 0x0000000211ff7812 */ /* 0x000fe2000788c0ff */
[----:B------:R-:W-:Y:S03]  /*9520*/  BSSY B1, `(.L_x_68) ;  /* 0x0000004000017945 */ /* 0x000fe60003800000 */
[----:B------:R-:W-:-:S13]  /*9530*/  ISETP.GT.AND P4, PT, R0, 0x80, P4 ;  /* 0x000000800000780c */ /* 0x000fda0002784270 */
[----:B---3--:R-:W-:Y:S05]  /*9540*/  @!P4 BRA `(.L_x_69) ;  /* 0x000000000004c947 */ /* 0x008fea0003800000 */
[----:B------:R1:W5:Y:S02]  /*9550*/  LDG.E.LTC128B.U16 R13, desc[UR46][R18.64+0x10] ;  /* 0x0000102e120d7981 */ /* 0x000364000c1e1520 */
.L_x_69:
[----:B------:R-:W-:Y:S05]  /*9560*/  BSYNC B1 ;  /* 0x0000000000017941 */ /* 0x000fea0003800000 */
.L_x_68:
[----:B-----5:R-:W-:Y:S04]  /*9570*/  STL [R1+0x200], R7 ;  /* 0x0002000701007387 */ /* 0x020fe80000100800 */
[----:B------:R3:W-:Y:S04]  /*9580*/  STL [R1+0x1fc], R6 ;  /* 0x0001fc0601007387 */ /* 0x0007e80000100800 */
[----:B---3--:R-:W3:Y:S01]  /*9590*/  LDL.LU R6, [R1+0x150] ;  /* 0x0001500001067983 */ /* 0x008ee20000300800 */
[----:B------:R-:W-:-:S03]  /*95a0*/  IMAD.U32 R7, R13, 0x10000, RZ ;  /* 0x000100000d077824 */ /* 0x000fc600078e00ff */
[----:B------:R4:W-:Y:S01]  /*95b0*/  STL [R1+0x1f8], R5 ;  /* 0x0001f80501007387 */ /* 0x0009e20000100800 */
[----:B------:R-:W-:-:S03]  /*95c0*/  FMUL R7, R7, R16 ;  /* 0x0000001007077220 */ /* 0x000fc60000400000 */
[----:B------:R0:W-:Y:S04]  /*95d0*/  STL [R1+0x1f4], R4 ;  /* 0x0001f40401007387 */ /* 0x0001e80000100800 */
[----:B------:R2:W-:Y:S01]  /*95e0*/  STL [R1+0x1f0], R3 ;  /* 0x0001f00301007387 */ /* 0x0005e20000100800 */
[----:B---3--:R-:W-:-:S03]  /*95f0*/  FFMA R6, R6, R2, R7 ;  /* 0x0000000206067223 */ /* 0x008fc60000000007 */
[----:B------:R3:W5:Y:S02]  /*9600*/  LDL.LU R7, [R1+0x200] ;  /* 0x0002000001077983 */ /* 0x0007640000300800 */
[----:B----4-:R-:W-:Y:S02]  /*9610*/  F2FP.BF16.F32.PACK_AB R5, RZ, R6 ;  /* 0x00000006ff05723e */ /* 0x010fe400000010ff */
[----:B------:R3:W5:Y:S02]  /*9620*/  LDL.LU R6, [R1+0x1fc] ;  /* 0x0001fc0001067983 */ /* 0x0007640000300800 */
[----:B0-----:R-:W-:Y:S02]  /*9630*/  PRMT R4, R5, 0x7610, R4 ;  /* 0x0000761005047816 */ /* 0x001fe40000000004 */
[----:B------:R3:W5:Y:S02]  /*9640*/  LDL.LU R5, [R1+0x1f8] ;  /* 0x0001f80001057983 */ /* 0x0007640000300800 */
[----:B--2---:R-:W-:-:S02]  /*9650*/  PRMT R3, R4, 0x7610, R3 ;  /* 0x0000761004037816 */ /* 0x004fc40000000003 */
[----:B------:R3:W5:Y:S04]  /*9660*/  LDL.LU R4, [R1+0x1f4] ;  /* 0x0001f40001047983 */ /* 0x0007680000300800 */
[----:B------:R0:W-:Y:S04]  /*9670*/  @P4 STG.E.U16 desc[UR46][R8.64+0x10], R3 ;  /* 0x0000100308004986 */ /* 0x0001e8000c10152e */
[----:B0-----:R3:W5:Y:S01]  /*9680*/  LDL.LU R3, [R1+0x1f0] ;  /* 0x0001f00001037983 */ /* 0x0017620000300800 */
[----:B------:R-:W-:Y:S01]  /*9690*/  ISETP.GT.AND P4, PT, R0, 0x80, P6 ;  /* 0x000000800000780c */ /* 0x000fe20003784270 */
[----:B------:R-:W-:-:S12]  /*96a0*/  BSSY B1, `(.L_x_70) ;  /* 0x0000003000017945 */ /* 0x000fd80003800000 */
[----:B---3--:R-:W-:Y:S05]  /*96b0*/  @!P4 BRA `(.L_x_71) ;  /* 0x000000000004c947 */ /* 0x008fea0003800000 */
[----:B------:R0:W5:Y:S02]  /*96c0*/  LDG.E.LTC128B.U16 R13, desc[UR46][R18.64+0x12] ;  /* 0x0000122e120d7981 */ /* 0x000164000c1e1520 */
.L_x_71:
[----:B------:R-:W-:Y:S05]  /*96d0*/  BSYNC B1 ;  /* 0x0000000000017941 */ /* 0x000fea0003800000 */
.L_x_70:
[----:B------:R-:W-:Y:S04]  /*96e0*/  STL [R1+0x20c], R9 ;  /* 0x00020c0901007387 */ /* 0x000fe80000100800 */
[----:B------:R2:W-:Y:S04]  /*96f0*/  STL [R1+0x208], R8 ;  /* 0x0002080801007387 */ /* 0x0005e80000100800 */
[----:B--2---:R-:W2:Y:S04]  /*9700*/  LDL.LU R8, [R1+0x154] ;  /* 0x0001540001087983 */ /* 0x004ea80000300800 */
[----:B-----5:R-:W-:Y:S04]  /*9710*/  STL [R1+0x204], R7 ;  /* 0x0002040701007387 */ /* 0x020fe80000100800 */
[----:B------:R-:W-:Y:S04]  /*9720*/  STL [R1+0x200], R6 ;  /* 0x0002000601007387 */ /* 0x000fe80000100800 */
[----:B------:R3:W-:Y:S04]  /*9730*/  STL.64 [R1+0x1f8], R4 ;  /* 0x0001f80401007387 */ /* 0x0007e80000100a00 */
[----:B---3--:R-:W3:Y:S01]  /*9740*/  LDL.64 R4, [R1+0x140] ;  /* 0x0001400001047983 */ /* 0x008ee20000100a00 */
[----:B------:R-:W-:-:S03]  /*9750*/  IMAD.U32 R9, R13, 0x10000, RZ ;  /* 0x000100000d097824 */ /* 0x000fc600078e00ff */
[----:B------:R4:W-:Y:S01]  /*9760*/  STL [R1+0x1f0], R3 ;  /* 0x0001f00301007387 */ /* 0x0009e20000100800 */
[----:B------:R-:W-:-:S04]  /*9770*/  FMUL R9, R9, R16 ;  /* 0x0000001009097220 */ /* 0x000fc80000400000 */
[----:B--2---:R-:W-:Y:S02]  /*9780*/  FFMA R8, R8, R2, R9 ;  /* 0x0000000208087223 */ /* 0x004fe40000000009 */
[----:B------:R2:W5:Y:S03]  /*9790*/  LDL.LU R9, [R1+0x20c] ;  /* 0x00020c0001097983 */ /* 0x0005660000300800 */
[----:B------:R-:W-:Y:S02]  /*97a0*/  F2FP.BF16.F32.PACK_AB R7, RZ, R8 ;  /* 0x00000008ff07723e */ /* 0x000fe400000010ff */
[----:B------:R2:W5:Y:S02]  /*97b0*/  LDL.LU R8, [R1+0x208] ;  /* 0x0002080001087983 */ /* 0x0005640000300800 */
[----:B------:R-:W-:Y:S02]  /*97c0*/  PRMT R6, R7, 0x7610, R6 ;  /* 0x0000761007067816 */ /* 0x000fe40000000006 */
[----:B------:R2:W5:Y:S02]  /*97d0*/  LDL.LU R7, [R1+0x204] ;  /* 0x0002040001077983 */ /* 0x0005640000300800 */
[----:B----4-:R-:W-:-:S02]  /*97e0*/  PRMT R3, R6, 0x7610, R3 ;  /* 0x0000761006037816 */ /* 0x010fc40000000003 */
[----:B------:R2:W5:Y:S04]  /*97f0*/  LDL.LU R6, [R1+0x200] ;  /* 0x0002000001067983 */ /* 0x0005680000300800 */
[----:B---3--:R3:W-:Y:S04]  /*9800*/  @P4 STG.E.U16 desc[UR46][R4.64+0x12], R3 ;  /* 0x0000120304004986 */ /* 0x0087e8000c10152e */
[----:B---3--:R2:W5:Y:S04]  /*9810*/  LDL.LU.64 R4, [R1+0x1f8] ;  /* 0x0001f80001047983 */ /* 0x0085680000300a00 */
[----:B------:R2:W5:Y:S01]  /*9820*/  LDL.LU R3, [R1+0x1f0] ;  /* 0x0001f00001037983 */ /* 0x0005620000300800 */
[----:B------:R-:W-:Y:S01]  /*9830*/  LOP3.LUT P4, RZ, R17, 0x2, RZ, 0xc0, !PT ;  /* 0x0000000211ff7812 */ /* 0x000fe2000788c0ff */
[----:B------:R-:W-:Y:S03]  /*9840*/  BSSY B1, `(.L_x_72) ;  /* 0x0000004000017945 */ /* 0x000fe60003800000 */
[----:B------:R-:W-:-:S13]  /*9850*/  ISETP.GT.AND P4, PT, R0, 0x88, P4 ;  /* 0x000000880000780c */ /* 0x000fda0002784270 */
[----:B--2---:R-:W-:Y:S05]  /*9860*/  @!P4 BRA `(.L_x_73) ;  /* 0x000000000004c947 */ /* 0x004fea0003800000 */
[----:B------:R2:W5:Y:S02]  /*9870*/  LDG.E.LTC128B.U16 R13, desc[UR46][R14.64+0x10] ;  /* 0x0000102e0e0d7981 */ /* 0x000564000c1e1520 */
.L_x_73:
[----:B------:R-:W-:Y:S05]  /*9880*/  BSYNC B1 ;  /* 0x0000000000017941 */ /* 0x000fea0003800000 */
.L_x_72:
[----:B-----5:R-:W-:Y:S04]  /*9890*/  STL [R1+0x20c], R9 ;  /* 0x00020c0901007387 */ /* 0x020fe80000100800 */
[----:B------:R3:W-:Y:S04]  /*98a0*/  STL [R1+0x208], R8 ;  /* 0x0002080801007387 */ /* 0x0007e80000100800 */
[----:B---3--:R-:W3:Y:S04]  /*98b0*/  LDL.LU R8, [R1+0x158] ;  /* 0x0001580001087983 */ /* 0x008ee80000300800 */
[----:B------:R-:W-:Y:S04]  /*98c0*/  STL [R1+0x204], R7 ;  /* 0x0002040701007387 */ /* 0x000fe80000100800 */
        /* <DEDUP_REMOVED lines=12> */
[----:B0-----:R-:W-:-:S02]  /*9990*/  PRMT R3, R6, 0x7610, R3 ;  /* 0x0000761006037816 */ /* 0x001fc40000000003 */
[----:B------:R3:W5:Y:S04]  /*99a0*/  LDL.LU R6, [R1+0x200] ;  /* 0x0002000001067983 */ /* 0x0007680000300800 */
[----:B----4-:R0:W-:Y:S04]  /*99b0*/  @P4 STG.E.U16 desc[UR46][R4.64+0x10], R3 ;  /* 0x0000100304004986 */ /* 0x0101e8000c10152e */
[----:B0-----:R3:W5:Y:S04]  /*99c0*/  LDL.LU.64 R4, [R1+0x1f8] ;  /* 0x0001f80001047983 */ /* 0x0017680000300a00 */
[----:B------:R3:W5:Y:S01]  /*99d0*/  LDL.LU R3, [R1+0x1f0] ;  /* 0x0001f00001037983 */ /* 0x0007620000300800 */
[----:B------:R-:W-:Y:S01]  /*99e0*/  ISETP.GT.AND P4, PT, R0, 0x88, P6 ;  /* 0x000000880000780c */ /* 0x000fe20003784270 */
[----:B------:R-:W-:-:S12]  /*99f0*/  BSSY B1, `(.L_x_74) ;  /* 0x0000003000017945 */ /* 0x000fd80003800000 */
[----:B---3--:R-:W-:Y:S05]  /*9a00*/  @!P4 BRA `(.L_x_75) ;  /* 0x000000000004c947 */ /* 0x008fea0003800000 */
[----:B------:R0:W5:Y:S02]  /*9a10*/  LDG.E.LTC128B.U16 R13, desc[UR46][R14.64+0x12] ;  /* 0x0000122e0e0d7981 */ /* 0x000164000c1e1520 */
.L_x_75:
[----:B------:R-:W-:Y:S05]  /*9a20*/  BSYNC B1 ;  /* 0x0000000000017941 */ /* 0x000fea0003800000 */
.L_x_74:
[----:B-----5:R-:W-:Y:S04]  /*9a30*/  STL [R1+0x20c], R9 ;  /* 0x00020c0901007387 */ /* 0x020fe80000100800 */
[----:B------:R3:W-:Y:S04]  /*9a40*/  STL [R1+0x208], R8 ;  /* 0x0002080801007387 */ /* 0x0007e80000100800 */
[----:B---3--:R-:W3:Y:S04]  /*9a50*/  LDL.LU R8, [R1+0x15c] ;  /* 0x00015c0001087983 */ /* 0x008ee80000300800 */
[----:B------:R-:W-:Y:S04]  /*9a60*/  STL [R1+0x204], R7 ;  /* 0x0002040701007387 */ /* 0x000fe80000100800 */
[----:B------:R-:W-:Y:S04]  /*9a70*/  STL [R1+0x200], R6 ;  /* 0x0002000601007387 */ /* 0x000fe80000100800 */
[----:B------:R4:W-:Y:S04]  /*9a80*/  STL.64 [R1+0x1f8], R4 ;  /* 0x0001f80401007387 */ /* 0x0009e80000100a00 */
[----:B----4-:R-:W4:Y:S01]  /*9a90*/  LDL.LU.64 R4, [R1+0x188] ;  /* 0x0001880001047983 */ /* 0x010f220000300a00 */
        /* <DEDUP_REMOVED lines=11> */
[----:B----4-:R-:W-:Y:S04]  /*9b50*/  STL.64 [R1+0x148], R4 ;  /* 0x0001480401007387 */ /* 0x010fe80000100a00 */
[----:B------:R1:W-:Y:S04]  /*9b60*/  @P4 STG.E.U16 desc[UR46][R4.64+0x12], R3 ;  /* 0x0000120304004986 */ /* 0x0003e8000c10152e */
[----:B-1----:R3:W5:Y:S04]  /*9b70*/  LDL.LU.64 R4, [R1+0x1f8] ;  /* 0x0001f80001047983 */ /* 0x0027680000300a00 */
[----:B------:R3:W5:Y:S01]  /*9b80*/  LDL.LU R3, [R1+0x1f0] ;  /* 0x0001f00001037983 */ /* 0x0007620000300800 */
[----:B------:R-:W-:Y:S01]  /*9b90*/  ISETP.GT.AND P4, PT, R0, 0x80, P3 ;  /* 0x000000800000780c */ /* 0x000fe20001f84270 */
[----:B------:R-:W-:-:S12]  /*9ba0*/  BSSY B1, `(.L_x_76) ;  /* 0x0000003000017945 */ /* 0x000fd80003800000 */
[----:B---3--:R-:W-:Y:S05]  /*9bb0*/  @!P4 BRA `(.L_x_77) ;  /* 0x000000000004c947 */ /* 0x008fea0003800000 */
[----:B------:R1:W5:Y:S02]  /*9bc0*/  LDG.E.LTC128B.U16 R13, desc[UR46][R18.64+0x20] ;  /* 0x0000202e120d7981 */ /* 0x000364000c1e1520 */
.L_x_77:
[----:B------:R-:W-:Y:S05]  /*9bd0*/  BSYNC B1 ;  /* 0x0000000000017941 */ /* 0x000fea0003800000 */
.L_x_76:
        /* <DEDUP_REMOVED lines=22> */
.L_x_79:
[----:B------:R-:W-:Y:S05]  /*9d40*/  BSYNC B1 ;  /* 0x0000000000017941 */ /* 0x000fea0003800000 */
.L_x_78:
        /* <DEDUP_REMOVED lines=21> */
[----:B------:R-:W-:Y:S01]  /*9ea0*/  ISETP.GT.AND P4, PT, R0, 0x88, P3 ;  /* 0x000000880000780c */ /* 0x000fe20001f84270 */
[----:B------:R-:W-:-:S12]  /*9eb0*/  BSSY B1, `(.L_x_80) ;  /* 0x0000003000017945 */ /* 0x000fd80003800000 */
[----:B--2---:R-:W-:Y:S05]  /*9ec0*/  @!P4 BRA `(.L_x_81) ;  /* 0x000000000004c947 */ /* 0x004fea0003800000 */
[----:B------:R2:W5:Y:S02]  /*9ed0*/  LDG.E.LTC128B.U16 R13, desc[UR46][R14.64+0x20] ;  /* 0x0000202e0e0d7981 */ /* 0x000564000c1e1520 */
.L_x_81:
[----:B------:R-:W-:Y:S05]  /*9ee0*/  BSYNC B1 ;  /* 0x0000000000017941 */ /* 0x000fea0003800000 */
.L_x_80:
        /* <DEDUP_REMOVED lines=25> */
.L_x_83:
[----:B------:R-:W-:Y:S05]  /*a080*/  BSYNC B1 ;  /* 0x0000000000017941 */ /* 0x000fea0003800000 */
.L_x_82:
        /* <DEDUP_REMOVED lines=9> */
[----:B------:R-:W-:Y:S01]  /*a120*/  FMUL R9, R9, R16 ;  /* 0x0000001009097220 */ /* 0x000fe20000400000 */
[----:B------:R-:W-:Y:S03]  /*a130*/  BSSY B1, `(.L_x_84) ;  /* 0x0000011000017945 */ /* 0x000fe60003800000 */
[----:B---3--:R-:W-:Y:S02]  /*a140*/  FFMA R8, R8, R2, R9 ;  /* 0x0000000208087223 */ /* 0x008fe40000000009 */
[----:B------:R3:W5:Y:S03]  /*a150*/  LDL.LU R9, [R1+0x20c] ;  /* 0x00020c0001097983 */ /* 0x0007660000300800 */
[----:B------:R-:W-:-:S02]  /*a160*/  F2FP.BF16.F32.PACK_AB R7, RZ, R8 ;  /* 0x00000008ff07723e */ /* 0x000fc400000010ff */
[----:B------:R3:W5:Y:S02]  /*a170*/  LDL.LU R8, [R1+0x208] ;  /* 0x0002080001087983 */ /* 0x0007640000300800 */
[----:B------:R-:W-:Y:S02]  /*a180*/  PRMT R6, R7, 0x7610, R6 ;  /* 0x0000761007067816 */ /* 0x000fe40000000006 */
[----:B------:R3:W5:Y:S02]  /*a190*/  LDL.LU R7, [R1+0x204] ;  /* 0x0002040001077983 */ /* 0x0007640000300800 */
[----:B-1----:R-:W-:Y:S02]  /*a1a0*/  PRMT R3, R6, 0x7610, R3 ;  /* 0x0000761006037816 */ /* 0x002fe40000000003 */
[----:B------:R3:W5:Y:S04]  /*a1b0*/  LDL.LU R6, [R1+0x200] ;  /* 0x0002000001067983 */ /* 0x0007680000300800 */
[----:B----4-:R1:W-:Y:S01]  /*a1c0*/  @P4 STG.E.U16 desc[UR46][R4.64+0x22], R3 ;  /* 0x0000220304004986 */ /* 0x0103e2000c10152e */
[----:B------:R-:W-:-:S03]  /*a1d0*/  ISETP.GT.AND P4, PT, R0, 0x80, P1 ;  /* 0x000000800000780c */ /* 0x000fc60000f84270 */
[----:B-1----:R3:W5:Y:S04]  /*a1e0*/  LDL.LU.64 R4, [R1+0x1f8] ;  /* 0x0001f80001047983 */ /* 0x0027680000300a00 */
[----:B------:R3:W5:Y:S04]  /*a1f0*/  LDL.LU R3, [R1+0x1f0] ;  /* 0x0001f00001037983 */ /* 0x0007680000300800 */
[----:B------:R3:W-:Y:S02]  /*a200*/  STL.S16 [R1+0x188], R13 ;  /* 0x0001880d01007387 */ /* 0x0007e40000100600 */
[----:B------:R-:W-:Y:S05]  /*a210*/  @!P4 BRA `(.L_x_85) ;  /* 0x000000000008c947 */ /* 0x000fea0003800000 */
[----:B---3--:R-:W3:Y:S04]  /*a220*/  LDG.E.LTC128B.U16 R13, desc[UR46][R18.64+0x30] ;  /* 0x0000302e120d7981 */ /* 0x008ee8000c1e1520 */
[----:B---3--:R1:W-:Y:S02]  /*a230*/  STL [R1+0x188], R13 ;  /* 0x0001880d01007387 */ /* 0x0083e40000100800 */
.L_x_85:
[----:B------:R-:W-:Y:S05]  /*a240*/  BSYNC B1 ;  /* 0x0000000000017941 */ /* 0x000fea0003800000 */
.L_x_84:
[----:B------:R4:W-:Y:S04]  /*a250*/  STL.64 [R1+0x210], R22 ;  /* 0x0002101601007387 */ /* 0x0009e80000100a00 */
[----:B----4-:R-:W4:Y:S01]  /*a260*/  LDL.LU R23, [R1+0x170] ;  /* 0x0001700001177983 */ /* 0x010f220000300800 */
[----:B-1-3--:R-:W-:-:S03]  /*a270*/  IMAD.U32 R13, R13, 0x10000, RZ ;  /* 0x000100000d0d7824 */ /* 0x00afc600078e00ff */
[----:B------:R-:W-:Y:S01]  /*a280*/  STL.64 [R1+0x208], R20 ;  /* 0x0002081401007387 */ /* 0x000fe20000100a00 */
[----:B------:R-:W-:-:S03]  /*a290*/  FMUL R13, R13, R16 ;  /* 0x000000100d0d7220 */ /* 0x000fc60000400000 */
[----:B------:R1:W-:Y:S04]  /*a2a0*/  STL.64 [R1+0x200], R18 ;  /* 0x0002001201007387 */ /* 0x0003e80000100a00 */
[----:B------:R-:W-:Y:S04]  /*a2b0*/  STL.64 [R1+0x1f8], R14 ;  /* 0x0001f80e01007387 */ /* 0x000fe80000100a00 */
[----:B-----5:R-:W-:Y:S04]  /*a2c0*/  STL.64 [R1+0x1f0], R4 ;  /* 0x0001f00401007387 */ /* 0x020fe80000100a00 */
[----:B-1----:R-:W3:Y:S01]  /*a2d0*/  LDL.LU.64 R18, [R1+0x1d8] ;  /* 0x0001d80001127983 */ /* 0x002ee20000300a00 */
[----:B----4-:R-:W-:-:S05]  /*a2e0*/  FFMA R13, R23, R2, R13 ;  /* 0x00000002170d7223 */ /* 0x010fca000000000d */
[----:B------:R-:W-:-:S05]  /*a2f0*/  F2FP.BF16.F32.PACK_AB R13, RZ, R13 ;  /* 0x0000000dff0d723e */ /* 0x000fca00000010ff */
[----:B------:R1:W-:Y:S01]  /*a300*/  @P4 STG.E.U16 desc[UR46][R8.64+0x30], R13 ;  /* 0x0000300d08004986 */ /* 0x0003e2000c10152e */
[----:B------:R-:W-:-:S05]  /*a310*/  IADD3 R20, P4, R12, 0x100, RZ ;  /* 0x000001000c147810 */ /* 0x000fca0007f9e0ff */
[----:B-1----:R-:W-:-:S04]  /*a320*/  IMAD.X R8, RZ, RZ, UR7, P4 ;  /* 0x00000007ff087e24 */ /* 0x002fc8000a0e06ff */
[----:B------:R-:W-:-:S04]  /*a330*/  IMAD R8, R8, R6, RZ ;  /* 0x0000000608087224 */ /* 0x000fc800078e02ff */
[C---:B------:R-:W-:Y:S02]  /*a340*/  IMAD R5, R20.reuse, R7, R8 ;  /* 0x0000000714057224 */ /* 0x040fe400078e0208 */
[----:B------:R-:W-:-:S04]  /*a350*/  IMAD.WIDE.U32 R8, R20, R6, R234 ;  /* 0x0000000614087225 */ /* 0x000fc800078e00ea */
[----:B------:R-:W-:Y:S01]  /*a360*/  IMAD.IADD R9, R9, 0x1, R5 ;  /* 0x0000000109097824 */ /* 0x000fe200078e0205 */
[----:B0-2---:R-:W-:-:S04]  /*a370*/  LEA R14, P4, R8, R232, 0x1 ;  /* 0x000000e8080e7211 */ /* 0x005fc800078808ff */
[----:B------:R-:W-:Y:S02]  /*a380*/  LEA.HI.X R15, R8, R233, R9, 0x1, P4 ;  /* 0x000000e9080f7211 */ /* 0x000fe400020f0c09 */
[----:B------:R-:W-:-:S05]  /*a390*/  IADD3 R4, P4, R12, 0x180, RZ ;  /* 0x000001800c047810 */ /* 0x000fca0007f9e0ff */
[----:B------:R-:W-:-:S04]  /*a3a0*/  IMAD.X R8, RZ, RZ, UR7, P4 ;  /* 0x00000007ff087e24 */ /* 0x000fc8000a0e06ff */
[----:B------:R-:W-:-:S04]  /*a3b0*/  IMAD R8, R8, R6, RZ ;  /* 0x0000000608087224 */ /* 0x000fc800078e02ff */
[C---:B------:R-:W-:Y:S02]  /*a3c0*/  IMAD R7, R4.reuse, R7, R8 ;  /* 0x0000000704077224 */ /* 0x040fe400078e0208 */
[----:B------:R-:W-:Y:S01]  /*a3d0*/  IMAD.WIDE.U32 R8, R4, R6, R234 ;  /* 0x0000000604087225 */ /* 0x000fe200078e00ea */
[----:B------:R0:W-:Y:S03]  /*a3e0*/  STL.64 [R1+0x160], R14 ;  /* 0x0001600e01007387 */ /* 0x0001e60000100a00 */
[----:B------:R-:W-:Y:S01]  /*a3f0*/  IMAD.IADD R9, R9, 0x1, R7 ;  /* 0x0000000109097824 */ /* 0x000fe200078e0207 */
[----:B0-----:R-:W-:-:S04]  /*a400*/  LEA R14, P4, R8, R232, 0x1 ;  /* 0x000000e8080e7211 */ /* 0x001fc800078808ff */
[----:B------:R-:W-:-:S05]  /*a410*/  LEA.HI.X R15, R8, R233, R9, 0x1, P4 ;  /* 0x000000e9080f7211 */ /* 0x000fca00020f0c09 */
[----:B------:R0:W-:Y:S04]  /*a420*/  STL.64 [R1+0x168], R14 ;  /* 0x0001680e01007387 */ /* 0x0001e80000100a00 */
[----:B0-----:R-:W2:Y:S01]  /*a430*/  LDL.LU.64 R14, [R1+0x1d0] ;  /* 0x0001d000010e7983 */ /* 0x001ea20000300a00 */
[----:B------:R-:W-:-:S04]  /*a440*/  IMAD.WIDE.U32 R8, R20, R6, R10 ;  /* 0x0000000614087225 */ /* 0x000fc800078e000a */
[----:B------:R-:W-:Y:S02]  /*a450*/  IMAD.IADD R9, R5, 0x1, R9 ;  /* 0x0000000105097824 */ /* 0x000fe400078e0209 */
[----:B------:R-:W-:-:S04]  /*a460*/  IMAD.WIDE.U32 R8, R236, UR40, R8 ;  /* 0x00000028ec087c25 */ /* 0x000fc8000f8e0008 */
[----:B------:R-:W-:Y:S01]  /*a470*/  IMAD.IADD R9, R237, 0x1, R9 ;  /* 0x00000001ed097824 */ /* 0x000fe200078e0209 */
[----:B------:R-:W-:-:S04]  /*a480*/  LEA R12, P4, R8, R232, 0x1 ;  /* 0x000000e8080c7211 */ /* 0x000fc800078808ff */
[----:B------:R-:W-:Y:S01]  /*a490*/  LEA.HI.X R13, R8, R233, R9, 0x1, P4 ;  /* 0x000000e9080d7211 */ /* 0x000fe200020f0c09 */
[----:B------:R-:W-:-:S04]  /*a4a0*/  IMAD.WIDE.U32 R8, R4, R6, R10 ;  /* 0x0000000604087225 */ /* 0x000fc800078e000a */
[----:B------:R-:W-:Y:S02]  /*a4b0*/  IMAD.IADD R9, R7, 0x1, R9 ;  /* 0x0000000107097824 */ /* 0x000fe400078e0209 */
[----:B------:R-:W-:-:S04]  /*a4c0*/  IMAD.WIDE.U32 R22, R236, UR40, R8 ;  /* 0x00000028ec167c25 */ /* 0x000fc8000f8e0008 */
[----:B------:R-:W-:Y:S01]  /*a4d0*/  IMAD.IADD R9, R237, 0x1, R23 ;  /* 0x00000001ed097824 */ /* 0x000fe200078e0217 */
[----:B------:R-:W-:Y:S01]  /*a4e0*/  LEA R8, P4, R22, R232, 0x1 ;  /* 0x000000e816087211 */ /* 0x000fe200078808ff */
[----:B---3--:R-:W-:-:S03]  /*a4f0*/  IMAD.WIDE.U32 R20, R20, R6, R18 ;  /* 0x0000000614147225 */ /* 0x008fc600078e0012 */
[----:B------:R-:W-:Y:S01]  /*a500*/  LEA.HI.X R9, R22, R233, R9, 0x1, P4 ;  /* 0x000000e916097211 */ /* 0x000fe200020f0c09 */
[----:B------:R-:W-:Y:S01]  /*a510*/  IMAD.IADD R234, R5, 0x1, R21 ;  /* 0x0000000105ea7824 */ /* 0x000fe200078e0215 */
[----:B------:R-:W-:Y:S01]  /*a520*/  IADD3 R22, P4, R10, R20, RZ ;  /* 0x000000140a167210 */ /* 0x000fe20007f9e0ff */
[----:B------:R-:W-:-:S04]  /*a530*/  IMAD.WIDE.U32 R18, R4, R6, R18 ;  /* 0x0000000604127225 */ /* 0x000fc800078e0012 */
[----:B------:R-:W-:Y:S02]  /*a540*/  IMAD.X R23, R11, 0x1, R234, P4 ;  /* 0x000000010b177824 */ /* 0x000fe400020e06ea */
[----:B------:R-:W-:Y:S02]  /*a550*/  IMAD.IADD R4, R7, 0x1, R19 ;  /* 0x0000000107047824 */ /* 0x000fe400078e0213 */
[----:B------:R-:W-:Y:S01]  /*a560*/  IMAD.MOV.U32 R6, RZ, RZ, R22 ;  /* 0x000000ffff067224 */ /* 0x000fe200078e0016 */
[----:B------:R-:W-:Y:S01]  /*a570*/  IADD3 R22, P4, R10, R18, RZ ;  /* 0x000000120a167210 */ /* 0x000fe20007f9e0ff */
[----:B------:R-:W-:Y:S02]  /*a580*/  IMAD.MOV.U32 R7, RZ, RZ, R23 ;  /* 0x000000ffff077224 */ /* 0x000fe400078e0017 */
[----:B------:R-:W-:-:S04]  /*a590*/  IMAD.WIDE.U32 R6, R236, UR40, R6 ;  /* 0x00000028ec067c25 */ /* 0x000fc8000f8e0006 */
[----:B------:R-:W-:Y:S01]  /*a5a0*/  IMAD.X R23, R11, 0x1, R4, P4 ;  /* 0x000000010b177824 */ /* 0x000fe200020e0604 */
[----:B------:R-:W-:Y:S01]  /*a5b0*/  LEA R10, P4, R6, R232, 0x1 ;  /* 0x000000e8060a7211 */ /* 0x000fe200078808ff */
[----:B------:R-:W-:Y:S02]  /*a5c0*/  IMAD.IADD R7, R237, 0x1, R7 ;  /* 0x00000001ed077824 */ /* 0x000fe400078e0207 */
[----:B------:R-:W-:-:S03]  /*a5d0*/  IMAD.WIDE.U32 R22, R236, UR40, R22 ;  /* 0x00000028ec167c25 */ /* 0x000fc6000f8e0016 */
[----:B------:R-:W-:Y:S01]  /*a5e0*/  LEA.HI.X R11, R6, R233, R7, 0x1, P4 ;  /* 0x000000e9060b7211 */ /* 0x000fe200020f0c07 */
[----:B------:R-:W-:Y:S01]  /*a5f0*/  IMAD.IADD R237, R237, 0x1, R23 ;  /* 0x00000001eded7824 */ /* 0x000fe200078e0217 */
[----:B------:R-:W-:-:S04]  /*a600*/  LEA R6, P4, R22, R232, 0x1 ;  /* 0x000000e816067211 */ /* 0x000fc800078808ff */
[----:B------:R-:W-:Y:S02]  /*a610*/  LEA.HI.X R7, R22, R233, R237, 0x1, P4 ;  /* 0x000000e916077211 */ /* 0x000fe400020f0ced */
[----:B------:R0:W5:Y:S01]  /*a620*/  LDL.LU.64 R22, [R1+0x210] ;  /* 0x0002100001167983 */ /* 0x0001620000300a00 */
[----:B--2---:R-:W-:-:S03]  /*a630*/  IADD3 R236, P4, R14, R20, RZ ;  /* 0x000000140eec7210 */ /* 0x004fc60007f9e0ff */
[----:B------:R0:W5:Y:S02]  /*a640*/  LDL.LU.64 R20, [R1+0x208] ;  /* 0x0002080001147983 */ /* 0x0001640000300a00 */
[--C-:B------:R-:W-:Y:S01]  /*a650*/  IMAD.X R237, R234, 0x1, R235.reuse, P4 ;  /* 0x00000001eaed7824 */ /* 0x100fe200020e06eb */
[----:B------:R-:W-:Y:S02]  /*a660*/  IADD3 R234, P4, R14, R18, RZ ;  /* 0x000000120eea7210 */ /* 0x000fe40007f9e0ff */
[----:B------:R0:W5:Y:S03]  /*a670*/  LDL.LU.64 R18, [R1+0x200] ;  /* 0x0002000001127983 */ /* 0x0001660000300a00 */
[----:B------:R-:W-:Y:S01]  /*a680*/  IMAD.X R235, R4, 0x1, R235, P4 ;  /* 0x0000000104eb7824 */ /* 0x000fe200020e06eb */
[C---:B------:R-:W-:Y:S01]  /*a690*/  LEA R4, P4, R236.reuse, R232, 0x1 ;  /* 0x000000e8ec047211 */ /* 0x040fe200078808ff */
[----:B------:R0:W5:Y:S03]  /*a6a0*/  LDL.LU.64 R14, [R1+0x1f8] ;  /* 0x0001f800010e7983 */ /* 0x0001660000300a00 */
[----:B------:R-:W-:-:S05]  /*a6b0*/  LEA.HI.X R5, R236, R233, R237, 0x1, P4 ;  /* 0x000000e9ec057211 */ /* 0x000fca00020f0ced */
[----:B------:R1:W-:Y:S02]  /*a6c0*/  STL.64 [R1+0x150], R4 ;  /* 0x0001500401007387 */ /* 0x0003e40000100a00 */
[C---:B-1----:R-:W-:Y:S02]  /*a6d0*/  LEA R4, P4, R234.reuse, R232, 0x1 ;  /* 0x000000e8ea047211 */ /* 0x042fe400078808ff */
[----:B------:R-:W2:Y:S02]  /*a6e0*/  LDL.LU R232, [R1+0x188] ;  /* 0x0001880001e87983 */ /* 0x000ea40000300800 */
[----:B------:R-:W-:-:S05]  /*a6f0*/  LEA.HI.X R5, R234, R233, R235, 0x1, P4 ;  /* 0x000000e9ea057211 */ /* 0x000fca00020f0ceb */
[----:B------:R1:W-:Y:S04]  /*a700*/  STL.64 [R1+0x158], R4 ;  /* 0x0001580401007387 */ /* 0x0003e80000100a00 */
[----:B-1----:R0:W5:Y:S01]  /*a710*/  LDL.LU.64 R4, [R1+0x1f0] ;  /* 0x0001f00001047983 */ /* 0x0021620000300a00 */
[----:B------:R-:W-:Y:S01]  /*a720*/  ISETP.GT.AND P4, PT, R0, 0x80, P0 ;  /* 0x000000800000780c */ /* 0x000fe20000784270 */
[----:B------:R-:W-:Y:S01]  /*a730*/  BSSY B1, `(.L_x_86) ;  /* 0x0000004000017945 */ /* 0x000fe20003800000 */
[----:B--2---:R-:W-:-:S11]  /*a740*/  PRMT R236, R232, 0x7610, R236 ;  /* 0x00007610e8ec7816 */ /* 0x004fd600000000ec */
[----:B0-----:R-:W-:Y:S05]  /*a750*/  @!P4 BRA `(.L_x_87) ;  /* 0x000000000004c947 */ /* 0x001fea0003800000 */
[----:B-----5:R0:W5:Y:S02]  /*a760*/  LDG.E.LTC128B.U16 R236, desc[UR46][R18.64+0x32] ;  /* 0x0000322e12ec7981 */ /* 0x020164000c1e1520 */
.L_x_87:
[----:B------:R-:W-:Y:S05]  /*a770*/  BSYNC B1 ;  /* 0x0000000000017941 */ /* 0x000fea0003800000 */
.L_x_86:
[----:B------:R-:W2:Y:S04]  /*a780*/  LDL.LU R233, [R1+0x174] ;  /* 0x0001740001e97983 */ /* 0x000ea80000300800 */
[----:B------:R-:W3:Y:S01]  /*a790*/  LDL.64 R234, [R1+0x140] ;  /* 0x0001400001ea7983 */ /* 0x000ee20000100a00 */
[----:B-----5:R-:W-:Y:S01]  /*a7a0*/  IMAD.U32 R232, R236, 0x10000, RZ ;  /* 0x00010000ece87824 */ /* 0x020fe200078e00ff */
[----:B------:R-:W-:Y:S03]  /*a7b0*/  BSSY B1, `(.L_x_88) ;  /* 0x0000008000017945 */ /* 0x000fe60003800000 */
[----:B------:R-:W-:-:S04]  /*a7c0*/  FMUL R232, R232, R16 ;  /* 0x00000010e8e87220 */ /* 0x000fc80000400000 */
[----:B--2---:R-:W-:-:S05]  /*a7d0*/  FFMA R232, R233, R2, R232 ;  /* 0x00000002e9e87223 */ /* 0x004fca00000000e8 */
[----:B------:R-:W-:-:S05]  /*a7e0*/  F2FP.BF16.F32.PACK_AB R232, RZ, R232 ;  /* 0x000000e8ffe8723e */ /* 0x000fca00000010ff */
[----:B---3--:R1:W-:Y:S01]  /*a7f0*/  @P4 STG.E.U16 desc[UR46][R234.64+0x32], R232 ;  /* 0x000032e8ea004986 */ /* 0x0083e2000c10152e */
[----:B------:R-:W-:-:S13]  /*a800*/  ISETP.GT.AND P4, PT, R0, 0x88, P1 ;  /* 0x000000880000780c */ /* 0x000fda0000f84270 */
[----:B-1----:R-:W-:Y:S05]  /*a810*/  @!P4 BRA `(.L_x_89) ;  /* 0x000000000004c947 */ /* 0x002fea0003800000 */
[----:B------:R1:W5:Y:S02]  /*a820*/  LDG.E.LTC128B.U16 R236, desc[UR46][R14.64+0x30] ;  /* 0x0000302e0eec7981 */ /* 0x000364000c1e1520 */
.L_x_89:
[----:B------:R-:W-:Y:S05]  /*a830*/  BSYNC B1 ;  /* 0x0000000000017941 */ /* 0x000fea0003800000 */
.L_x_88:
[----:B------:R-:W2:Y:S01]  /*a840*/  LDL.LU R233, [R1+0x178] ;  /* 0x0001780001e97983 */ /* 0x000ea20000300800 */
[----:B-----5:R-:W-:-:S04]  /*a850*/  IMAD.U32 R232, R236, 0x10000, RZ ;  /* 0x00010000ece87824 */ /* 0x020fc800078e00ff */
[----:B------:R-:W-:-:S04]  /*a860*/  FMUL R232, R232, R16 ;  /* 0x00000010e8e87220 */ /* 0x000fc80000400000 */
[----:B--2---:R-:W-:-:S05]  /*a870*/  FFMA R232, R233, R2, R232 ;  /* 0x00000002e9e87223 */ /* 0x004fca00000000e8 */
[----:B------:R-:W-:-:S04]  /*a880*/  F2FP.BF16.F32.PACK_AB R232, RZ, R232 ;  /* 0x000000e8ffe8723e */ /* 0x000fc800000010ff */
[----:B------:R-:W-:Y:S02]  /*a890*/  PRMT R234, R232, 0x7610, R234 ;  /* 0x00007610e8ea7816 */ /* 0x000fe400000000ea */
[----:B------:R-:W2:Y:S01]  /*a8a0*/  LDL.LU.64 R232, [R1+0x180] ;  /* 0x0001800001e87983 */ /* 0x000ea20000300a00 */
[----:B------:R-:W-:Y:S03]  /*a8b0*/  BSSY B1, `(.L_x_90) ;  /* 0x0000005000017945 */ /* 0x000fe60003800000 */
[----:B--2---:R2:W-:Y:S01]  /*a8c0*/  @P4 STG.E.U16 desc[UR46][R232.64+0x30], R234 ;  /* 0x000030eae8004986 */ /* 0x0045e2000c10152e */
[----:B------:R-:W-:-:S13]  /*a8d0*/  ISETP.GT.AND P4, PT, R0, 0x88, P0 ;  /* 0x000000880000780c */ /* 0x000fda0000784270 */
[----:B--2---:R-:W-:Y:S05]  /*a8e0*/  @!P4 BRA `(.L_x_91) ;  /* 0x000000000004c947 */ /* 0x004fea0003800000 */
[----:B------:R2:W5:Y:S02]  /*a8f0*/  LDG.E.LTC128B.U16 R236, desc[UR46][R14.64+0x32] ;  /* 0x0000322e0eec7981 */ /* 0x000564000c1e1520 */
.L_x_91:
[----:B------:R-:W-:Y:S05]  /*a900*/  BSYNC B1 ;  /* 0x0000000000017941 */ /* 0x000fea0003800000 */
.L_x_90:
[----:B------:R-:W3:Y:S04]  /*a910*/  LDL.LU R233, [R1+0x17c] ;  /* 0x00017c0001e97983 */ /* 0x000ee80000300800 */
[----:B------:R4:W-:Y:S04]  /*a920*/  STL.64 [R1+0x200], R8 ;  /* 0x0002000801007387 */ /* 0x0009e80000100a00 */
[----:B----4-:R-:W4:Y:S04]  /*a930*/  LDL.64 R8, [R1+0x148] ;  /* 0x0001480001087983 */ /* 0x010f280000100a00 */
[----:B------:R0:W-:Y:S04]  /*a940*/  STL.64 [R1+0x1f8], R6 ;  /* 0x0001f80601007387 */ /* 0x0001e80000100a00 */
[----:B0-----:R-:W2:Y:S04]  /*a950*/  LDL.64 R6, [R1+0x1c0] ;  /* 0x0001c00001067983 */ /* 0x001ea80000100a00 */
[----:B------:R0:W-:Y:S04]  /*a960*/  STL.64 [R1+0x1f0], R4 ;  /* 0x0001f00401007387 */ /* 0x0001e80000100a00 */
[----:B0-----:R-:W2:Y:S01]  /*a970*/  LDL.LU.64 R4, [R1+0x160] ;  /* 0x0001600001047983 */ /* 0x001ea20000300a00 */
[----:B-----5:R-:W-:Y:S01]  /*a980*/  IMAD.U32 R232, R236, 0x10000, RZ ;  /* 0x00010000ece87824 */ /* 0x020fe200078e00ff */
[----:B------:R-:W-:-:S02]  /*a990*/  USHF.L.U64.HI UR4, UR8, 0x9, UR9 ;  /* 0x0000000908047899 */ /* 0x000fc40008010209 */
[----:B------:R-:W2:Y:S01]  /*a9a0*/  LDL.LU R235, [R1+0x100] ;  /* 0x0001000001eb7983 */ /* 0x000ea20000300800 */
[----:B------:R-:W-:-:S04]  /*a9b0*/  FMUL R232, R232, R16 ;  /* 0x00000010e8e87220 */ /* 0x000fc80000400000 */
[----:B---3--:R-:W-:-:S05]  /*a9c0*/  FFMA R232, R233, R2, R232 ;  /* 0x00000002e9e87223 */ /* 0x008fca00000000e8 */
[----:B------:R-:W-:-:S05]  /*a9d0*/  F2FP.BF16.F32.PACK_AB R232, RZ, R232 ;  /* 0x000000e8ffe8723e */ /* 0x000fca00000010ff */
[----:B----4-:R0:W-:Y:S02]  /*a9e0*/  @P4 STG.E.U16 desc[UR46][R8.64+0x32], R232 ;  /* 0x000032e808004986 */ /* 0x0101e4000c10152e */
[----:B0-----:R-:W-:Y:S02]  /*a9f0*/  IMAD.U32 R232, RZ, RZ, UR8 ;  /* 0x00000008ffe87e24 */ /* 0x001fe4000f8e00ff */
[----:B------:R0:W5:Y:S03]  /*aa00*/  LDL.LU.64 R8, [R1+0x200] ;  /* 0x0002000001087983 */ /* 0x0001660000300a00 */
[----:B--2---:R-:W-:-:S04]  /*aa10*/  LEA R232, P4, R232, R6, 0x9 ;  /* 0x00000006e8e87211 */ /* 0x004fc800078848ff */
[----:B------:R-:W-:Y:S02]  /*aa20*/  IADD3.X R233, R7, UR4, RZ, P4, !PT ;  /* 0x0000000407e97c10 */ /* 0x000fe4000a7fe4ff */
[----:B------:R-:W-:Y:S01]  /*aa30*/  ISETP.GT.AND P4, PT, R0, 0x100, P5 ;  /* 0x000001000000780c */ /* 0x000fe20002f84270 */
[----:B------:R0:W5:-:S12]  /*aa40*/  LDL.LU.64 R6, [R1+0x1f8] ;  /* 0x0001f80001067983 */ /* 0x0001580000300a00 */
[----:B------:R-:W2:Y:S04]  /*aa50*/  @P4 LDG.E.LTC128B.U16 R236, desc[UR46][R4.64] ;  /* 0x0000002e04ec4981 */ /* 0x000ea8000c1e1520 */
[----:B------:R0:W5:Y:S01]  /*aa60*/  LDL.LU.64 R4, [R1+0x1f0] ;  /* 0x0001f00001047983 */ /* 0x0001620000300a00 */
[----:B------:R-:W-:Y:S01]  /*aa70*/  BSSY B1, `(.L_x_92) ;  /* 0x000000a000017945 */ /* 0x000fe20003800000 */
[----:B--2---:R-:W-:-:S04]  /*aa80*/  IMAD.U32 R234, R236, 0x10000, RZ ;  /* 0x00010000ecea7824 */ /* 0x004fc800078e00ff */
[----:B------:R-:W-:-:S04]  /*aa90*/  FMUL R234, R234, R16 ;  /* 0x00000010eaea7220 */ /* 0x000fc80000400000 */
[----:B------:R-:W-:-:S05]  /*aaa0*/  FFMA R234, R235, R2, R234 ;  /* 0x00000002ebea7223 */ /* 0x000fca00000000ea */
[----:B------:R-:W-:-:S05]  /*aab0*/  F2FP.BF16.F32.PACK_AB R234, RZ, R234 ;  /* 0x000000eaffea723e */ /* 0x000fca00000010ff */
[----:B------:R0:W-:Y:S01]  /*aac0*/  @P4 STG.E.U16 desc[UR46][R232.64], R234 ;  /* 0x000000eae8004986 */ /* 0x0001e2000c10152e */
[----:B------:R-:W-:-:S04]  /*aad0*/  LOP3.LUT P4, RZ, R17, 0x4, RZ, 0xc0, !PT ;  /* 0x0000000411ff7812 */ /* 0x000fc8000788c0ff */
[----:B------:R-:W-:-:S13]  /*aae0*/  ISETP.GT.AND P4, PT, R0, 0x100, P4 ;  /* 0x000001000000780c */ /* 0x000fda0002784270 */
[----:B0-----:R-:W-:Y:S05]  /*aaf0*/  @!P4 BRA `(.L_x_93) ;  /* 0x000000000004c947 */ /* 0x001fea0003800000 */
[----:B------:R0:W5:Y:S02]  /*ab00*/  LDG.E.LTC128B.U16 R236, desc[UR46][R12.64+0x2] ;  /* 0x0000022e0cec7981 */ /* 0x000164000c1e1520 */
.L_x_93:
[----:B------:R-:W-:Y:S05]  /*ab10*/  BSYNC B1 ;  /* 0x0000000000017941 */ /* 0x000fea0003800000 */
.L_x_92:
[----:B------:R-:W2:Y:S01]  /*ab20*/  LDL.LU R235, [R1+0x104] ;  /* 0x0001040001eb7983 */ /* 0x000ea20000300800 */
[----:B-----5:R-:W-:-:S03]  /*ab30*/  IMAD.U32 R234, R236, 0x10000, RZ ;  /* 0x00010000ecea7824 */ /* 0x020fc600078e00ff */
[----:B------:R3:W-:Y:S01]  /*ab40*/  STL.64 [R1+0x1f8], R4 ;  /* 0x0001f80401007387 */ /* 0x0007e20000100a00 */
[----:B------:R-:W-:-:S03]  /*ab50*/  FMUL R234, R234, R16 ;  /* 0x00000010eaea7220 */ /* 0x000fc60000400000 */
[----:B------:R4:W-:Y:S01]  /*ab60*/  STL [R1+0x1f0], R3 ;  /* 0x0001f00301007387 */ /* 0x0009e20000100800 */
[----:B---3--:R-:W-:-:S04]  /*ab70*/  IMAD.U32 R5, RZ, RZ, UR8 ;  /* 0x00000008ff057e24 */ /* 0x008fc8000f8e00ff */
[----:B------:R-:W-:Y:S02]  /*ab80*/  IMAD.SHL.U32 R5, R5, 0x10, RZ ;  /* 0x0000001005057824 */ /* 0x000fe400078e00ff */
[----:B--2---:R-:W-:Y:S01]  /*ab90*/  FFMA R234, R235, R2, R234 ;  /* 0x00000002ebea7223 */ /* 0x004fe200000000ea */
[----:B------:R-:W-:-:S04]  /*aba0*/  IMAD.MOV.U32 R235, RZ, RZ, R233 ;  /* 0x000000ffffeb7224 */ /* 0x000fc800078e00e9 */
[----:B------:R-:W-:-:S04]  /*abb0*/  F2FP.BF16.F32.PACK_AB R234, RZ, R234 ;  /* 0x000000eaffea723e */ /* 0x000fc800000010ff */
[----:B------:R-:W-:Y:S01]  /*abc0*/  PRMT R237, R234, 0x7610, R237 ;  /* 0x00007610eaed7816 */ /* 0x000fe200000000ed */
[----:B------:R-:W-:-:S05]  /*abd0*/  IMAD.MOV.U32 R234, RZ, RZ, R232 ;  /* 0x000000ffffea7224 */ /* 0x000fca00078e00e8 */
[----:B------:R-:W-:Y:S01]  /*abe0*/  @P4 STG.E.U16 desc[UR46][R234.64+0x2], R237 ;  /* 0x000002edea004986 */ /* 0x000fe2000c10152e */
[----:B------:R-:W-:-:S03]  /*abf0*/  IADD3 R4, P4, R232, R5, RZ ;  /* 0x00000005e8047210 */ /* 0x000fc60007f9e0ff */
[----:B------:R-:W2:Y:S01]  /*ac00*/  LDL R5, [R1+0x1e4] ;  /* 0x0001e40001057983 */ /* 0x000ea20000100800 */
[----:B----4-:R-:W-:Y:S01]  /*ac10*/  PRMT R3, R236, 0x7610, R3 ;  /* 0x00007610ec037816 */ /* 0x010fe20000000003 */
[----:B--2---:R-:W-:-:S05]  /*ac20*/  IMAD.X R5, R233, 0x1, R5, P4 ;  /* 0x00000001e9057824 */ /* 0x004fca00020e0605 */
[----:B------:R2:W-:Y:S04]  /*ac30*/  STL.64 [R1+0x100], R4 ;  /* 0x0001000401007387 */ /* 0x0005e80000100a00 */
[----:B--2---:R2:W5:Y:S04]  /*ac40*/  LDL.LU.64 R4, [R1+0x1f8] ;  /* 0x0001f80001047983 */ /* 0x0045680000300a00 */
[----:B------:R3:W-:Y:S04]  /*ac50*/  STL.S16 [R1+0x160], R3 ;  /* 0x0001600301007387 */ /* 0x0007e80000100600 */
[----:B---3--:R2:W5:Y:S01]  /*ac60*/  LDL.LU R3, [R1+0x1f0] ;  /* 0x0001f00001037983 */ /* 0x0085620000300800 */
[----:B------:R-:W-:Y:S01]  /*ac70*/  ISETP.GT.AND P4, PT, R0, 0x108, P5 ;  /* 0x000001080000780c */ /* 0x000fe20002f84270 */
[----:B------:R-:W-:-:S12]  /*ac80*/  BSSY B1, `(.L_x_94) ;  /* 0x0000009000017945 */ /* 0x000fd80003800000 */
[----:B--2---:R-:W-:Y:S05]  /*ac90*/  @!P4 BRA `(.L_x_95) ;  /* 0x00000000001cc947 */ /* 0x004fea0003800000 */
[----:B-----5:R2:W-:Y:S04]  /*aca0*/  STL.64 [R1+0x1f8], R2 ;  /* 0x0001f80201007387 */ /* 0x0205e80000100a00 */
[----:B--2---:R-:W2:Y:S04]  /*acb0*/  LDL.LU.64 R2, [R1+0x150] ;  /* 0x0001500001027983 */ /* 0x004ea80000300a00 */
[----:B------:R2:W-:Y:S04]  /*acc0*/  STL [R1+0x1f0], R0 ;  /* 0x0001f00001007387 */ /* 0x0005e80000100800 */
[----:B--2---:R-:W2:Y:S04]  /*acd0*/  LDG.E.LTC128B.U16 R0, desc[UR46][R2.64] ;  /* 0x0000002e02007981 */ /* 0x004ea8000c1e1520 */
[----:B------:R3:W5:Y:S04]  /*ace0*/  LDL.LU.64 R2, [R1+0x1f8] ;  /* 0x0001f80001027983 */ /* 0x0007680000300a00 */
[----:B--2---:R2:W-:Y:S04]  /*acf0*/  STL [R1+0x160], R0 ;  /* 0x0001600001007387 */ /* 0x0045e80000100800 */
[----:B--2---:R3:W5:Y:S02]  /*ad00*/  LDL.LU R0, [R1+0x1f0] ;  /* 0x0001f00001007983 */ /* 0x0047640000300800 */
.L_x_95:
[----:B------:R-:W-:Y:S05]  /*ad10*/  BSYNC B1 ;  /* 0x0000000000017941 */ /* 0x000fea0003800000 */
.L_x_94:
[----:B------:R2:W-:Y:S04]  /*ad20*/  STL.64 [R1+0x200], R8 ;  /* 0x0002000801007387 */ /* 0x0005e80000100a00 */
[----:B--2---:R-:W2:Y:S04]  /*ad30*/  LDL.64 R8, [R1+0x100] ;  /* 0x0001000001087983 */ /* 0x004ea80000100a00 */
[----:B------:R4:W-:Y:S04]  /*ad40*/  STL [R1+0x1fc], R6 ;  /* 0x0001fc0601007387 */ /* 0x0009e80000100800 */
[----:B----4-:R-:W4:Y:S04]  /*ad50*/  LDL.LU R6, [R1+0x108] ;  /* 0x0001080001067983 */ /* 0x010f280000300800 */
[----:B-----5:R0:W-:Y:S04]  /*ad60*/  STL [R1+0x1f8], R5 ;  /* 0x0001f80501007387 */ /* 0x0201e80000100800 */
[----:B0-----:R-:W3:Y:S04]  /*ad70*/  LDL R5, [R1+0x1e4] ;  /* 0x0001e40001057983 */ /* 0x001ee80000100800 */
[----:B------:R0:W-:Y:S04]  /*ad80*/  STL [R1+0x1f4], R4 ;  /* 0x0001f40401007387 */ /* 0x0001e80000100800 */
[----:B0-----:R-:W2:Y:S04]  /*ad90*/  LDL.LU R4, [R1+0x160] ;  /* 0x0001600001047983 */ /* 0x001ea80000300800 */
[----:B------:R0:W-:Y:S01]  /*ada0*/  STL [R1+0x1f0], R3 ;  /* 0x0001f00301007387 */ /* 0x0001e20000100800 */
[----:B--2---:R-:W-:-:S04]  /*adb0*/  IMAD.U32 R236, R4, 0x10000, RZ ;  /* 0x0001000004ec7824 */ /* 0x004fc800078e00ff */
[----:B------:R-:W-:-:S04]  /*adc0*/  FMUL R236, R236, R16 ;  /* 0x00000010ecec7220 */ /* 0x000fc80000400000 */
[----:B----4-:R-:W-:Y:S01]  /*add0*/  FFMA R236, R6, R2, R236 ;  /* 0x0000000206ec7223 */ /* 0x010fe200000000ec */
[----:B------:R-:W-:-:S04]  /*ade0*/  IMAD.U32 R6, RZ, RZ, UR8 ;  /* 0x00000008ff067e24 */ /* 0x000fc8000f8e00ff */
[----:B------:R-:W-:Y:S01]  /*adf0*/  F2FP.BF16.F32.PACK_AB R236, RZ, R236 ;  /* 0x000000ecffec723e */ /* 0x000fe200000010ff */
[----:B------:R-:W-:-:S04]  /*ae00*/  IMAD.SHL.U32 R6, R6, 0x10, RZ ;  /* 0x0000001006067824 */ /* 0x000fc800078e00ff */
[----:B------:R2:W-:Y:S01]  /*ae10*/  @P4 STG.E.U16 desc[UR46][R8.64], R236 ;  /* 0x000000ec08004986 */ /* 0x0005e2000c10152e */
[----:B0-----:R-:W-:Y:S02]  /*ae20*/  PRMT R3, R4, 0x7610, R3 ;  /* 0x0000761004037816 */ /* 0x001fe40000000003 */
[----:B--2---:R-:W-:Y:S01]  /*ae30*/  IADD3 R236, P4, R6, R232, RZ ;  /* 0x000000e806ec7210 */ /* 0x004fe20007f9e0ff */
[----:B------:R0:W5:Y:S04]  /*ae40*/  LDL.LU.64 R8, [R1+0x200] ;  /* 0x0002000001087983 */ /* 0x0001680000300a00 */
[----:B------:R0:W5:Y:S01]  /*ae50*/  LDL.LU R6, [R1+0x1fc] ;  /* 0x0001fc0001067983 */ /* 0x0001620000300800 */
[----:B---3--:R-:W-:-:S03]  /*ae60*/  IMAD.X R237, R5, 0x1, R233, P4 ;  /* 0x0000000105ed7824 */ /* 0x008fc600020e06e9 */
[----:B------:R0:W5:Y:S01]  /*ae70*/  LDL.LU R5, [R1+0x1f8] ;  /* 0x0001f80001057983 */ /* 0x0001620000300800 */
[----:B------:R-:W-:-:S03]  /*ae80*/  LOP3.LUT P4, RZ, R17, 0x4, RZ, 0xc0, !PT ;  /* 0x0000000411ff7812 */ /* 0x000fc6000788c0ff */
[----:B------:R0:W5:Y:S04]  /*ae90*/  LDL.LU R4, [R1+0x1f4] ;  /* 0x0001f40001047983 */ /* 0x0001680000300800 */
[----:B------:R2:W-:Y:S04]  /*aea0*/  STL.S16 [R1+0x108], R3 ;  /* 0x0001080301007387 */ /* 0x0005e80000100600 */
[----:B--2---:R0:W5:Y:S01]  /*aeb0*/  LDL.LU R3, [R1+0x1f0] ;  /* 0x0001f00001037983 */ /* 0x0041620000300800 */
[----:B------:R-:W-:Y:S01]  /*aec0*/  ISETP.GT.AND P4, PT, R0, 0x108, P4 ;  /* 0x000001080000780c */ /* 0x000fe20002784270 */
[----:B------:R-:W-:-:S12]  /*aed0*/  BSSY B1, `(.L_x_96) ;  /* 0x0000006000017945 */ /* 0x000fd80003800000 */
[----:B0-----:R-:W-:Y:S05]  /*aee0*/  @!P4 BRA `(.L_x_97) ;  /* 0x000000000010c947 */ /* 0x001fea0003800000 */
[----:B------:R0:W-:Y:S04]  /*aef0*/  STL [R1+0x1f0], R0 ;  /* 0x0001f00001007387 */ /* 0x0001e80000100800 */
[----:B0-----:R-:W2:Y:S04]  /*af00*/  LDG.E.LTC128B.U16 R0, desc[UR46][R10.64+0x2] ;  /* 0x0000022e0a007981 */ /* 0x001ea8000c1e1520 */
[----:B--2---:R0:W-:Y:S04]  /*af10*/  STL [R1+0x108], R0 ;  /* 0x0001080001007387 */ /* 0x0041e80000100800 */
[----:B0-----:R0:W5:Y:S02]  /*af20*/  LDL.LU R0, [R1+0x1f0] ;  /* 0x0001f00001007983 */ /* 0x0011640000300800 */
.L_x_97:
[----:B------:R-:W-:Y:S05]  /*af30*/  BSYNC B1 ;  /* 0x0000000000017941 */ /* 0x000fea0003800000 */
.L_x_96:
[----:B-----5:R-:W-:Y:S04]  /*af40*/  STL [R1+0x208], R9 ;  /* 0x0002080901007387 */ /* 0x020fe80000100800 */
[----:B------:R2:W-:Y:S04]  /*af50*/  STL [R1+0x204], R8 ;  /* 0x0002040801007387 */ /* 0x0005e80000100800 */
[----:B--2---:R-:W2:Y:S04]  /*af60*/  LDL.LU R8, [R1+0x10c] ;  /* 0x00010c0001087983 */ /* 0x004ea80000300800 */
[----:B------:R-:W-:Y:S04]  /*af70*/  STL [R1+0x200], R7 ;  /* 0x0002000701007387 */ /* 0x000fe80000100800 */
[----:B------:R-:W-:Y:S04]  /*af80*/  STL [R1+0x1fc], R6 ;  /* 0x0001fc0601007387 */ /* 0x000fe80000100800 */
[----:B------:R-:W-:Y:S04]  /*af90*/  STL [R1+0x1f8], R5 ;  /* 0x0001f80501007387 */ /* 0x000fe80000100800 */
[----:B------:R3:W-:Y:S04]  /*afa0*/  STL [R1+0x1f4], R4 ;  /* 0x0001f40401007387 */ /* 0x0007e80000100800 */
[----:B---3--:R-:W3:Y:S04]  /*afb0*/  LDL.LU R4, [R1+0x108] ;  /* 0x0001080001047983 */ /* 0x008ee80000300800 */
[----:B------:R4:W-:Y:S01]  /*afc0*/  STL [R1+0x1f0], R3 ;  /* 0x0001f00301007387 */ /* 0x0009e20000100800 */
[----:B---3--:R-:W-:-:S04]  /*afd0*/  IMAD.U32 R9, R4, 0x10000, RZ ;  /* 0x0001000004097824 */ /* 0x008fc800078e00ff */
[----:B------:R-:W-:-:S04]  /*afe0*/  FMUL R9, R9, R16 ;  /* 0x0000001009097220 */ /* 0x000fc80000400000 */
[----:B--2---:R-:W-:Y:S01]  /*aff0*/  FFMA R8, R8, R2, R9 ;  /* 0x0000000208087223 */ /* 0x004fe20000000009 */
[----:B----4-:R-:W-:Y:S01]  /*b000*/  PRMT R3, R4, 0x7610, R3 ;  /* 0x0000761004037816 */ /* 0x010fe20000000003 */
[----:B------:R2:W5:Y:S03]  /*b010*/  LDL.LU R9, [R1+0x208] ;  /* 0x0002080001097983 */ /* 0x0005660000300800 */
[----:B------:R-:W-:Y:S02]  /*b020*/  F2FP.BF16.F32.PACK_AB R7, RZ, R8 ;  /* 0x00000008ff07723e */ /* 0x000fe400000010ff */
[----:B------:R2:W5:Y:S02]  /*b030*/  LDL.LU R8, [R1+0x204] ;  /* 0x0002040001087983 */ /* 0x0005640000300800 */
[----:B------:R-:W-:Y:S02]  /*b040*/  PRMT R6, R7, 0x7610, R6 ;  /* 0x0000761007067816 */ /* 0x000fe40000000006 */
[----:B------:R2:W5:Y:S02]  /*b050*/  LDL.LU R7, [R1+0x200] ;  /* 0x0002000001077983 */ /* 0x0005640000300800 */
[----:B------:R-:W-:-:S02]  /*b060*/  PRMT R5, R6, 0x7610, R5 ;  /* 0x0000761006057816 */ /* 0x000fc40000000005 */
[----:B------:R2:W5:Y:S04]  /*b070*/  LDL.LU R6, [R1+0x1fc] ;  /* 0x0001fc0001067983 */ /* 0x0005680000300800 */
[----:B------:R3:W-:Y:S04]  /*b080*/  @P4 STG.E.U16 desc[UR46][R236.64+0x2], R5 ;  /* 0x00000205ec004986 */ /* 0x0007e8000c10152e */
[----:B---3--:R2:W5:Y:S01]  /*b090*/  LDL.LU R5, [R1+0x1f8] ;  /* 0x0001f80001057983 */ /* 0x0085620000300800 */
[----:B------:R-:W-:-:S03]  /*b0a0*/  LOP3.LUT P4, RZ, R17, 0x2, RZ, 0xc0, !PT ;  /* 0x0000000211ff7812 */ /* 0x000fc6000788c0ff */
[----:B------:R2:W5:Y:S04]  /*b0b0*/  LDL.LU R4, [R1+0x1f4] ;  /* 0x0001f40001047983 */ /* 0x0005680000300800 */
[----:B------:R3:W-:Y:S04]  /*b0c0*/  STL.S16 [R1+0x108], R3 ;  /* 0x0001080301007387 */ /* 0x0007e80000100600 */
[----:B---3--:R2:W5:Y:S01]  /*b0d0*/  LDL.LU R3, [R1+0x1f0] ;  /* 0x0001f00001037983 */ /* 0x0085620000300800 */
[----:B------:R-:W-:Y:S01]  /*b0e0*/  ISETP.GT.AND P4, PT, R0, 0x100, P4 ;  /* 0x000001000000780c */ /* 0x000fe20002784270 */
[----:B------:R-:W-:-:S12]  /*b0f0*/  BSSY B1, `(.L_x_98) ;  /* 0x0000006000017945 */ /* 0x000fd80003800000 */
[----:B--2---:R-:W-:Y:S05]  /*b100*/  @!P4 BRA `(.L_x_99) ;  /* 0x000000000010c947 */ /* 0x004fea0003800000 */
[----:B------:R2:W-:Y:S04]  /*b110*/  STL [R1+0x1f0], R0 ;  /* 0x0001f00001007387 */ /* 0x0005e80000100800 */
[----:B--2---:R-:W2:Y:S04]  /*b120*/  LDG.E.LTC128B.U16 R0, desc[UR46][R12.64+0x10] ;  /* 0x0000102e0c007981 */ /* 0x004ea8000c1e1520 */
[----:B--2---:R2:W-:Y:S04]  /*b130*/  STL [R1+0x108], R0 ;  /* 0x0001080001007387 */ /* 0x0045e80000100800 */
[----:B--2---:R2:W5:Y:S02]  /*b140*/  LDL.LU R0, [R1+0x1f0] ;  /* 0x0001f00001007983 */ /* 0x0045640000300800 */
.L_x_99:
[----:B------:R-:W-:Y:S05]  /*b150*/  BSYNC B1 ;  /* 0x0000000000017941 */ /* 0x000fea0003800000 */
.L_x_98:
[----:B-----5:R-:W-:Y:S04]  /*b160*/  STL [R1+0x208], R9 ;  /* 0x0002080901007387 */ /* 0x020fe80000100800 */
[----:B------:R3:W-:Y:S04]  /*b170*/  STL [R1+0x204], R8 ;  /* 0x0002040801007387 */ /* 0x0007e80000100800 */
[----:B---3--:R-:W3:Y:S04]  /*b180*/  LDL.LU R8, [R1+0x110] ;  /* 0x0001100001087983 */ /* 0x008ee80000300800 */
[----:B------:R-:W-:Y:S04]  /*b190*/  STL [R1+0x200], R7 ;  /* 0x0002000701007387 */ /* 0x000fe80000100800 */
[----:B------:R-:W-:Y:S04]  /*b1a0*/  STL [R1+0x1fc], R6 ;  /* 0x0001fc0601007387 */ /* 0x000fe80000100800 */
[----:B------:R-:W-:Y:S04]  /*b1b0*/  STL [R1+0x1f8], R5 ;  /* 0x0001f80501007387 */ /* 0x000fe80000100800 */
[----:B------:R4:W-:Y:S04]  /*b1c0*/  STL [R1+0x1f4], R4 ;  /* 0x0001f40401007387 */ /* 0x0009e80000100800 */
[----:B----4-:R-:W4:Y:S04]  /*b1d0*/  LDL.LU R4, [R1+0x108] ;  /* 0x0001080001047983 */ /* 0x010f280000300800 */
[----:B------:R0:W-:Y:S01]  /*b1e0*/  STL [R1+0x1f0], R3 ;  /* 0x0001f00301007387 */ /* 0x0001e20000100800 */
[----:B----4-:R-:W-:-:S04]  /*b1f0*/  IMAD.U32 R9, R4, 0x10000, RZ ;  /* 0x0001000004097824 */ /* 0x010fc800078e00ff */
[----:B------:R-:W-:-:S04]  /*b200*/  FMUL R9, R9, R16 ;  /* 0x0000001009097220 */ /* 0x000fc80000400000 */
[----:B---3--:R-:W-:Y:S01]  /*b210*/  FFMA R8, R8, R2, R9 ;  /* 0x0000000208087223 */ /* 0x008fe20000000009 */
[----:B0-----:R-:W-:Y:S01]  /*b220*/  PRMT R3, R4, 0x7610, R3 ;  /* 0x0000761004037816 */ /* 0x001fe20000000003 */
        /* <DEDUP_REMOVED lines=8> */
[----:B---3--:R0:W5:Y:S04]  /*b2b0*/  LDL.LU R5, [R1+0x1f8] ;  /* 0x0001f80001057983 */ /* 0x0081680000300800 */
[----:B------:R0:W5:Y:S04]  /*b2c0*/  LDL.LU R4, [R1+0x1f4] ;  /* 0x0001f40001047983 */ /* 0x0001680000300800 */
[----:B------:R3:W-:Y:S04]  /*b2d0*/  STL.S16 [R1+0x108], R3 ;  /* 0x0001080301007387 */ /* 0x0007e80000100600 */
[----:B---3--:R0:W5:Y:S01]  /*b2e0*/  LDL.LU R3, [R1+0x1f0] ;  /* 0x0001f00001037983 */ /* 0x0081620000300800 */
[----:B------:R-:W-:Y:S01]  /*b2f0*/  ISETP.GT.AND P4, PT, R0, 0x100, P6 ;  /* 0x000001000000780c */ /* 0x000fe20003784270 */
[----:B------:R-:W-:-:S12]  /*b300*/  BSSY B1, `(.L_x_100) ;  /* 0x0000006000017945 */ /* 0x000fd80003800000 */
[----:B0-----:R-:W-:Y:S05]  /*b310*/  @!P4 BRA `(.L_x_101) ;  /* 0x000000000010c947 */ /* 0x001fea0003800000 */
[----:B------:R0:W-:Y:S04]  /*b320*/  STL [R1+0x1f0], R0 ;  /* 0x0001f00001007387 */ /* 0x0001e80000100800 */
[----:B0-----:R-:W3:Y:S04]  /*b330*/  LDG.E.LTC128B.U16 R0, desc[UR46][R12.64+0x12] ;  /* 0x0000122e0c007981 */ /* 0x001ee8000c1e1520 */
[----:B---3--:R0:W-:Y:S04]  /*b340*/  STL [R1+0x108], R0 ;  /* 0x0001080001007387 */ /* 0x0081e80000100800 */
[----:B0-----:R0:W5:Y:S02]  /*b350*/  LDL.LU R0, [R1+0x1f0] ;  /* 0x0001f00001007983 */ /* 0x0011640000300800 */
.L_x_101:
[----:B------:R-:W-:Y:S05]  /*b360*/  BSYNC B1 ;  /* 0x0000000000017941 */ /* 0x000fea0003800000 */
.L_x_100:
        /* <DEDUP_REMOVED lines=12> */
[----:B-1----:R-:W-:Y:S01]  /*b430*/  PRMT R3, R4, 0x7610, R3 ;  /* 0x0000761004037816 */ /* 0x002fe20000000003 */
        /* <DEDUP_REMOVED lines=15> */
[----:B-1----:R-:W-:Y:S05]  /*b530*/  @!P4 BRA `(.L_x_103) ;  /* 0x000000000010c947 */ /* 0x002fea0003800000 */
[----:B------:R1:W-:Y:S04]  /*b540*/  STL [R1+0x1f0], R0 ;  /* 0x0001f00001007387 */ /* 0x0003e80000100800 */
[----:B-1----:R-:W3:Y:S04]  /*b550*/  LDG.E.LTC128B.U16 R0, desc[UR46][R10.64+0x10] ;  /* 0x0000102e0a007981 */ /* 0x002ee8000c1e1520 */
[----:B---3--:R1:W-:Y:S04]  /*b560*/  STL [R1+0x108], R0 ;  /* 0x0001080001007387 */ /* 0x0083e80000100800 */
[----:B-1----:R1:W5:Y:S02]  /*b570*/  LDL.LU R0, [R1+0x1f0] ;  /* 0x0001f00001007983 */ /* 0x0023640000300800 */
.L_x_103:
[----:B------:R-:W-:Y:S05]  /*b580*/  BSYNC B1 ;  /* 0x0000000000017941 */ /* 0x000fea0003800000 */
.L_x_102:
[----:B------:R-:W-:Y:S04]  /*b590*/  STL [R1+0x214], R11 ;  /* 0x0002140b01007387 */ /* 0x000fe80000100800 */
[----:B------:R3:W-:Y:S04]  /*b5a0*/  STL [R1+0x210], R10 ;  /* 0x0002100a01007387 */ /* 0x0007e80000100800 */
[----:B---3--:R-:W3:Y:S04]  /*b5b0*/  LDL.LU R10, [R1+0x118] ;  /* 0x00011800010a7983 */ /* 0x008ee80000300800 */
[----:B-----5:R-:W-:Y:S04]  /*b5c0*/  STL [R1+0x20c], R9 ;  /* 0x00020c0901007387 */ /* 0x020fe80000100800 */
[----:B------:R-:W-:Y:S04]  /*b5d0*/  STL [R1+0x208], R8 ;  /* 0x0002080801007387 */ /* 0x000fe80000100800 */
[----:B------:R4:W-:Y:S04]  /*b5e0*/  STL.64 [R1+0x200], R6 ;  /* 0x0002000601007387 */ /* 0x0009e80000100a00 */
[----:B----4-:R-:W4:Y:S04]  /*b5f0*/  LDL.64 R6, [R1+0x100] ;  /* 0x0001000001067983 */ /* 0x010f280000100a00 */
[----:B------:R-:W-:Y:S04]  /*b600*/  STL [R1+0x1f8], R5 ;  /* 0x0001f80501007387 */ /* 0x000fe80000100800 */
[----:B------:R0:W-:Y:S04]  /*b610*/  STL [R1+0x1f4], R4 ;  /* 0x0001f40401007387 */ /* 0x0001e80000100800 */
[----:B0-----:R-:W2:Y:S04]  /*b620*/  LDL.LU R4, [R1+0x108] ;  /* 0x0001080001047983 */ /* 0x001ea80000300800 */
[----:B------:R0:W-:Y:S01]  /*b630*/  STL [R1+0x1f0], R3 ;  /* 0x0001f00301007387 */ /* 0x0001e20000100800 */
[----:B--2---:R-:W-:-:S04]  /*b640*/  IMAD.U32 R11, R4, 0x10000, RZ ;  /* 0x00010000040b7824 */ /* 0x004fc800078e00ff */
[----:B------:R-:W-:-:S04]  /*b650*/  FMUL R11, R11, R16 ;  /* 0x000000100b0b7220 */ /* 0x000fc80000400000 */
[----:B---3--:R-:W-:Y:S02]  /*b660*/  FFMA R10, R10, R2, R11 ;  /* 0x000000020a0a7223 */ /* 0x008fe4000000000b */
[----:B------:R2:W5:Y:S03]  /*b670*/  LDL.LU R11, [R1+0x214] ;  /* 0x00021400010b7983 */ /* 0x0005660000300800 */
[----:B------:R-:W-:Y:S02]  /*b680*/  F2FP.BF16.F32.PACK_AB R9, RZ, R10 ;  /* 0x0000000aff09723e */ /* 0x000fe400000010ff */
[----:B------:R2:W5:Y:S02]  /*b690*/  LDL.LU R10, [R1+0x210] ;  /* 0x00021000010a7983 */ /* 0x0005640000300800 */
[----:B------:R-:W-:Y:S02]  /*b6a0*/  PRMT R8, R9, 0x7610, R8 ;  /* 0x0000761009087816 */ /* 0x000fe40000000008 */
[----:B------:R2:W5:Y:S02]  /*b6b0*/  LDL.LU R9, [R1+0x20c] ;  /* 0x00020c0001097983 */ /* 0x0005640000300800 */
[----:B------:R-:W-:-:S02]  /*b6c0*/  PRMT R5, R8, 0x7610, R5 ;  /* 0x0000761008057816 */ /* 0x000fc40000000005 */
[----:B0-----:R-:W-:Y:S01]  /*b6d0*/  PRMT R3, R4, 0x7610, R3 ;  /* 0x0000761004037816 */ /* 0x001fe20000000003 */
[----:B------:R2:W5:Y:S04]  /*b6e0*/  LDL.LU R8, [R1+0x208] ;  /* 0x0002080001087983 */ /* 0x0005680000300800 */
[----:B----4-:R0:W-:Y:S04]  /*b6f0*/  @P4 STG.E.U16 desc[UR46][R6.64+0x10], R5 ;  /* 0x0000100506004986 */ /* 0x0101e8000c10152e */
[----:B0-----:R2:W5:Y:S04]  /*b700*/  LDL.LU.64 R6, [R1+0x200] ;  /* 0x0002000001067983 */ /* 0x0015680000300a00 */
[----:B------:R2:W5:Y:S04]  /*b710*/  LDL.LU R5, [R1+0x1f8] ;  /* 0x0001f80001057983 */ /* 0x0005680000300800 */
[----:B------:R2:W5:Y:S04]  /*b720*/  LDL.LU R4, [R1+0x1f4] ;  /* 0x0001f40001047983 */ /* 0x0005680000300800 */
[----:B------:R0:W-:Y:S04]  /*b730*/  STL.S16 [R1+0x108], R3 ;  /* 0x0001080301007387 */ /* 0x0001e80000100600 */
[----:B0-----:R2:W5:Y:S01]  /*b740*/  LDL.LU R3, [R1+0x1f0] ;  /* 0x0001f00001037983 */ /* 0x0015620000300800 */
[----:B------:R-:W-:Y:S01]  /*b750*/  ISETP.GT.AND P4, PT, R0, 0x108, P6 ;  /* 0x000001080000780c */ /* 0x000fe20003784270 */
[----:B------:R-:W-:-:S12]  /*b760*/  BSSY B1, `(.L_x_104) ;  /* 0x0000006000017945 */ /* 0x000fd80003800000 */
[----:B--2---:R-:W-:Y:S05]  /*b770*/  @!P4 BRA `(.L_x_105) ;  /* 0x000000000010c947 */ /* 0x004fea0003800000 */
[----:B------:R0:W-:Y:S04]  /*b780*/  STL [R1+0x1f0], R0 ;  /* 0x0001f00001007387 */ /* 0x0001e80000100800 */
[----:B0----5:R-:W2:Y:S04]  /*b790*/  LDG.E.LTC128B.U16 R0, desc[UR46][R10.64+0x12] ;  /* 0x0000122e0a007981 */ /* 0x021ea8000c1e1520 */
[----:B--2---:R0:W-:Y:S04]  /*b7a0*/  STL [R1+0x108], R0 ;  /* 0x0001080001007387 */ /* 0x0041e80000100800 */
[----:B0-----:R0:W5:Y:S02]  /*b7b0*/  LDL.LU R0, [R1+0x1f0] ;  /* 0x0001f00001007983 */ /* 0x0011640000300800 */
.L_x_105:
[----:B------:R-:W-:Y:S05]  /*b7c0*/  BSYNC B1 ;  /* 0x0000000000017941 */ /* 0x000fea0003800000 */
.L_x_104:
        /* <DEDUP_REMOVED lines=32> */
.L_x_107:
[----:B------:R-:W-:Y:S05]  /*b9d0*/  BSYNC B1 ;  /* 0x0000000000017941 */ /* 0x000fea0003800000 */
.L_x_106:
        /* <DEDUP_REMOVED lines=32> */
.L_x_109:
[----:B------:R-:W-:Y:S05]  /*bbe0*/  BSYNC B1 ;  /* 0x0000000000017941 */ /* 0x000fea0003800000 */
.L_x_108:
        /* <DEDUP_REMOVED lines=32> */
.L_x_111:
[----:B------:R-:W-:Y:S05]  /*bdf0*/  BSYNC B1 ;  /* 0x0000000000017941 */ /* 0x000fea0003800000 */
.L_x_110:
        /* <DEDUP_REMOVED lines=35> */
.L_x_113:
[----:B------:R-:W-:Y:S05]  /*c030*/  BSYNC B1 ;  /* 0x0000000000017941 */ /* 0x000fea0003800000 */
.L_x_112:
        /* <DEDUP_REMOVED lines=32> */
.L_x_115:
[----:B------:R-:W-:Y:S05]  /*c240*/  BSYNC B1 ;  /* 0x0000000000017941 */ /* 0x000fea0003800000 */
.L_x_114:
[----:B-----5:R3:W-:Y:S04]  /*c250*/  STL [R1+0x200], R7 ;  /* 0x0002000701007387 */ /* 0x0207e80000100800 */
[----:B---3--:R-:W3:Y:S04]  /*c260*/  LDL R7, [R1+0x108] ;  /* 0x0001080001077983 */ /* 0x008ee80000100800 */
[----:B------:R4:W-:Y:S04]  /*c270*/  STL [R1+0x1fc], R6 ;  /* 0x0001fc0601007387 */ /* 0x0009e80000100800 */
[----:B----4-:R-:W4:Y:S04]  /*c280*/  LDL.LU R6, [R1+0x130] ;  /* 0x0001300001067983 */ /* 0x010f280000300800 */
[----:B------:R0:W-:Y:S04]  /*c290*/  STL [R1+0x1f8], R5 ;  /* 0x0001f80501007387 */ /* 0x0001e80000100800 */
[----:B------:R1:W-:Y:S04]  /*c2a0*/  STL [R1+0x1f4], R4 ;  /* 0x0001f40401007387 */ /* 0x0003e80000100800 */
[----:B------:R2:W-:Y:S01]  /*c2b0*/  STL [R1+0x1f0], R3 ;  /* 0x0001f00301007387 */ /* 0x0005e20000100800 */
[----:B---3--:R-:W-:-:S04]  /*c2c0*/  IMAD.U32 R7, R7, 0x10000, RZ ;  /* 0x0001000007077824 */ /* 0x008fc800078e00ff */
[----:B------:R-:W-:-:S04]  /*c2d0*/  FMUL R7, R7, R16 ;  /* 0x0000001007077220 */ /* 0x000fc80000400000 */
[----:B----4-:R-:W-:Y:S02]  /*c2e0*/  FFMA R6, R6, R2, R7 ;  /* 0x0000000206067223 */ /* 0x010fe40000000007 */
[----:B------:R3:W5:Y:S03]  /*c2f0*/  LDL.LU R7, [R1+0x200] ;  /* 0x0002000001077983 */ /* 0x0007660000300800 */
[----:B0-----:R-:W-:Y:S02]  /*c300*/  F2FP.BF16.F32.PACK_AB R5, RZ, R6 ;  /* 0x00000006ff05723e */ /* 0x001fe400000010ff */
[----:B------:R3:W5:Y:S02]  /*c310*/  LDL.LU R6, [R1+0x1fc] ;  /* 0x0001fc0001067983 */ /* 0x0007640000300800 */
[----:B-1----:R-:W-:Y:S02]  /*c320*/  PRMT R4, R5, 0x7610, R4 ;  /* 0x0000761005047816 */ /* 0x002fe40000000004 */
[----:B------:R3:W5:Y:S02]  /*c330*/  LDL.LU R5, [R1+0x1f8] ;  /* 0x0001f80001057983 */ /* 0x0007640000300800 */
[----:B--2---:R-:W-:-:S02]  /*c340*/  PRMT R3, R4, 0x7610, R3 ;  /* 0x0000761004037816 */ /* 0x004fc40000000003 */
[----:B------:R3:W5:Y:S04]  /*c350*/  LDL.LU R4, [R1+0x1f4] ;  /* 0x0001f40001047983 */ /* 0x0007680000300800 */
[----:B------:R0:W-:Y:S04]  /*c360*/  @P4 STG.E.U16 desc[UR46][R232.64+0x30], R3 ;  /* 0x00003003e8004986 */ /* 0x0001e8000c10152e */
[----:B0-----:R3:W5:Y:S04]  /*c370*/  LDL.LU R3, [R1+0x1f0] ;  /* 0x0001f00001037983 */ /* 0x0017680000300800 */
[----:B------:R-:W2:Y:S01]  /*c380*/  LDL.LU R233, [R1+0x108] ;  /* 0x0001080001e97983 */ /* 0x000ea20000300800 */
[----:B------:R-:W-:Y:S01]  /*c390*/  ISETP.GT.AND P4, PT, R0, 0x100, P0 ;  /* 0x000001000000780c */ /* 0x000fe20000784270 */
[----:B------:R-:W-:Y:S01]  /*c3a0*/  BSSY B1, `(.L_x_116) ;  /* 0x0000004000017945 */ /* 0x000fe20003800000 */
[----:B--2---:R-:W-:-:S11]  /*c3b0*/  PRMT R232, R233, 0x7610, R232 ;  /* 0x00007610e9e87816 */ /* 0x004fd600000000e8 */
[----:B---3--:R-:W-:Y:S05]  /*c3c0*/  @!P4 BRA `(.L_x_117) ;  /* 0x000000000004c947 */ /* 0x008fea0003800000 */
[----:B------:R0:W5:Y:S02]  /*c3d0*/  LDG.E.LTC128B.U16 R232, desc[UR46][R12.64+0x32] ;  /* 0x0000322e0ce87981 */ /* 0x000164000c1e1520 */
.L_x_117:
[----:B------:R-:W-:Y:S05]  /*c3e0*/  BSYNC B1 ;  /* 0x0000000000017941 */ /* 0x000fea0003800000 */
.L_x_116:
[----:B-----5:R1:W-:Y:S04]  /*c3f0*/  STL [R1+0x1f0], R3 ;  /* 0x0001f00301007387 */ /* 0x0203e80000100800 */
[----:B-1----:R-:W2:Y:S01]  /*c400*/  LDL.LU R3, [R1+0x134] ;  /* 0x0001340001037983 */ /* 0x002ea20000300800 */
[----:B------:R-:W-:-:S04]  /*c410*/  IMAD.U32 R233, R232, 0x10000, RZ ;  /* 0x00010000e8e97824 */ /* 0x000fc800078e00ff */
[----:B------:R-:W-:Y:S01]  /*c420*/  FMUL R233, R233, R16 ;  /* 0x00000010e9e97220 */ /* 0x000fe20000400000 */
[----:B------:R-:W-:Y:S03]  /*c430*/  BSSY B1, `(.L_x_118) ;  /* 0x0000008000017945 */ /* 0x000fe60003800000 */
[----:B--2---:R-:W-:Y:S02]  /*c440*/  FFMA R233, R3, R2, R233 ;  /* 0x0000000203e97223 */ /* 0x004fe400000000e9 */
[----:B------:R1:W5:Y:S03]  /*c450*/  LDL.LU R3, [R1+0x1f0] ;  /* 0x0001f00001037983 */ /* 0x0003660000300800 */
[----:B------:R-:W-:-:S05]  /*c460*/  F2FP.BF16.F32.PACK_AB R233, RZ, R233 ;  /* 0x000000e9ffe9723e */ /* 0x000fca00000010ff */
[----:B------:R1:W-:Y:S01]  /*c470*/  @P4 STG.E.U16 desc[UR46][R234.64+0x32], R233 ;  /* 0x000032e9ea004986 */ /* 0x0003e2000c10152e */
[----:B------:R-:W-:-:S13]  /*c480*/  ISETP.GT.AND P4, PT, R0, 0x108, P1 ;  /* 0x000001080000780c */ /* 0x000fda0000f84270 */
[----:B-1----:R-:W-:Y:S05]  /*c490*/  @!P4 BRA `(.L_x_119) ;  /* 0x000000000004c947 */ /* 0x002fea0003800000 */
[----:B------:R1:W5:Y:S02]  /*c4a0*/  LDG.E.LTC128B.U16 R232, desc[UR46][R10.64+0x30] ;  /* 0x0000302e0ae87981 */ /* 0x000364000c1e1520 */
.L_x_119:
[----:B------:R-:W-:Y:S05]  /*c4b0*/  BSYNC B1 ;  /* 0x0000000000017941 */ /* 0x000fea0003800000 */
.L_x_118:
[----:B-----5:R2:W-:Y:S04]  /*c4c0*/  STL [R1+0x1f8], R3 ;  /* 0x0001f80301007387 */ /* 0x0205e80000100800 */
[----:B--2---:R-:W2:Y:S04]  /*c4d0*/  LDL.LU R3, [R1+0x138] ;  /* 0x0001380001037983 */ /* 0x004ea80000300800 */
[----:B------:R3:W-:Y:S04]  /*c4e0*/  STL.64 [R1+0x1f0], R4 ;  /* 0x0001f00401007387 */ /* 0x0007e80000100a00 */
[----:B---3--:R-:W3:Y:S01]  /*c4f0*/  LDL.LU.64 R4, [R1+0x100] ;  /* 0x0001000001047983 */ /* 0x008ee20000300a00 */
[----:B------:R-:W-:-:S04]  /*c500*/  IMAD.U32 R233, R232, 0x10000, RZ ;  /* 0x00010000e8e97824 */ /* 0x000fc800078e00ff */
[----:B------:R-:W-:-:S04]  /*c510*/  FMUL R233, R233, R16 ;  /* 0x00000010e9e97220 */ /* 0x000fc80000400000 */
[----:B--2---:R-:W-:Y:S02]  /*c520*/  FFMA R233, R3, R2, R233 ;  /* 0x0000000203e97223 */ /* 0x004fe400000000e9 */
[----:B------:R2:W5:Y:S03]  /*c530*/  LDL.LU R3, [R1+0x1f8] ;  /* 0x0001f80001037983 */ /* 0x0005660000300800 */
[----:B------:R-:W-:-:S05]  /*c540*/  F2FP.BF16.F32.PACK_AB R233, RZ, R233 ;  /* 0x000000e9ffe9723e */ /* 0x000fca00000010ff */
[----:B---3--:R3:W-:Y:S04]  /*c550*/  @P4 STG.E.U16 desc[UR46][R4.64+0x30], R233 ;  /* 0x000030e904004986 */ /* 0x0087e8000c10152e */
[----:B---3--:R2:W5:Y:S01]  /*c560*/  LDL.LU.64 R4, [R1+0x1f0] ;  /* 0x0001f00001047983 */ /* 0x0085620000300a00 */
[----:B------:R-:W-:Y:S01]  /*c570*/  ISETP.GT.AND P4, PT, R0, 0x108, P0 ;  /* 0x000001080000780c */ /* 0x000fe20000784270 */
[----:B------:R-:W-:-:S12]  /*c580*/  BSSY B1, `(.L_x_120) ;  /* 0x0000003000017945 */ /* 0x000fd80003800000 */
[----:B--2---:R-:W-:Y:S05]  /*c590*/  @!P4 BRA `(.L_x_121) ;  /* 0x000000000004c947 */ /* 0x004fea0003800000 */
[----:B------:R2:W5:Y:S02]  /*c5a0*/  LDG.E.LTC128B.U16 R232, desc[UR46][R10.64+0x32] ;  /* 0x0000322e0ae87981 */ /* 0x000564000c1e1520 */
.L_x_121:
[----:B------:R-:W-:Y:S05]  /*c5b0*/  BSYNC B1 ;  /* 0x0000000000017941 */ /* 0x000fea0003800000 */
.L_x_120:
[----:B------:R3:W-:Y:S04]  /*c5c0*/  STL [R1+0x218], R9 ;  /* 0x0002180901007387 */ /* 0x0007e80000100800 */
[----:B---3--:R-:W3:Y:S01]  /*c5d0*/  LDL.LU R9, [R1+0x13c] ;  /* 0x00013c0001097983 */ /* 0x008ee20000300800 */
[----:B-----5:R-:W-:-:S03]  /*c5e0*/  IMAD.U32 R233, R232, 0x10000, RZ ;  /* 0x00010000e8e97824 */ /* 0x020fc600078e00ff */
[----:B------:R1:W-:Y:S01]  /*c5f0*/  STL.64 [R1+0x210], R10 ;  /* 0x0002100a01007387 */ /* 0x0003e20000100a00 */
[----:B------:R-:W-:-:S03]  /*c600*/  FMUL R233, R233, R16 ;  /* 0x00000010e9e97220 */ /* 0x000fc60000400000 */
[----:B-12---:R-:W2:Y:S04]  /*c610*/  LDL.LU.64 R10, [R1+0x1c0] ;  /* 0x0001c000010a7983 */ /* 0x006ea80000300a00 */
[----:B------:R1:W-:Y:S04]  /*c620*/  STL [R1+0x208], R8 ;  /* 0x0002080801007387 */ /* 0x0003e80000100800 */
[----:B-1----:R-:W4:Y:S04]  /*c630*/  LDL.LU R8, [R1+0xc0] ;  /* 0x0000c00001087983 */ /* 0x002f280000300800 */
[----:B------:R-:W-:Y:S04]  /*c640*/  STL [R1+0x204], R7 ;  /* 0x0002040701007387 */ /* 0x000fe80000100800 */
[----:B------:R-:W-:Y:S04]  /*c650*/  STL [R1+0x200], R6 ;  /* 0x0002000601007387 */ /* 0x000fe80000100800 */
[----:B------:R1:W-:Y:S04]  /*c660*/  STL.64 [R1+0x1f8], R4 ;  /* 0x0001f80401007387 */ /* 0x0003e80000100a00 */
[----:B------:R-:W-:Y:S01]  /*c670*/  STL [R1+0x1f0], R3 ;  /* 0x0001f00301007387 */ /* 0x000fe20000100800 */
[----:B-1----:R-:W-:Y:S01]  /*c680*/  PRMT R5, R232, 0x7610, R5 ;  /* 0x00007610e8057816 */ /* 0x002fe20000000005 */
[----:B---3--:R-:W-:-:S02]  /*c690*/  FFMA R233, R9, R2, R233 ;  /* 0x0000000209e97223 */ /* 0x008fc400000000e9 */
[----:B------:R-:W5:Y:S03]  /*c6a0*/  LDL.LU R9, [R1+0x218] ;  /* 0x0002180001097983 */ /* 0x000f660000300800 */
[----:B------:R-:W-:-:S05]  /*c6b0*/  F2FP.BF16.F32.PACK_AB R233, RZ, R233 ;  /* 0x000000e9ffe9723e */ /* 0x000fca00000010ff */
[----:B------:R1:W-:Y:S04]  /*c6c0*/  @P4 STG.E.U16 desc[UR46][R236.64+0x32], R233 ;  /* 0x000032e9ec004986 */ /* 0x0003e8000c10152e */
[----:B-1----:R-:W3:Y:S01]  /*c6d0*/  LDL.LU.64 R232, [R1+0x168] ;  /* 0x0001680001e87983 */ /* 0x002ee20000300a00 */
[----:B------:R-:W-:-:S13]  /*c6e0*/  ISETP.GT.AND P4, PT, R0, 0x180, P5 ;  /* 0x000001800000780c */ /* 0x000fda0002f84270 */
[----:B---3--:R1:W3:Y:S02]  /*c6f0*/  @P4 LDG.E.LTC128B.U16 R5, desc[UR46][R232.64] ;  /* 0x0000002ee8054981 */ /* 0x0082e4000c1e1520 */
[----:B-1----:R-:W-:Y:S02]  /*c700*/  IMAD.U32 R233, RZ, RZ, UR9 ;  /* 0x00000009ffe97e24 */ /* 0x002fe4000f8e00ff */
[----:B---3--:R-:W-:Y:S01]  /*c710*/  IMAD.U32 R232, R5, 0x10000, RZ ;  /* 0x0001000005e87824 */ /* 0x008fe200078e00ff */
[----:B------:R1:W-:Y:S03]  /*c720*/  STL [R1+0x110], R5 ;  /* 0x0001100501007387 */ /* 0x0003e60000100800 */
[----:B------:R-:W-:Y:S01]  /*c730*/  FMUL R232, R232, R16 ;  /* 0x00000010e8e87220 */ /* 0x000fe20000400000 */
[----:B--2---:R2:W-:Y:S03]  /*c740*/  STL.64 [R1+0x100], R10 ;  /* 0x0001000a01007387 */ /* 0x0045e60000100a00 */
[----:B----4-:R-:W-:Y:S01]  /*c750*/  FFMA R8, R8, R2, R232 ;  /* 0x0000000208087223 */ /* 0x010fe200000000e8 */
[----:B------:R-:W-:-:S02]  /*c760*/  IMAD.U32 R232, RZ, RZ, UR8 ;  /* 0x00000008ffe87e24 */ /* 0x000fc4000f8e00ff */
[----:B-1----:R-:W-:Y:S02]  /*c770*/  IMAD R5, R233, 0x300, RZ ;  /* 0x00000300e9057824 */ /* 0x002fe400078e02ff */
[----:B------:R-:W-:Y:S01]  /*c780*/  F2FP.BF16.F32.PACK_AB R7, RZ, R8 ;  /* 0x00000008ff07723e */ /* 0x000fe200000010ff */
[----:B------:R-:W-:-:S03]  /*c790*/  IMAD.WIDE.U32 R232, R232, 0x300, R10 ;  /* 0x00000300e8e87825 */ /* 0x000fc600078e000a */
[----:B------:R-:W-:Y:S01]  /*c7a0*/  PRMT R6, R7, 0x7610, R6 ;  /* 0x0000761007067816 */ /* 0x000fe20000000006 */
[----:B------:R-:W-:Y:S01]  /*c7b0*/  IMAD.IADD R5, R233, 0x1, R5 ;  /* 0x00000001e9057824 */ /* 0x000fe200078e0205 */
[----:B--2---:R1:W5:Y:S01]  /*c7c0*/  LDL.LU.64 R10, [R1+0x210] ;  /* 0x00021000010a7983 */ /* 0x0043620000300a00 */
[----:B------:R-:W-:Y:S01]  /*c7d0*/  @P4 IMAD.MOV.U32 R4, RZ, RZ, R232 ;  /* 0x000000ffff044224 */ /* 0x000fe200078e00e8 */
[----:B------:R-:W-:Y:S02]  /*c7e0*/  PRMT R3, R6, 0x7610, R3 ;  /* 0x0000761006037816 */ /* 0x000fe40000000003 */
[----:B------:R1:W5:Y:S04]  /*c7f0*/  LDL.LU R8, [R1+0x208] ;  /* 0x0002080001087983 */ /* 0x0003680000300800 */
[----:B------:R1:W5:Y:S04]  /*c800*/  LDL.LU R7, [R1+0x204] ;  /* 0x0002040001077983 */ /* 0x0003680000300800 */
[----:B------:R1:W5:Y:S04]  /*c810*/  LDL.LU R6, [R1+0x200] ;  /* 0x0002000001067983 */ /* 0x0003680000300800 */
[----:B------:R-:W-:Y:S04]  /*c820*/  STL.64 [R1+0x108], R4 ;  /* 0x0001080401007387 */ /* 0x000fe80000100a00 */
[----:B------:R2:W-:Y:S04]  /*c830*/  @P4 STG.E.U16 desc[UR46][R4.64], R3 ;  /* 0x0000000304004986 */ /* 0x0005e8000c10152e */
[----:B--2---:R1:W5:Y:S04]  /*c840*/  LDL.LU.64 R4, [R1+0x1f8] ;  /* 0x0001f80001047983 */ /* 0x0043680000300a00 */
[----:B------:R1:W5:Y:S01]  /*c850*/  LDL.LU R3, [R1+0x1f0] ;  /* 0x0001f00001037983 */ /* 0x0003620000300800 */
[----:B------:R-:W-:Y:S01]  /*c860*/  LOP3.LUT P4, RZ, R17, 0x4, RZ, 0xc0, !PT ;  /* 0x0000000411ff7812 */ /* 0x000fe2000788c0ff */
[----:B------:R-:W-:Y:S03]  /*c870*/  BSSY B1, `(.L_x_122) ;  /* 0x0000007000017945 */ /* 0x000fe60003800000 */
[----:B------:R-:W-:-:S13]  /*c880*/  ISETP.GT.AND P4, PT, R0, 0x180, P4 ;  /* 0x000001800000780c */ /* 0x000fda0002784270 */
[----:B-1----:R-:W-:Y:S05]  /*c890*/  @!P4 BRA `(.L_x_123) ;  /* 0x000000000010c947 */ /* 0x002fea0003800000 */
[----:B------:R1:W-:Y:S04]  /*c8a0*/  STL [R1+0x1f0], R0 ;  /* 0x0001f00001007387 */ /* 0x0003e80000100800 */
[----:B-1---5:R-:W2:Y:S04]  /*c8b0*/  LDG.E.LTC128B.U16 R0, desc[UR46][R8.64+0x2] ;  /* 0x0000022e08007981 */ /* 0x022ea8000c1e1520 */
[----:B--2---:R1:W-:Y:S04]  /*c8c0*/  STL [R1+0x110], R0 ;  /* 0x0001100001007387 */ /* 0x0043e80000100800 */
[----:B-1----:R1:W5:Y:S02]  /*c8d0*/  LDL.LU R0, [R1+0x1f0] ;  /* 0x0001f00001007983 */ /* 0x0023640000300800 */
.L_x_123:
[----:B------:R-:W-:Y:S05]  /*c8e0*/  BSYNC B1 ;  /* 0x0000000000017941 */ /* 0x000fea0003800000 */
.L_x_122:
[----:B-----5:R-:W-:Y:S04]  /*c8f0*/  STL [R1+0x210], R5 ;  /* 0x0002100501007387 */ /* 0x020fe80000100800 */
[----:B------:R2:W-:Y:S04]  /*c900*/  STL.64 [R1+0x208], R10 ;  /* 0x0002080a01007387 */ /* 0x0005e80000100a00 */
[----:B--2---:R-:W2:Y:S04]  /*c910*/  LDL.LU R11, [R1+0xc4] ;  /* 0x0000c400010b7983 */ /* 0x004ea80000300800 */
[----:B------:R3:W-:Y:S04]  /*c920*/  STL.64 [R1+0x200], R8 ;  /* 0x0002000801007387 */ /* 0x0007e80000100a00 */
[----:B---3--:R-:W3:Y:S04]  /*c930*/  LDL.64 R8, [R1+0x108] ;  /* 0x0001080001087983 */ /* 0x008ee80000100a00 */
[----:B------:R-:W-:Y:S04]  /*c940*/  STL.64 [R1+0x1f8], R6 ;  /* 0x0001f80601007387 */ /* 0x000fe80000100a00 */
[----:B------:R4:W-:Y:S04]  /*c950*/  STL [R1+0x1f4], R4 ;  /* 0x0001f40401007387 */ /* 0x0009e80000100800 */
[----:B----4-:R-:W4:Y:S04]  /*c960*/  LDL.LU R4, [R1+0x110] ;  /* 0x0001100001047983 */ /* 0x010f280000300800 */
[----:B------:R-:W-:Y:S01]  /*c970*/  STL [R1+0x1f0], R3 ;  /* 0x0001f00301007387 */ /* 0x000fe20000100800 */
[----:B----4-:R-:W-:-:S04]  /*c980*/  IMAD.U32 R5, R4, 0x10000, RZ ;  /* 0x0001000004057824 */ /* 0x010fc800078e00ff */
[----:B------:R-:W-:-:S04]  /*c990*/  FMUL R5, R5, R16 ;  /* 0x0000001005057220 */ /* 0x000fc80000400000 */
[----:B--2---:R-:W-:Y:S02]  /*c9a0*/  FFMA R11, R11, R2, R5 ;  /* 0x000000020b0b7223 */ /* 0x004fe40000000005 */
[----:B------:R2:W5:Y:S03]  /*c9b0*/  LDL.LU R5, [R1+0x210] ;  /* 0x0002100001057983 */ /* 0x0005660000300800 */
[----:B------:R-:W-:Y:S01]  /*c9c0*/  F2FP.BF16.F32.PACK_AB R7, RZ, R11 ;  /* 0x0000000bff07723e */ /* 0x000fe200000010ff */
[----:B---3--:R-:W-:-:S03]  /*c9d0*/  @P4 IMAD.MOV.U32 R11, RZ, RZ, R9 ;  /* 0x000000ffff0b4224 */ /* 0x008fc600078e0009 */
[----:B------:R-:W-:Y:S01]  /*c9e0*/  PRMT R10, R7, 0x7610, R10 ;  /* 0x00007610070a7816 */ /* 0x000fe2000000000a */
[----:B------:R-:W-:-:S03]  /*c9f0*/  IMAD.U32 R7, RZ, RZ, UR8 ;  /* 0x00000008ff077e24 */ /* 0x000fc6000f8e00ff */
[----:B------:R-:W-:Y:S01]  /*ca00*/  PRMT R6, R10, 0x7610, R6 ;  /* 0x000076100a067816 */ /* 0x000fe20000000006 */
[----:B------:R-:W-:Y:S02]  /*ca10*/  @P4 IMAD.MOV.U32 R10, RZ, RZ, R232 ;  /* 0x000000ffff0a4224 */ /* 0x000fe400078e00e8 */
[----:B------:R-:W-:-:S03]  /*ca20*/  IMAD.SHL.U32 R7, R7, 0x10, RZ ;  /* 0x0000001007077824 */ /* 0x000fc600078e00ff */
[----:B------:R3:W-:Y:S04]  /*ca30*/  @P4 STG.E.U16 desc[UR46][R10.64+0x2], R6 ;  /* 0x000002060a004986 */ /* 0x0007e8000c10152e */
[----:B---3--:R2:W5:Y:S01]  /*ca40*/  LDL.LU.64 R10, [R1+0x208] ;  /* 0x00020800010a7983 */ /* 0x0085620000300a00 */
[----:B------:R-:W-:-:S03]  /*ca50*/  IADD3 R6, P4, R7, R232, RZ ;  /* 0x000000e807067210 */ /* 0x000fc60007f9e0ff */
[----:B------:R-:W3:Y:S01]  /*ca60*/  LDL R7, [R1+0x1e4] ;  /* 0x0001e40001077983 */ /* 0x000ee20000100800 */
[----:B------:R-:W-:Y:S02]  /*ca70*/  PRMT R3, R4, 0x7610, R3 ;  /* 0x0000761004037816 */ /* 0x000fe40000000003 */
[----:B------:R-:W-:Y:S01]  /*ca80*/  ISETP.GT.AND P5, PT, R0, 0x188, P5 ;  /* 0x000001880000780c */ /* 0x000fe20002fa4270 */
[----:B---3--:R-:W-:Y:S02]  /*ca90*/  IMAD.X R7, R9, 0x1, R7, P4 ;  /* 0x0000000109077824 */ /* 0x008fe400020e0607 */
[----:B------:R2:W5:Y:S04]  /*caa0*/  LDL.LU.64 R8, [R1+0x200] ;  /* 0x0002000001087983 */ /* 0x0005680000300a00 */
[----:B------:R3:W-:Y:S04]  /*cab0*/  STL.64 [R1+0xc0], R6 ;  /* 0x0000c00601007387 */ /* 0x0007e80000100a00 */
[----:B---3--:R2:W5:Y:S04]  /*cac0*/  LDL.LU.64 R6, [R1+0x1f8] ;  /* 0x0001f80001067983 */ /* 0x0085680000300a00 */
[----:B------:R2:W5:Y:S04]  /*cad0*/  LDL.LU R4, [R1+0x1f4] ;  /* 0x0001f40001047983 */ /* 0x0005680000300800 */
[----:B------:R3:W-:Y:S04]  /*cae0*/  STL.S16 [R1+0x110], R3 ;  /* 0x0001100301007387 */ /* 0x0007e80000100600 */
[----:B---3--:R2:W5:Y:S01]  /*caf0*/  LDL.LU R3, [R1+0x1f0] ;  /* 0x0001f00001037983 */ /* 0x0085620000300800 */
[----:B------:R-:W-:Y:S04]  /*cb00*/  BSSY B1, `(.L_x_124) ;  /* 0x0000009000017945 */ /* 0x000fe80003800000 */
[----:B------:R-:W-:Y:S05]  /*cb10*/  @!P5 BRA `(.L_x_125) ;  /* 0x00000000001cd947 */ /* 0x000fea0003800000 */
[----:B-----5:R3:W-:Y:S04]  /*cb20*/  STL.64 [R1+0x1f8], R2 ;  /* 0x0001f80201007387 */ /* 0x0207e80000100a00 */
[----:B---3--:R-:W3:Y:S04]  /*cb30*/  LDL.LU.64 R2, [R1+0x158] ;  /* 0x0001580001027983 */ /* 0x008ee80000300a00 */
[----:B------:R3:W-:Y:S04]  /*cb40*/  STL [R1+0x1f0], R0 ;  /* 0x0001f00001007387 */ /* 0x0007e80000100800 */
[----:B---3--:R-:W3:Y:S04]  /*cb50*/  LDG.E.LTC128B.U16 R0, desc[UR46][R2.64] ;  /* 0x0000002e02007981 */ /* 0x008ee8000c1e1520 */
[----:B------:R4:W5:Y:S04]  /*cb60*/  LDL.LU.64 R2, [R1+0x1f8] ;  /* 0x0001f80001027983 */ /* 0x0009680000300a00 */
[----:B---3--:R3:W-:Y:S04]  /*cb70*/  STL [R1+0x110], R0 ;  /* 0x0001100001007387 */ /* 0x0087e80000100800 */
[----:B---3--:R4:W5:Y:S02]  /*cb80*/  LDL.LU R0, [R1+0x1f0] ;  /* 0x0001f00001007983 */ /* 0x0089640000300800 */
.L_x_125:
[----:B------:R-:W-:Y:S05]  /*cb90*/  BSYNC B1 ;  /* 0x0000000000017941 */ /* 0x000fea0003800000 */
.L_x_124:
[----:B-----5:R-:W-:Y:S04]  /*cba0*/  STL [R1+0x214], R11 ;  /* 0x0002140b01007387 */ /* 0x020fe80000100800 */
[----:B------:R3:W-:Y:S04]  /*cbb0*/  STL [R1+0x210], R10 ;  /* 0x0002100a01007387 */ /* 0x0007e80000100800 */
[----:B---3--:R-:W3:Y:S04]  /*cbc0*/  LDL.LU R10, [R1+0xc8] ;  /* 0x0000c800010a7983 */ /* 0x008ee80000300800 */
[----:B------:R-:W-:Y:S04]  /*cbd0*/  STL [R1+0x20c], R9 ;  /* 0x00020c0901007387 */ /* 0x000fe80000100800 */
[----:B------:R-:W-:Y:S04]  /*cbe0*/  STL [R1+0x208], R8 ;  /* 0x0002080801007387 */ /* 0x000fe80000100800 */
[----:B------:R0:W-:Y:S04]  /*cbf0*/  STL.64 [R1+0x200], R6 ;  /* 0x0002000601007387 */ /* 0x0001e80000100a00 */
[----:B0-----:R-:W2:Y:S04]  /*cc00*/  LDL.64 R6, [R1+0xc0] ;  /* 0x0000c00001067983 */ /* 0x001ea80000100a00 */
[----:B------:R-:W-:Y:S04]  /*cc10*/  STL [R1+0x1f8], R5 ;  /* 0x0001f80501007387 */ /* 0x000fe80000100800 */
[----:B------:R0:W-:Y:S04]  /*cc20*/  STL [R1+0x1f4], R4 ;  /* 0x0001f40401007387 */ /* 0x0001e80000100800 */
[----:B0-----:R-:W4:Y:S01]  /*cc30*/  LDL.LU R4, [R1+0x110] ;  /* 0x0001100001047983 */ /* 0x001f220000300800 */
[----:B------:R-:W-:-:S03]  /*cc40*/  LOP3.LUT P4, RZ, R17, 0x4, RZ, 0xc0, !PT ;  /* 0x0000000411ff7812 */ /* 0x000fc6000788c0ff */
[----:B------:R0:W-:Y:S01]  /*cc50*/  STL [R1+0x1f0], R3 ;  /* 0x0001f00301007387 */ /* 0x0001e20000100800 */
[----:B----4-:R-:W-:-:S04]  /*cc60*/  IMAD.U32 R11, R4, 0x10000, RZ ;  /* 0x00010000040b7824 */ /* 0x010fc800078e00ff */
        /* <DEDUP_REMOVED lines=10> */
[----:B--2---:R0:W-:Y:S04]  /*cd10*/  @P5 STG.E.U16 desc[UR46][R6.64], R5 ;  /* 0x0000000506005986 */ /* 0x0041e8000c10152e */
[----:B0-----:R3:W5:Y:S04]  /*cd20*/  LDL.LU.64 R6, [R1+0x200] ;  /* 0x0002000001067983 */ /* 0x0017680000300a00 */
[----:B------:R3:W5:Y:S01]  /*cd30*/  LDL.LU R5, [R1+0x1f8] ;  /* 0x0001f80001057983 */ /* 0x0007620000300800 */
[----:B------:R-:W-:-:S03]  /*cd40*/  ISETP.GT.AND P4, PT, R0, 0x188, P4 ;  /* 0x000001880000780c */ /* 0x000fc60002784270 */
[----:B------:R3:W5:Y:S04]  /*cd50*/  LDL.LU R4, [R1+0x1f4] ;  /* 0x0001f40001047983 */ /* 0x0007680000300800 */
[----:B------:R0:W-:Y:S04]  /*cd60*/  STL.S16 [R1+0xc8], R3 ;  /* 0x0000c80301007387 */ /* 0x0001e80000100600 */
[----:B0-----:R3:W5:Y:S01]  /*cd70*/  LDL.LU R3, [R1+0x1f0] ;  /* 0x0001f00001037983 */ /* 0x0017620000300800 */
[----:B------:R-:W-:Y:S04]  /*cd80*/  BSSY B1, `(.L_x_126) ;  /* 0x0000006000017945 */ /* 0x000fe80003800000 */
[----:B------:R-:W-:Y:S05]  /*cd90*/  @!P4 BRA `(.L_x_127) ;  /* 0x000000000010c947 */ /* 0x000fea0003800000 */
[----:B------:R0:W-:Y:S04]  /*cda0*/  STL [R1+0x1f0], R0 ;  /* 0x0001f00001007387 */ /* 0x0001e80000100800 */
[----:B0----5:R-:W2:Y:S04]  /*cdb0*/  LDG.E.LTC128B.U16 R0, desc[UR46][R6.64+0x2] ;  /* 0x0000022e06007981 */ /* 0x021ea8000c1e1520 */
[----:B--2---:R0:W-:Y:S04]  /*cdc0*/  STL [R1+0xc8], R0 ;  /* 0x0000c80001007387 */ /* 0x0041e80000100800 */
[----:B0-----:R0:W5:Y:S02]  /*cdd0*/  LDL.LU R0, [R1+0x1f0] ;  /* 0x0001f00001007983 */ /* 0x0011640000300800 */
.L_x_127:
[----:B------:R-:W-:Y:S05]  /*cde0*/  BSYNC B1 ;  /* 0x0000000000017941 */ /* 0x000fea0003800000 */
.L_x_126:
[----:B-----5:R-:W-:Y:S04]  /*cdf0*/  STL [R1+0x214], R11 ;  /* 0x0002140b01007387 */ /* 0x020fe80000100800 */
[----:B------:R2:W-:Y:S04]  /*ce00*/  STL [R1+0x210], R10 ;  /* 0x0002100a01007387 */ /* 0x0005e80000100800 */
[----:B--2---:R-:W2:Y:S04]  /*ce10*/  LDL.LU R10, [R1+0xcc] ;  /* 0x0000cc00010a7983 */ /* 0x004ea80000300800 */
[----:B------:R-:W-:Y:S04]  /*ce20*/  STL [R1+0x20c], R9 ;  /* 0x00020c0901007387 */ /* 0x000fe80000100800 */
[----:B------:R-:W-:Y:S04]  /*ce30*/  STL [R1+0x208], R8 ;  /* 0x0002080801007387 */ /* 0x000fe80000100800 */
[----:B------:R4:W-:Y:S04]  /*ce40*/  STL.64 [R1+0x200], R6 ;  /* 0x0002000601007387 */ /* 0x0009e80000100a00 */
[----:B----4-:R-:W4:Y:S04]  /*ce50*/  LDL.64 R6, [R1+0xc0] ;  /* 0x0000c00001067983 */ /* 0x010f280000100a00 */
[----:B------:R-:W-:Y:S04]  /*ce60*/  STL [R1+0x1f8], R5 ;  /* 0x0001f80501007387 */ /* 0x000fe80000100800 */
[----:B------:R1:W-:Y:S04]  /*ce70*/  STL [R1+0x1f4], R4 ;  /* 0x0001f40401007387 */ /* 0x0003e80000100800 */
[----:B-1----:R-:W3:Y:S01]  /*ce80*/  LDL.LU R4, [R1+0xc8] ;  /* 0x0000c80001047983 */ /* 0x002ee20000300800 */
[----:B------:R-:W-:-:S03]  /*ce90*/  LOP3.LUT P5, RZ, R17, 0x2, RZ, 0xc0, !PT ;  /* 0x0000000211ff7812 */ /* 0x000fc600078ac0ff */
[----:B------:R1:W-:Y:S01]  /*cea0*/  STL [R1+0x1f0], R3 ;  /* 0x0001f00301007387 */ /* 0x0003e20000100800 */
[----:B---3--:R-:W-:-:S04]  /*ceb0*/  IMAD.U32 R11, R4, 0x10000, RZ ;  /* 0x00010000040b7824 */ /* 0x008fc800078e00ff */
[----:B------:R-:W-:-:S04]  /*cec0*/  FMUL R11, R11, R16 ;  /* 0x000000100b0b7220 */ /* 0x000fc80000400000 */
[----:B--2---:R-:W-:Y:S02]  /*ced0*/  FFMA R10, R10, R2, R11 ;  /* 0x000000020a0a7223 */ /* 0x004fe4000000000b */
[----:B------:R2:W5:Y:S03]  /*cee0*/  LDL.LU R11, [R1+0x214] ;  /* 0x00021400010b7983 */ /* 0x0005660000300800 */
[----:B------:R-:W-:Y:S02]  /*cef0*/  F2FP.BF16.F32.PACK_AB R9, RZ, R10 ;  /* 0x0000000aff09723e */ /* 0x000fe400000010ff */
[----:B------:R2:W5:Y:S02]  /*cf00*/  LDL.LU R10, [R1+0x210] ;  /* 0x00021000010a7983 */ /* 0x0005640000300800 */
[----:B------:R-:W-:Y:S02]  /*cf10*/  PRMT R8, R9, 0x7610, R8 ;  /* 0x0000761009087816 */ /* 0x000fe40000000008 */
[----:B------:R2:W5:Y:S02]  /*cf20*/  LDL.LU R9, [R1+0x20c] ;  /* 0x00020c0001097983 */ /* 0x0005640000300800 */
[----:B------:R-:W-:-:S02]  /*cf30*/  PRMT R5, R8, 0x7610, R5 ;  /* 0x0000761008057816 */ /* 0x000fc40000000005 */
[----:B-1----:R-:W-:Y:S01]  /*cf40*/  PRMT R3, R4, 0x7610, R3 ;  /* 0x0000761004037816 */ /* 0x002fe20000000003 */
[----:B------:R2:W5:Y:S04]  /*cf50*/  LDL.LU R8, [R1+0x208] ;  /* 0x0002080001087983 */ /* 0x0005680000300800 */
[----:B----4-:R1:W-:Y:S04]  /*cf60*/  @P4 STG.E.U16 desc[UR46][R6.64+0x2], R5 ;  /* 0x0000020506004986 */ /* 0x0103e8000c10152e */
[----:B-1----:R2:W5:Y:S04]  /*cf70*/  LDL.LU.64 R6, [R1+0x200] ;  /* 0x0002000001067983 */ /* 0x0025680000300a00 */
[----:B------:R2:W5:Y:S01]  /*cf80*/  LDL.LU R5, [R1+0x1f8] ;  /* 0x0001f80001057983 */ /* 0x0005620000300800 */
[----:B------:R-:W-:-:S03]  /*cf90*/  ISETP.GT.AND P4, PT, R0, 0x180, P5 ;  /* 0x000001800000780c */ /* 0x000fc60002f84270 */
[----:B------:R2:W5:Y:S04]  /*cfa0*/  LDL.LU R4, [R1+0x1f4] ;  /* 0x0001f40001047983 */ /* 0x0005680000300800 */
[----:B------:R1:W-:Y:S04]  /*cfb0*/  STL.S16 [R1+0xc8], R3 ;  /* 0x0000c80301007387 */ /* 0x0003e80000100600 */
[----:B-1----:R2:W5:Y:S01]  /*cfc0*/  LDL.LU R3, [R1+0x1f0] ;  /* 0x0001f00001037983 */ /* 0x0025620000300800 */
[----:B------:R-:W-:Y:S04]  /*cfd0*/  BSSY B1, `(.L_x_128) ;  /* 0x0000006000017945 */ /* 0x000fe80003800000 */
[----:B------:R-:W-:Y:S05]  /*cfe0*/  @!P4 BRA `(.L_x_129) ;  /* 0x000000000010c947 */ /* 0x000fea0003800000 */
[----:B------:R1:W-:Y:S04]  /*cff0*/  STL [R1+0x1f0], R0 ;  /* 0x0001f00001007387 */ /* 0x0003e80000100800 */
[----:B-1---5:R-:W3:Y:S04]  /*d000*/  LDG.E.LTC128B.U16 R0, desc[UR46][R8.64+0x10] ;  /* 0x0000102e08007981 */ /* 0x022ee8000c1e1520 */
[----:B---3--:R1:W-:Y:S04]  /*d010*/  STL [R1+0xc8], R0 ;  /* 0x0000c80001007387 */ /* 0x0083e80000100800 */
[----:B-1----:R1:W5:Y:S02]  /*d020*/  LDL.LU R0, [R1+0x1f0] ;  /* 0x0001f00001007983 */ /* 0x0023640000300800 */
.L_x_129:
[----:B------:R-:W-:Y:S05]  /*d030*/  BSYNC B1 ;  /* 0x0000000000017941 */ /* 0x000fea0003800000 */
.L_x_128:
[----:B-----5:R-:W-:Y:S04]  /*d040*/  STL [R1+0x214], R11 ;  /* 0x0002140b01007387 */ /* 0x020fe80000100800 */
[----:B------:R3:W-:Y:S04]  /*d050*/  STL [R1+0x210], R10 ;  /* 0x0002100a01007387 */ /* 0x0007e80000100800 */
[----:B---3--:R-:W3:Y:S04]  /*d060*/  LDL.LU R10, [R1+0xd0] ;  /* 0x0000d000010a7983 */ /* 0x008ee80000300800 */
[----:B------:R-:W-:Y:S04]  /*d070*/  STL [R1+0x20c], R9 ;  /* 0x00020c0901007387 */ /* 0x000fe80000100800 */
        /* <DEDUP_REMOVED lines=9> */
[----:B---3--:R-:W-:Y:S01]  /*d110*/  FFMA R10, R10, R2, R11 ;  /* 0x000000020a0a7223 */ /* 0x008fe2000000000b */
[----:B----4-:R-:W-:Y:S01]  /*d120*/  @P4 IMAD.MOV.U32 R6, RZ, RZ, R232 ;  /* 0x000000ffff064224 */ /* 0x010fe200078e00e8 */
        /* <DEDUP_REMOVED lines=8> */
[----:B------:R0:W-:Y:S04]  /*d1b0*/  @P4 STG.E.U16 desc[UR46][R6.64+0x10], R5 ;  /* 0x0000100506004986 */ /* 0x0001e8000c10152e */
        /* <DEDUP_REMOVED lines=9> */
[----:B0----5:R-:W3:Y:S04]  /*d250*/  LDG.E.LTC128B.U16 R0, desc[UR46][R8.64+0x12] ;  /* 0x0000122e08007981 */ /* 0x021ee8000c1e1520 */
[----:B---3--:R0:W-:Y:S04]  /*d260*/  STL [R1+0xc8], R0 ;  /* 0x0000c80001007387 */ /* 0x0081e80000100800 */
[----:B0-----:R0:W5:Y:S02]  /*d270*/  LDL.LU R0, [R1+0x1f0] ;  /* 0x0001f00001007983 */ /* 0x0011640000300800 */
.L_x_131:
[----:B------:R-:W-:Y:S05]  /*d280*/  BSYNC B1 ;  /* 0x0000000000017941 */ /* 0x000fea0003800000 */
.L_x_130:
[----:B-----5:R-:W-:Y:S04]  /*d290*/  STL [R1+0x214], R11 ;  /* 0x0002140b01007387 */ /* 0x020fe80000100800 */
[----:B------:R3:W-:Y:S04]  /*d2a0*/  STL [R1+0x210], R10 ;  /* 0x0002100a01007387 */ /* 0x0007e80000100800 */
[----:B---3--:R-:W3:Y:S04]  /*d2b0*/  LDL.LU R10, [R1+0xd4] ;  /* 0x0000d400010a7983 */ /* 0x008ee80000300800 */
[----:B------:R-:W-:Y:S04]  /*d2c0*/  STL [R1+0x20c], R9 ;  /* 0x00020c0901007387 */ /* 0x000fe80000100800 */
[----:B------:R-:W-:Y:S04]  /*d2d0*/  STL [R1+0x208], R8 ;  /* 0x0002080801007387 */ /* 0x000fe80000100800 */
[----:B------:R4:W-:Y:S04]  /*d2e0*/  STL [R1+0x204], R7 ;  /* 0x0002040701007387 */ /* 0x0009e80000100800 */
[----:B----4-:R-:W4:Y:S04]  /*d2f0*/  LDL.LU R7, [R1+0xc8] ;  /* 0x0000c80001077983 */ /* 0x010f280000300800 */
[----:B------:R-:W-:Y:S04]  /*d300*/  STL [R1+0x200], R6 ;  /* 0x0002000601007387 */ /* 0x000fe80000100800 */
[----:B------:R1:W-:Y:S04]  /*d310*/  STL.64 [R1+0x1f8], R4 ;  /* 0x0001f80401007387 */ /* 0x0003e80000100a00 */
[----:B-1----:R-:W2:Y:S04]  /*d320*/  LDL.64 R4, [R1+0x108] ;  /* 0x0001080001047983 */ /* 0x002ea80000100a00 */
[----:B------:R1:W-:Y:S01]  /*d330*/  STL [R1+0x1f0], R3 ;  /* 0x0001f00301007387 */ /* 0x0003e20000100800 */
[----:B----4-:R-:W-:-:S04]  /*d340*/  IMAD.U32 R11, R7, 0x10000, RZ ;  /* 0x00010000070b7824 */ /* 0x010fc800078e00ff */
[----:B------:R-:W-:-:S04]  /*d350*/  FMUL R11, R11, R16 ;  /* 0x000000100b0b7220 */ /* 0x000fc80000400000 */
[----:B---3--:R-:W-:Y:S01]  /*d360*/  FFMA R10, R10, R2, R11 ;  /* 0x000000020a0a7223 */ /* 0x008fe2000000000b */
[----:B------:R-:W-:Y:S01]  /*d370*/  PRMT R6, R7, 0x7610, R6 ;  /* 0x0000761007067816 */ /* 0x000fe20000000006 */
[----:B------:R3:W5:Y:S03]  /*d380*/  LDL.LU R11, [R1+0x214] ;  /* 0x00021400010b7983 */ /* 0x0007660000300800 */
[----:B------:R-:W-:Y:S02]  /*d390*/  F2FP.BF16.F32.PACK_AB R9, RZ, R10 ;  /* 0x0000000aff09723e */ /* 0x000fe400000010ff */
[----:B------:R3:W5:Y:S02]  /*d3a0*/  LDL.LU R10, [R1+0x210] ;  /* 0x00021000010a7983 */ /* 0x0007640000300800 */
[----:B------:R-:W-:Y:S02]  /*d3b0*/  PRMT R8, R9, 0x7610, R8 ;  /* 0x0000761009087816 */ /* 0x000fe40000000008 */
[----:B------:R3:W5:Y:S01]  /*d3c0*/  LDL.LU R9, [R1+0x20c] ;  /* 0x00020c0001097983 */ /* 0x0007620000300800 */
[----:B--2---:R-:W-:Y:S01]  /*d3d0*/  @P4 IMAD.MOV.U32 R4, RZ, RZ, R232 ;  /* 0x000000ffff044224 */ /* 0x004fe200078e00e8 */
[----:B-1----:R-:W-:-:S02]  /*d3e0*/  PRMT R3, R8, 0x7610, R3 ;  /* 0x0000761008037816 */ /* 0x002fc40000000003 */
[----:B------:R3:W5:Y:S01]  /*d3f0*/  LDL.LU R8, [R1+0x208] ;  /* 0x0002080001087983 */ /* 0x0007620000300800 */
[----:B------:R-:W-:-:S03]  /*d400*/  ISETP.GT.AND P5, PT, R0, 0x188, P5 ;  /* 0x000001880000780c */ /* 0x000fc60002fa4270 */
[----:B------:R3:W5:Y:S04]  /*d410*/  LDL.LU R7, [R1+0x204] ;  /* 0x0002040001077983 */ /* 0x0007680000300800 */
[----:B------:R1:W-:Y:S04]  /*d420*/  STL.S16 [R1+0xc8], R6 ;  /* 0x0000c80601007387 */ /* 0x0003e80000100600 */
[----:B------:R2:W-:Y:S04]  /*d430*/  @P4 STG.E.U16 desc[UR46][R4.64+0x12], R3 ;  /* 0x0000120304004986 */ /* 0x0005e8000c10152e */
[----:B-1----:R3:W5:Y:S04]  /*d440*/  LDL.LU R6, [R1+0x200] ;  /* 0x0002000001067983 */ /* 0x0027680000300800 */
[----:B--2---:R3:W5:Y:S04]  /*d450*/  LDL.LU.64 R4, [R1+0x1f8] ;  /* 0x0001f80001047983 */ /* 0x0047680000300a00 */
[----:B------:R3:W5:Y:S01]  /*d460*/  LDL.LU R3, [R1+0x1f0] ;  /* 0x0001f00001037983 */ /* 0x0007620000300800 */
[----:B------:R-:W-:Y:S04]  /*d470*/  BSSY B1, `(.L_x_132) ;  /* 0x0000006000017945 */ /* 0x000fe80003800000 */
[----:B------:R-:W-:Y:S05]  /*d480*/  @!P5 BRA `(.L_x_133) ;  /* 0x000000000010d947 */ /* 0x000fea0003800000 */
[----:B------:R1:W-:Y:S04]  /*d490*/  STL [R1+0x1f0], R0 ;  /* 0x0001f00001007387 */ /* 0x0003e80000100800 */
[----:B-1---5:R-:W2:Y:S04]  /*d4a0*/  LDG.E.LTC128B.U16 R0, desc[UR46][R6.64+0x10] ;  /* 0x0000102e06007981 */ /* 0x022ea8000c1e1520 */
[----:B--2---:R1:W-:Y:S04]  /*d4b0*/  STL [R1+0xc8], R0 ;  /* 0x0000c80001007387 */ /* 0x0043e80000100800 */
[----:B-1----:R1:W5:Y:S02]  /*d4c0*/  LDL.LU R0, [R1+0x1f0] ;  /* 0x0001f00001007983 */ /* 0x0023640000300800 */
.L_x_133:
[----:B------:R-:W-:Y:S05]  /*d4d0*/  BSYNC B1 ;  /* 0x0000000000017941 */ /* 0x000fea0003800000 */
.L_x_132:
[----:B-----5:R-:W-:Y:S04]  /*d4e0*/  STL [R1+0x214], R11 ;  /* 0x0002140b01007387 */ /* 0x020fe80000100800 */
[----:B------:R2:W-:Y:S04]  /*d4f0*/  STL [R1+0x210], R10 ;  /* 0x0002100a01007387 */ /* 0x0005e80000100800 */
[----:B--2---:R-:W2:Y:S04]  /*d500*/  LDL.LU R10, [R1+0xd8] ;  /* 0x0000d800010a7983 */ /* 0x004ea80000300800 */
[----:B------:R-:W-:Y:S04]  /*d510*/  STL [R1+0x20c], R9 ;  /* 0x00020c0901007387 */ /* 0x000fe80000100800 */
[----:B------:R-:W-:Y:S04]  /*d520*/  STL [R1+0x208], R8 ;  /* 0x0002080801007387 */ /* 0x000fe80000100800 */
[----:B------:R4:W-:Y:S04]  /*d530*/  STL [R1+0x204], R7 ;  /* 0x0002040701007387 */ /* 0x0009e80000100800 */
[----:B----4-:R-:W4:Y:S04]  /*d540*/  LDL.LU R7, [R1+0xc8] ;  /* 0x0000c80001077983 */ /* 0x010f280000300800 */
[----:B------:R-:W-:Y:S04]  /*d550*/  STL [R1+0x200], R6 ;  /* 0x0002000601007387 */ /* 0x000fe80000100800 */
[----:B------:R0:W-:Y:S04]  /*d560*/  STL.64 [R1+0x1f8], R4 ;  /* 0x0001f80401007387 */ /* 0x0001e80000100a00 */
[----:B0-----:R-:W3:Y:S04]  /*d570*/  LDL.64 R4, [R1+0xc0] ;  /* 0x0000c00001047983 */ /* 0x001ee80000100a00 */
[----:B------:R0:W-:Y:S01]  /*d580*/  STL [R1+0x1f0], R3 ;  /* 0x0001f00301007387 */ /* 0x0001e20000100800 */
[----:B----4-:R-:W-:-:S04]  /*d590*/  IMAD.U32 R11, R7, 0x10000, RZ ;  /* 0x00010000070b7824 */ /* 0x010fc800078e00ff */
[----:B------:R-:W-:-:S04]  /*d5a0*/  FMUL R11, R11, R16 ;  /* 0x000000100b0b7220 */ /* 0x000fc80000400000 */
[----:B--2---:R-:W-:Y:S01]  /*d5b0*/  FFMA R10, R10, R2, R11 ;  /* 0x000000020a0a7223 */ /* 0x004fe2000000000b */
[----:B------:R-:W-:Y:S01]  /*d5c0*/  PRMT R6, R7, 0x7610, R6 ;  /* 0x0000761007067816 */ /* 0x000fe20000000006 */
[----:B------:R2:W5:Y:S03]  /*d5d0*/  LDL.LU R11, [R1+0x214] ;  /* 0x00021400010b7983 */ /* 0x0005660000300800 */
[----:B------:R-:W-:Y:S02]  /*d5e0*/  F2FP.BF16.F32.PACK_AB R9, RZ, R10 ;  /* 0x0000000aff09723e */ /* 0x000fe400000010ff */
[----:B------:R2:W5:Y:S02]  /*d5f0*/  LDL.LU R10, [R1+0x210] ;  /* 0x00021000010a7983 */ /* 0x0005640000300800 */
[----:B------:R-:W-:Y:S02]  /*d600*/  PRMT R8, R9, 0x7610, R8 ;  /* 0x0000761009087816 */ /* 0x000fe40000000008 */
[----:B------:R2:W5:Y:S01]  /*d610*/  LDL.LU R9, [R1+0x20c] ;  /* 0x00020c0001097983 */ /* 0x0005620000300800 */
[----:B------:R-:W-:-:S02]  /*d620*/  ISETP.GT.AND P4, PT, R0, 0x188, P6 ;  /* 0x000001880000780c */ /* 0x000fc40003784270 */
[----:B0-----:R-:W-:Y:S02]  /*d630*/  PRMT R3, R8, 0x7610, R3 ;  /* 0x0000761008037816 */ /* 0x001fe40000000003 */
[----:B------:R2:W5:Y:S04]  /*d640*/  LDL.LU R8, [R1+0x208] ;  /* 0x0002080001087983 */ /* 0x0005680000300800 */
[----:B------:R2:W5:Y:S04]  /*d650*/  LDL.LU R7, [R1+0x204] ;  /* 0x0002040001077983 */ /* 0x0005680000300800 */
[----:B------:R0:W-:Y:S04]  /*d660*/  STL.S16 [R1+0xc8], R6 ;  /* 0x0000c80601007387 */ /* 0x0001e80000100600 */
[----:B---3--:R3:W-:Y:S04]  /*d670*/  @P5 STG.E.U16 desc[UR46][R4.64+0x10], R3 ;  /* 0x0000100304005986 */ /* 0x0087e8000c10152e */
[----:B0-----:R2:W5:Y:S04]  /*d680*/  LDL.LU R6, [R1+0x200] ;  /* 0x0002000001067983 */ /* 0x0015680000300800 */
[----:B---3--:R2:W5:Y:S04]  /*d690*/  LDL.LU.64 R4, [R1+0x1f8] ;  /* 0x0001f80001047983 */ /* 0x0085680000300a00 */
[----:B------:R2:W5:Y:S01]  /*d6a0*/  LDL.LU R3, [R1+0x1f0] ;  /* 0x0001f00001037983 */ /* 0x0005620000300800 */
[----:B------:R-:W-:Y:S04]  /*d6b0*/  BSSY B1, `(.L_x_134) ;  /* 0x0000006000017945 */ /* 0x000fe80003800000 */
[----:B------:R-:W-:Y:S05]  /*d6c0*/  @!P4 BRA `(.L_x_135) ;  /* 0x000000000010c947 */ /* 0x000fea0003800000 */
[----:B------:R0:W-:Y:S04]  /*d6d0*/  STL [R1+0x1f0], R0 ;  /* 0x0001f00001007387 */ /* 0x0001e80000100800 */
[----:B0----5:R-:W3:Y:S04]  /*d6e0*/  LDG.E.LTC128B.U16 R0, desc[UR46][R6.64+0x12] ;  /* 0x0000122e06007981 */ /* 0x021ee8000c1e1520 */
[----:B---3--:R0:W-:Y:S04]  /*d6f0*/  STL [R1+0xc8], R0 ;  /* 0x0000c80001007387 */ /* 0x0081e80000100800 */
[----:B0-----:R0:W5:Y:S02]  /*d700*/  LDL.LU R0, [R1+0x1f0] ;  /* 0x0001f00001007983 */ /* 0x0011640000300800 */
.L_x_135:
[----:B------:R-:W-:Y:S05]  /*d710*/  BSYNC B1 ;  /* 0x0000000000017941 */ /* 0x000fea0003800000 */
.L_x_134:
        /* <DEDUP_REMOVED lines=20> */
[----:B------:R-:W-:-:S02]  /*d860*/  ISETP.GT.AND P5, PT, R0, 0x180, P3 ;  /* 0x000001800000780c */ /* 0x000fc40001fa4270 */
[----:B-1----:R-:W-:Y:S02]  /*d870*/  PRMT R3, R8, 0x7610, R3 ;  /* 0x0000761008037816 */ /* 0x002fe40000000003 */
[----:B------:R3:W5:Y:S04]  /*d880*/  LDL.LU R8, [R1+0x208] ;  /* 0x0002080001087983 */ /* 0x0007680000300800 */
[----:B------:R3:W5:Y:S04]  /*d890*/  LDL.LU R7, [R1+0x204] ;  /* 0x0002040001077983 */ /* 0x0007680000300800 */
[----:B------:R1:W-:Y:S04]  /*d8a0*/  STL.S16 [R1+0xc8], R6 ;  /* 0x0000c80601007387 */ /* 0x0003e80000100600 */
[----:B--2---:R2:W-:Y:S04]  /*d8b0*/  @P4 STG.E.U16 desc[UR46][R4.64+0x12], R3 ;  /* 0x0000120304004986 */ /* 0x0045e8000c10152e */
        /* <DEDUP_REMOVED lines=9> */
.L_x_137:
[----:B------:R-:W-:Y:S05]  /*d950*/  BSYNC B1 ;  /* 0x0000000000017941 */ /* 0x000fea0003800000 */
.L_x_136:
        /* <DEDUP_REMOVED lines=20> */
[----:B---3--:R-:W-:Y:S01]  /*daa0*/  @P5 IMAD.MOV.U32 R4, RZ, RZ, R232 ;  /* 0x000000ffff045224 */ /* 0x008fe200078e00e8 */
[----:B0-----:R-:W-:-:S02]  /*dab0*/  PRMT R3, R8, 0x7610, R3 ;  /* 0x0000761008037816 */ /* 0x001fc40000000003 */
[----:B------:R2:W5:Y:S01]  /*dac0*/  LDL.LU R8, [R1+0x208] ;  /* 0x0002080001087983 */ /* 0x0005620000300800 */
[----:B------:R-:W-:-:S03]  /*dad0*/  ISETP.GT.AND P4, PT, R0, 0x180, P2 ;  /* 0x000001800000780c */ /* 0x000fc60001784270 */
[----:B------:R2:W5:Y:S04]  /*dae0*/  LDL.LU R7, [R1+0x204] ;  /* 0x0002040001077983 */ /* 0x0005680000300800 */
[----:B------:R0:W-:Y:S04]  /*daf0*/  STL.S16 [R1+0xc8], R6 ;  /* 0x0000c80601007387 */ /* 0x0001e80000100600 */
[----:B------:R3:W-:Y:S04]  /*db00*/  @P5 STG.E.U16 desc[UR46][R4.64+0x20], R3 ;  /* 0x0000200304005986 */ /* 0x0007e8000c10152e */
        /* <DEDUP_REMOVED lines=9> */
.L_x_139:
[----:B------:R-:W-:Y:S05]  /*dba0*/  BSYNC B1 ;  /* 0x0000000000017941 */ /* 0x000fea0003800000 */
.L_x_138:
        /* <DEDUP_REMOVED lines=36> */
.L_x_141:
[----:B------:R-:W-:Y:S05]  /*ddf0*/  BSYNC B1 ;  /* 0x0000000000017941 */ /* 0x000fea0003800000 */
.L_x_140:
        /* <DEDUP_REMOVED lines=35> */
.L_x_143:
[----:B------:R-:W-:Y:S05]  /*e030*/  BSYNC B1 ;  /* 0x0000000000017941 */ /* 0x000fea0003800000 */
.L_x_142:
        /* <DEDUP_REMOVED lines=35> */
.L_x_145:
[----:B------:R-:W-:Y:S05]  /*e270*/  BSYNC B1 ;  /* 0x0000000000017941 */ /* 0x000fea0003800000 */
.L_x_144:
        /* <DEDUP_REMOVED lines=36> */
.L_x_147:
[----:B------:R-:W-:Y:S05]  /*e4c0*/  BSYNC B1 ;  /* 0x0000000000017941 */ /* 0x000fea0003800000 */
.L_x_146:
        /* <DEDUP_REMOVED lines=9> */
[----:B-1----:R-:W2:Y:S04]  /*e560*/  LDL.LU.64 R4, [R1+0x108] ;  /* 0x0001080001047983 */ /* 0x002ea80000300a00 */
        /* <DEDUP_REMOVED lines=26> */
.L_x_149:
[----:B------:R-:W-:Y:S05]  /*e710*/  BSYNC B1 ;  /* 0x0000000000017941 */ /* 0x000fea0003800000 */
.L_x_148:
        /* <DEDUP_REMOVED lines=35> */
.L_x_151:
[----:B------:R-:W-:Y:S05]  /*e950*/  BSYNC B1 ;  /* 0x0000000000017941 */ /* 0x000fea0003800000 */
.L_x_150:
[----:B------:R-:W-:Y:S04]  /*e960*/  STL [R1+0x214], R12 ;  /* 0x0002140c01007387 */ /* 0x000fe80000100800 */
[----:B-----5:R3:W-:Y:S04]  /*e970*/  STL [R1+0x210], R11 ;  /* 0x0002100b01007387 */ /* 0x0207e80000100800 */
        /* <DEDUP_REMOVED lines=13> */
[----:B------:R3:W5:Y:S01]  /*ea50*/  LDL.LU R12, [R1+0x214] ;  /* 0x00021400010c7983 */ /* 0x0007620000300800 */
[----:B------:R-:W-:Y:S02]  /*ea60*/  ISETP.GT.AND P3, PT, R3, 0x20, PT ;  /* 0x000000200300780c */ /* 0x000fe40003f64270 */
[----:B------:R-:W-:Y:S02]  /*ea70*/  F2FP.BF16.F32.PACK_AB R10, RZ, R11 ;  /* 0x0000000bff0a723e */ /* 0x000fe400000010ff */
[----:B------:R3:W5:Y:S02]  /*ea80*/  LDL.LU R11, [R1+0x210] ;  /* 0x00021000010b7983 */ /* 0x0007640000300800 */
[----:B------:R-:W-:Y:S02]  /*ea90*/  PRMT R9, R10, 0x7610, R9 ;  /* 0x000076100a097816 */ /* 0x000fe40000000009 */
[----:B------:R3:W5:Y:S01]  /*eaa0*/  LDL.LU R10, [R1+0x20c] ;  /* 0x00020c00010a7983 */ /* 0x0007620000300800 */
[----:B------:R-:W-:-:S02]  /*eab0*/  ISETP.GT.AND P1, PT, R0, RZ, P3 ;  /* 0x000000ff0000720c */ /* 0x000fc40001f24270 */
[----:B-1----:R-:W-:Y:S02]  /*eac0*/  PRMT R4, R9, 0x7610, R4 ;  /* 0x0000761009047816 */ /* 0x002fe40000000004 */
[----:B------:R3:W5:Y:S01]  /*ead0*/  LDL.LU R9, [R1+0x208] ;  /* 0x0002080001097983 */ /* 0x0007620000300800 */
[----:B------:R-:W-:-:S03]  /*eae0*/  LOP3.LUT R17, R17, 0xfffffffe, RZ, 0xc0, !PT ;  /* 0xfffffffe11117812 */ /* 0x000fc600078ec0ff */
[----:B------:R3:W5:Y:S01]  /*eaf0*/  LDL.LU R8, [R1+0x204] ;  /* 0x0002040001087983 */ /* 0x0007620000300800 */
[----:B------:R-:W-:Y:S01]  /*eb00*/  BSSY B1, `(.L_x_152) ;  /* 0x000000c000017945 */ /* 0x000fe20003800000 */
[----:B------:R-:W-:Y:S02]  /*eb10*/  @P3 LOP3.LUT R17, R17, 0x1, RZ, 0xfc, !PT ;  /* 0x0000000111113812 */ /* 0x000fe400078efcff */
[----:B------:R1:W-:Y:S04]  /*eb20*/  STL.S16 [R1+0xc0], R5 ;  /* 0x0000c00501007387 */ /* 0x0003e80000100600 */
[----:B--2---:R2:W-:Y:S04]  /*eb30*/  @P0 STG.E.U16 desc[UR46][R6.64+0x32], R4 ;  /* 0x0000320406000986 */ /* 0x0045e8000c10152e */
[----:B-1----:R3:W5:Y:S04]  /*eb40*/  LDL.LU R5, [R1+0x200] ;  /* 0x0002000001057983 */ /* 0x0027680000300800 */
[----:B--2---:R3:W5:Y:S04]  /*eb50*/  LDL.LU.64 R6, [R1+0x1f8] ;  /* 0x0001f80001067983 */ /* 0x0047680000300a00 */
[----:B------:R3:W5:Y:S01]  /*eb60*/  LDL.LU R4, [R1+0x1f0] ;  /* 0x0001f00001047983 */ /* 0x0007620000300800 */
[----:B------:R-:W-:Y:S05]  /*eb70*/  @!P1 BRA `(.L_x_153) ;  /* 0x0000000000109947 */ /* 0x000fea0003800000 */
[----:B------:R1:W-:Y:S04]  /*eb80*/  STL [R1+0x1f0], R0 ;  /* 0x0001f00001007387 */ /* 0x0003e80000100800 */
[----:B-1----:R-:W2:Y:S04]  /*eb90*/  LDG.E.LTC128B.U16 R0, desc[UR46][R22.64+0x40] ;  /* 0x0000402e16007981 */ /* 0x002ea8000c1e1520 */
[----:B--2---:R1:W-:Y:S04]  /*eba0*/  STL [R1+0xc0], R0 ;  /* 0x0000c00001007387 */ /* 0x0043e80000100800 */
[----:B-1----:R1:W5:Y:S02]  /*ebb0*/  LDL.LU R0, [R1+0x1f0] ;  /* 0x0001f00001007983 */ /* 0x0023640000300800 */
.L_x_153:
[----:B------:R-:W-:Y:S05]  /*ebc0*/  BSYNC B1 ;  /* 0x0000000000017941 */ /* 0x000fea0003800000 */
.L_x_152:
        /* <DEDUP_REMOVED lines=22> */
[----:B0-----:R-:W-:Y:S02]  /*ed30*/  PRMT R4, R9, 0x7610, R4 ;  /* 0x0000761009047816 */ /* 0x001fe40000000004 */
[----:B------:R2:W5:Y:S01]  /*ed40*/  LDL.LU R9, [R1+0x208] ;  /* 0x0002080001097983 */ /* 0x0005620000300800 */
[----:B------:R-:W-:-:S03]  /*ed50*/  LOP3.LUT R17, R17, 0xfffffffb, RZ, 0xc0, !PT ;  /* 0xfffffffb11117812 */ /* 0x000fc600078ec0ff */
[----:B------:R2:W5:Y:S01]  /*ed60*/  LDL.LU R8, [R1+0x204] ;  /* 0x0002040001087983 */ /* 0x0005620000300800 */
[----:B------:R-:W-:Y:S01]  /*ed70*/  BSSY B1, `(.L_x_154) ;  /* 0x000000c000017945 */ /* 0x000fe20003800000 */
[----:B------:R-:W-:Y:S02]  /*ed80*/  @P2 LOP3.LUT R17, R17, 0x4, RZ, 0xfc, !PT ;  /* 0x0000000411112812 */ /* 0x000fe400078efcff */
[----:B------:R0:W-:Y:S04]  /*ed90*/  STL.S16 [R1+0x80], R5 ;  /* 0x0000800501007387 */ /* 0x0001e80000100600 */
[----:B---3--:R3:W-:Y:S04]  /*eda0*/  @P1 STG.E.U16 desc[UR46][R6.64+0x40], R4 ;  /* 0x0000400406001986 */ /* 0x0087e8000c10152e */
[----:B0-----:R2:W5:Y:S04]  /*edb0*/  LDL.LU R5, [R1+0x200] ;  /* 0x0002000001057983 */ /* 0x0015680000300800 */
[----:B---3--:R2:W5:Y:S04]  /*edc0*/  LDL.LU.64 R6, [R1+0x1f8] ;  /* 0x0001f80001067983 */ /* 0x0085680000300a00 */
[----:B------:R2:W5:Y:S01]  /*edd0*/  LDL.LU R4, [R1+0x1f0] ;  /* 0x0001f00001047983 */ /* 0x0005620000300800 */
[----:B------:R-:W-:Y:S05]  /*ede0*/  @!P0 BRA `(.L_x_155) ;  /* 0x0000000000108947 */ /* 0x000fea0003800000 */
[----:B------:R0:W-:Y:S04]  /*edf0*/  STL [R1+0x1f0], R0 ;  /* 0x0001f00001007387 */ /* 0x0001e80000100800 */
[----:B0-----:R-:W3:Y:S04]  /*ee00*/  LDG.E.LTC128B.U16 R0, desc[UR46][R22.64+0x42] ;  /* 0x0000422e16007981 */ /* 0x001ee8000c1e1520 */
[----:B---3--:R0:W-:Y:S04]  /*ee10*/  STL [R1+0x80], R0 ;  /* 0x0000800001007387 */ /* 0x0081e80000100800 */
[----:B0-----:R0:W5:Y:S02]  /*ee20*/  LDL.LU R0, [R1+0x1f0] ;  /* 0x0001f00001007983 */ /* 0x0011640000300800 */
.L_x_155:
[----:B------:R-:W-:Y:S05]  /*ee30*/  BSYNC B1 ;  /* 0x0000000000017941 */ /* 0x000fea0003800000 */
.L_x_154:
        /* <DEDUP_REMOVED lines=32> */
[----:B-1----:R-:W2:Y:S04]  /*f040*/  LDG.E.LTC128B.U16 R0, desc[UR46][R20.64+0x40] ;  /* 0x0000402e14007981 */ /* 0x002ea8000c1e1520 */
[----:B--2---:R1:W-:Y:S04]  /*f050*/  STL [R1+0x80], R0 ;  /* 0x0000800001007387 */ /* 0x0043e80000100800 */
[----:B-1----:R1:W5:Y:S02]  /*f060*/  LDL.LU R0, [R1+0x1f0] ;  /* 0x0001f00001007983 */ /* 0x0023640000300800 */
.L_x_157:
[----:B------:R-:W-:Y:S05]  /*f070*/  BSYNC B1 ;  /* 0x0000000000017941 */ /* 0x000fea0003800000 */
.L_x_156:
[----:B-----5:R-:W-:Y:S04]  /*f080*/  STL [R1+0x208], R11 ;  /* 0x0002080b01007387 */ /* 0x020fe80000100800 */
[----:B------:R2:W-:Y:S04]  /*f090*/  STL [R1+0x204], R10 ;  /* 0x0002040a01007387 */ /* 0x0005e80000100800 */
[----:B--2---:R-:W2:Y:S04]  /*f0a0*/  LDL.LU R10, [R1+0x88] ;  /* 0x00008800010a7983 */ /* 0x004ea80000300800 */
[----:B------:R-:W-:Y:S04]  /*f0b0*/  STL [R1+0x200], R9 ;  /* 0x0002000901007387 */ /* 0x000fe80000100800 */
[----:B------:R-:W-:Y:S04]  /*f0c0*/  STL [R1+0x1fc], R8 ;  /* 0x0001fc0801007387 */ /* 0x000fe80000100800 */
[----:B------:R4:W-:Y:S04]  /*f0d0*/  STL [R1+0x1f8], R7 ;  /* 0x0001f80701007387 */ /* 0x0009e80000100800 */
[----:B----4-:R-:W4:Y:S04]  /*f0e0*/  LDL.LU R7, [R1+0x80] ;  /* 0x0000800001077983 */ /* 0x010f280000300800 */
[----:B------:R0:W-:Y:S04]  /*f0f0*/  STL [R1+0x1f4], R6 ;  /* 0x0001f40601007387 */ /* 0x0001e80000100800 */
[----:B------:R3:W-:Y:S01]  /*f100*/  STL [R1+0x1f0], R3 ;  /* 0x0001f00301007387 */ /* 0x0007e20000100800 */
[----:B----4-:R-:W-:-:S04]  /*f110*/  IMAD.U32 R11, R7, 0x10000, RZ ;  /* 0x00010000070b7824 */ /* 0x010fc800078e00ff */
[----:B------:R-:W-:-:S04]  /*f120*/  FMUL R11, R11, R16 ;  /* 0x000000100b0b7220 */ /* 0x000fc80000400000 */
[----:B--2---:R-:W-:Y:S01]  /*f130*/  FFMA R10, R10, R2, R11 ;  /* 0x000000020a0a7223 */ /* 0x004fe2000000000b */
[----:B0-----:R-:W-:Y:S01]  /*f140*/  PRMT R6, R7, 0x7610, R6 ;  /* 0x0000761007067816 */ /* 0x001fe20000000006 */
[----:B------:R0:W5:Y:S03]  /*f150*/  LDL.LU R11, [R1+0x208] ;  /* 0x00020800010b7983 */ /* 0x0001660000300800 */
[----:B------:R-:W-:Y:S02]  /*f160*/  F2FP.BF16.F32.PACK_AB R9, RZ, R10 ;  /* 0x0000000aff09723e */ /* 0x000fe400000010ff */
[----:B------:R0:W5:Y:S02]  /*f170*/  LDL.LU R10, [R1+0x204] ;  /* 0x00020400010a7983 */ /* 0x0001640000300800 */
[----:B------:R-:W-:Y:S02]  /*f180*/  PRMT R8, R9, 0x7610, R8 ;  /* 0x0000761009087816 */ /* 0x000fe40000000008 */
[----:B------:R0:W5:Y:S01]  /*f190*/  LDL.LU R9, [R1+0x200] ;  /* 0x0002000001097983 */ /* 0x0001620000300800 */
[----:B------:R-:W-:-:S02]  /*f1a0*/  ISETP.GT.AND P0, PT, R0, 0x8, P2 ;  /* 0x000000080000780c */ /* 0x000fc40001704270 */
[----:B---3--:R-:W-:Y:S02]  /*f1b0*/  PRMT R3, R8, 0x7610, R3 ;  /* 0x0000761008037816 */ /* 0x008fe40000000003 */
[----:B------:R0:W5:Y:S04]  /*f1c0*/  LDL.LU R8, [R1+0x1fc] ;  /* 0x0001fc0001087983 */ /* 0x0001680000300800 */
[----:B------:R0:W5:Y:S04]  /*f1d0*/  LDL.LU R7, [R1+0x1f8] ;  /* 0x0001f80001077983 */ /* 0x0001680000300800 */
[----:B------:R2:W-:Y:S04]  /*f1e0*/  STL.S16 [R1+0x80], R6 ;  /* 0x0000800601007387 */ /* 0x0005e80000100600 */
[----:B------:R3:W-:Y:S04]  /*f1f0*/  @P1 STG.E.U16 desc[UR46][R4.64+0x40], R3 ;  /* 0x0000400304001986 */ /* 0x0007e8000c10152e */
[----:B--2---:R0:W5:Y:S04]  /*f200*/  LDL.LU R6, [R1+0x1f4] ;  /* 0x0001f40001067983 */ /* 0x0041680000300800 */
[----:B---3--:R0:W5:Y:S01]  /*f210*/  LDL.LU R3, [R1+0x1f0] ;  /* 0x0001f00001037983 */ /* 0x0081620000300800 */
[----:B------:R-:W-:Y:S04]  /*f220*/  BSSY B1, `(.L_x_158) ;  /* 0x0000006000017945 */ /* 0x000fe80003800000 */
[----:B------:R-:W-:Y:S05]  /*f230*/  @!P0 BRA `(.L_x_159) ;  /* 0x0000000000108947 */ /* 0x000fea0003800000 */
[----:B------:R2:W-:Y:S04]  /*f240*/  STL [R1+0x1f0], R0 ;  /* 0x0001f00001007387 */ /* 0x0005e80000100800 */
[----:B--2---:R-:W2:Y:S04]  /*f250*/  LDG.E.LTC128B.U16 R0, desc[UR46][R20.64+0x42] ;  /* 0x0000422e14007981 */ /* 0x004ea8000c1e1520 */
[----:B--2---:R2:W-:Y:S04]  /*f260*/  STL [R1+0x80], R0 ;  /* 0x0000800001007387 */ /* 0x0045e80000100800 */
[----:B--2---:R2:W5:Y:S02]  /*f270*/  LDL.LU R0, [R1+0x1f0] ;  /* 0x0001f00001007983 */ /* 0x0045640000300800 */
.L_x_159:
[----:B------:R-:W-:Y:S05]  /*f280*/  BSYNC B1 ;  /* 0x0000000000017941 */ /* 0x000fea0003800000 */
.L_x_158:
[----:B------:R-:W-:Y:S04]  /*f290*/  STL [R1+0x208], R12 ;  /* 0x0002080c01007387 */ /* 0x000fe80000100800 */
[----:B-----5:R3:W-:Y:S04]  /*f2a0*/  STL [R1+0x204], R11 ;  /* 0x0002040b01007387 */ /* 0x0207e80000100800 */
[----:B---3--:R-:W3:Y:S04]  /*f2b0*/  LDL.LU R11, [R1+0x8c] ;  /* 0x00008c00010b7983 */ /* 0x008ee80000300800 */
        /* <DEDUP_REMOVED lines=8> */
[----:B---3--:R-:W-:Y:S01]  /*f340*/  FFMA R11, R11, R2, R12 ;  /* 0x000000020b0b7223 */ /* 0x008fe2000000000c */
[----:B0-----:R-:W-:Y:S01]  /*f350*/  PRMT R7, R8, 0x7610, R7 ;  /* 0x0000761008077816 */ /* 0x001fe20000000007 */
        /* <DEDUP_REMOVED lines=14> */
[----:B------:R3:W-:Y:S04]  /*f440*/  @P0 STG.E.U16 desc[UR46][R4.64+0x42], R6 ;  /* 0x0000420604000986 */ /* 0x0007e8000c10152e */
[----:B-1----:R0:W5:Y:S04]  /*f450*/  LDL.LU R7, [R1+0x1f4] ;  /* 0x0001f40001077983 */ /* 0x0021680000300800 */
[----:B---3--:R0:W5:Y:S01]  /*f460*/  LDL.LU R6, [R1+0x1f0] ;  /* 0x0001f00001067983 */ /* 0x0081620000300800 */
[----:B------:R-:W-:Y:S05]  /*f470*/  @!P1 BRA `(.L_x_161) ;  /* 0x0000000000109947 */ /* 0x000fea0003800000 */
[----:B------:R1:W-:Y:S04]  /*f480*/  STL [R1+0x1f0], R0 ;  /* 0x0001f00001007387 */ /* 0x0003e80000100800 */
[----:B-1----:R-:W3:Y:S04]  /*f490*/  LDG.E.LTC128B.U16 R0, desc[UR46][R22.64+0x50] ;  /* 0x0000502e16007981 */ /* 0x002ee8000c1e1520 */
[----:B---3--:R1:W-:Y:S04]  /*f4a0*/  STL [R1+0x80], R0 ;  /* 0x0000800001007387 */ /* 0x0083e80000100800 */
[----:B-1----:R1:W5:Y:S02]  /*f4b0*/  LDL.LU R0, [R1+0x1f0] ;  /* 0x0001f00001007983 */ /* 0x0023640000300800 */
.L_x_161:
[----:B------:R-:W-:Y:S05]  /*f4c0*/  BSYNC B1 ;  /* 0x0000000000017941 */ /* 0x000fea0003800000 */
.L_x_160:
        /* <DEDUP_REMOVED lines=9> */
[----:B0-----:R-:W2:Y:S04]  /*f560*/  LDL.64 R6, [R1+0x100] ;  /* 0x0001000001067983 */ /* 0x001ea80000100a00 */
        /* <DEDUP_REMOVED lines=13> */
[----:B------:R3:W5:Y:S04]  /*f640*/  LDL.LU R9, [R1+0x208] ;  /* 0x0002080001097983 */ /* 0x0007680000300800 */
[----:B------:R3:W5:Y:S04]  /*f650*/  LDL.LU R8, [R1+0x204] ;  /* 0x0002040001087983 */ /* 0x0007680000300800 */
[----:B------:R0:W-:Y:S04]  /*f660*/  STL.S16 [R1+0x80], R5 ;  /* 0x0000800501007387 */ /* 0x0001e80000100600 */
[----:B--2---:R2:W-:Y:S04]  /*f670*/  @P1 STG.E.U16 desc[UR46][R6.64+0x50], R4 ;  /* 0x0000500406001986 */ /* 0x0045e8000c10152e */
[----:B0-----:R3:W5:Y:S04]  /*f680*/  LDL.LU R5, [R1+0x200] ;  /* 0x0002000001057983 */ /* 0x0017680000300800 */
[----:B--2---:R3:W5:Y:S04]  /*f690*/  LDL.LU.64 R6, [R1+0x1f8] ;  /* 0x0001f80001067983 */ /* 0x0047680000300a00 */
[----:B------:R3:W5:Y:S01]  /*f6a0*/  LDL.LU R4, [R1+0x1f0] ;  /* 0x0001f00001047983 */ /* 0x0007620000300800 */
[----:B------:R-:W-:Y:S04]  /*f6b0*/  BSSY B1, `(.L_x_162) ;  /* 0x0000006000017945 */ /* 0x000fe80003800000 */
[----:B------:R-:W-:Y:S05]  /*f6c0*/  @!P0 BRA `(.L_x_163) ;  /* 0x0000000000108947 */ /* 0x000fea0003800000 */
[----:B------:R0:W-:Y:S04]  /*f6d0*/  STL [R1+0x1f0], R0 ;  /* 0x0001f00001007387 */ /* 0x0001e80000100800 */
[----:B0-----:R-:W2:Y:S04]  /*f6e0*/  LDG.E.LTC128B.U16 R0, desc[UR46][R22.64+0x52] ;  /* 0x0000522e16007981 */ /* 0x001ea8000c1e1520 */
[----:B--2---:R0:W-:Y:S04]  /*f6f0*/  STL [R1+0x80], R0 ;  /* 0x0000800001007387 */ /* 0x0041e80000100800 */
[----:B0-----:R0:W5:Y:S02]  /*f700*/  LDL.LU R0, [R1+0x1f0] ;  /* 0x0001f00001007983 */ /* 0x0011640000300800 */
.L_x_163:
[----:B------:R-:W-:Y:S05]  /*f710*/  BSYNC B1 ;  /* 0x0000000000017941 */ /* 0x000fea0003800000 */
.L_x_162:
        /* <DEDUP_REMOVED lines=9> */
[----:B-1----:R-:W3:Y:S04]  /*f7b0*/  LDL.64 R4, [R1+0x100] ;  /* 0x0001000001047983 */ /* 0x002ee80000100a00 */
        /* <DEDUP_REMOVED lines=15> */
[----:B---3--:R3:W-:Y:S04]  /*f8b0*/  @P0 STG.E.U16 desc[UR46][R4.64+0x52], R3 ;  /* 0x0000520304000986 */ /* 0x0087e8000c10152e */
[----:B-1----:R2:W5:Y:S04]  /*f8c0*/  LDL.LU R6, [R1+0x200] ;  /* 0x0002000001067983 */ /* 0x0025680000300800 */
[----:B---3--:R2:W5:Y:S04]  /*f8d0*/  LDL.LU.64 R4, [R1+0x1f8] ;  /* 0x0001f80001047983 */ /* 0x0085680000300a00 */
[----:B------:R2:W5:Y:S01]  /*f8e0*/  LDL.LU R3, [R1+0x1f0] ;  /* 0x0001f00001037983 */ /* 0x0005620000300800 */
[----:B------:R-:W-:Y:S04]  /*f8f0*/  BSSY B1, `(.L_x_164) ;  /* 0x0000006000017945 */ /* 0x000fe80003800000 */
[----:B------:R-:W-:Y:S05]  /*f900*/  @!P2 BRA `(.L_x_165) ;  /* 0x000000000010a947 */ /* 0x000fea0003800000 */
[----:B------:R1:W-:Y:S04]  /*f910*/  STL [R1+0x1f0], R0 ;  /* 0x0001f00001007387 */ /* 0x0003e80000100800 */
[----:B-1----:R-:W3:Y:S04]  /*f920*/  LDG.E.LTC128B.U16 R0, desc[UR46][R20.64+0x50] ;  /* 0x0000502e14007981 */ /* 0x002ee8000c1e1520 */
[----:B---3--:R1:W-:Y:S04]  /*f930*/  STL [R1+0x80], R0 ;  /* 0x0000800001007387 */ /* 0x0083e80000100800 */
[----:B-1----:R1:W5:Y:S02]  /*f940*/  LDL.LU R0, [R1+0x1f0] ;  /* 0x0001f00001007983 */ /* 0x0023640000300800 */
.L_x_165:
[----:B------:R-:W-:Y:S05]  /*f950*/  BSYNC B1 ;  /* 0x0000000000017941 */ /* 0x000fea0003800000 */
.L_x_164:
[----:B-----5:R-:W-:Y:S04]  /*f960*/  STL [R1+0x208], R11 ;  /* 0x0002080b01007387 */ /* 0x020fe80000100800 */
[----:B------:R3:W-:Y:S04]  /*f970*/  STL [R1+0x204], R10 ;  /* 0x0002040a01007387 */ /* 0x0007e80000100800 */
        /* <DEDUP_REMOVED lines=15> */
[----:B------:R0:W5:Y:S01]  /*fa70*/  LDL.LU R9, [R1+0x200] ;  /* 0x0002000001097983 */ /* 0x0001620000300800 */
[----:B------:R-:W-:-:S02]  /*fa80*/  ISETP.GT.AND P1, PT, R0, 0x8, P4 ;  /* 0x000000080000780c */ /* 0x000fc40002724270 */
[----:B--2---:R-:W-:Y:S02]  /*fa90*/  PRMT R3, R8, 0x7610, R3 ;  /* 0x0000761008037816 */ /* 0x004fe40000000003 */
        /* <DEDUP_REMOVED lines=12> */
.L_x_167:
[----:B------:R-:W-:Y:S05]  /*fb60*/  BSYNC B1 ;  /* 0x0000000000017941 */ /* 0x000fea0003800000 */
.L_x_166:
        /* <DEDUP_REMOVED lines=21> */
[----:B------:R0:W5:Y:S04]  /*fcc0*/  LDL.LU R9, [R1+0x1fc] ;  /* 0x0001fc0001097983 */ /* 0x0001680000300800 */
[----:B------:R0:W5:Y:S04]  /*fcd0*/  LDL.LU R8, [R1+0x1f8] ;  /* 0x0001f80001087983 */ /* 0x0001680000300800 */
[----:B------:R1:W-:Y:S04]  /*fce0*/  STL.S16 [R1+0x80], R7 ;  /* 0x0000800701007387 */ /* 0x0003e80000100600 */
[----:B------:R3:W-:Y:S04]  /*fcf0*/  @P1 STG.E.U16 desc[UR46][R4.64+0x52], R6 ;  /* 0x0000520604001986 */ /* 0x0007e8000c10152e */
[----:B-1----:R0:W5:Y:S04]  /*fd00*/  LDL.LU R7, [R1+0x1f4] ;  /* 0x0001f40001077983 */ /* 0x0021680000300800 */
[----:B---3--:R0:W5:Y:S01]  /*fd10*/  LDL.LU R6, [R1+0x1f0] ;  /* 0x0001f00001067983 */ /* 0x0081620000300800 */
[----:B------:R-:W-:Y:S04]  /*fd20*/  BSSY B1, `(.L_x_168) ;  /* 0x0000006000017945 */ /* 0x000fe80003800000 */
[----:B------:R-:W-:Y:S05]  /*fd30*/  @!P0 BRA `(.L_x_169) ;  /* 0x0000000000108947 */ /* 0x000fea0003800000 */
[----:B------:R1:W-:Y:S04]  /*fd40*/  STL [R1+0x1f0], R0 ;  /* 0x0001f00001007387 */ /* 0x0003e80000100800 */
[----:B-1----:R-:W3:Y:S04]  /*fd50*/  LDG.E.LTC128B.U16 R0, desc[UR46][R22.64+0x60] ;  /* 0x0000602e16007981 */ /* 0x002ee8000c1e1520 */
[----:B---3--:R1:W-:Y:S04]  /*fd60*/  STL [R1+0x80], R0 ;  /* 0x0000800001007387 */ /* 0x0083e80000100800 */
[----:B-1----:R1:W5:Y:S02]  /*fd70*/  LDL.LU R0, [R1+0x1f0] ;  /* 0x0001f00001007983 */ /* 0x0023640000300800 */
.L_x_169:
[----:B------:R-:W-:Y:S05]  /*fd80*/  BSYNC B1 ;  /* 0x0000000000017941 */ /* 0x000fea0003800000 */
.L_x_168:
        /* <DEDUP_REMOVED lines=21> */
[----:B------:R2:W5:Y:S01]  /*fee0*/  LDL.LU R7, [R1+0x208] ;  /* 0x0002080001077983 */ /* 0x0005620000300800 */
[----:B------:R-:W-:-:S03]  /*fef0*/  ISETP.GT.AND P2, PT, R3, 0x31, PT ;  /* 0x000000310300780c */ /* 0x000fc60003f44270 */
[----:B----4-:R0:W-:Y:S04]  /*ff00*/  @P0 STG.E.U16 desc[UR46][R8.64+0x60], R6 ;  /* 0x0000600608000986 */ /* 0x0101e8000c10152e */
[----:B0-----:R2:W5:Y:S04]  /*ff10*/  LDL.LU.64 R8, [R1+0x200] ;  /* 0x0002000001087983 */ /* 0x0015680000300a00 */
[----:B------:R2:W5:Y:S01]  /*ff20*/  LDL.LU R6, [R1+0x1f8] ;  /* 0x0001f80001067983 */ /* 0x0005620000300800 */
[----:B------:R-:W-:-:S03]  /*ff30*/  ISETP.GT.AND P0, PT, R0, RZ, P2 ;  /* 0x000000ff0000720c */ /* 0x000fc60001704270 */
[----:B------:R2:W5:Y:S04]  /*ff40*/  LDL.LU R5, [R1+0x1f4] ;  /* 0x0001f40001057983 */ /* 0x0005680000300800 */
[----:B------:R0:W-:Y:S04]  /*ff50*/  STL.S16 [R1+0x80], R4 ;  /* 0x0000800401007387 */ /* 0x0001e80000100600 */
[----:B0-----:R2:W5:Y:S01]  /*ff60*/  LDL.LU R4, [R1+0x1f0] ;  /* 0x0001f00001047983 */ /* 0x0015620000300800 */
[----:B------:R-:W-:Y:S04]  /*ff70*/  BSSY B1, `(.L_x_170) ;  /* 0x0000006000017945 */ /* 0x000fe80003800000 */
[----:B------:R-:W-:Y:S05]  /*ff80*/  @!P0 BRA `(.L_x_171) ;  /* 0x0000000000108947 */ /* 0x000fea0003800000 */
[----:B------:R0:W-:Y:S04]  /*ff90*/  STL [R1+0x1f0], R0 ;  /* 0x0001f00001007387 */ /* 0x0001e80000100800 */
[----:B0-----:R-:W3:Y:S04]  /*ffa0*/  LDG.E.LTC128B.U16 R0, desc[UR46][R22.64+0x62] ;  /* 0x0000622e16007981 */ /* 0x001ee8000c1e1520 */
[----:B---3--:R0:W-:Y:S04]  /*ffb0*/  STL [R1+0x80], R0 ;  /* 0x0000800001007387 */ /* 0x0081e80000100800 */
[----:B0-----:R0:W5:Y:S02]  /*ffc0*/  LDL.LU R0, [R1+0x1f0] ;  /* 0x0001f00001007983 */ /* 0x0011640000300800 */
.L_x_171:
[----:B------:R-:W-:Y:S05]  /*ffd0*/  BSYNC B1 ;  /* 0x0000000000017941 */ /* 0x000fea0003800000 */
.L_x_170:
        /* <DEDUP_REMOVED lines=9> */
[----:B-1----:R-:W2:Y:S04]  /*10070*/  LDL.LU R4, [R1+0x80] ;  /* 0x0000800001047983 */ /* 0x002ea80000300800 */
        /* <DEDUP_REMOVED lines=22> */
[----:B-1----:R-:W3:Y:S04]  /*101e0*/  LDG.E.LTC128B.U16 R0, desc[UR46][R20.64+0x60] ;  /* 0x0000602e14007981 */ /* 0x002ee8000c1e1520 */
[----:B---3--:R1:W-:Y:S04]  /*101f0*/  STL [R1+0x80], R0 ;  /* 0x0000800001007387 */ /* 0x0083e80000100800 */
[----:B-1----:R1:W5:Y:S02]  /*10200*/  LDL.LU R0, [R1+0x1f0] ;  /* 0x0001f00001007983 */ /* 0x0023640000300800 */
.L_x_173:
[----:B------:R-:W-:Y:S05]  /*10210*/  BSYNC B1 ;  /* 0x0000000000017941 */ /* 0x000fea0003800000 */
.L_x_172:
        /* <DEDUP_REMOVED lines=22> */
[----:B------:R-:W-:-:S03]  /*10380*/  ISETP.GT.AND P0, PT, R0, 0x8, P2 ;  /* 0x000000080000780c */ /* 0x000fc60001704270 */
[----:B------:R0:W5:Y:S04]  /*10390*/  LDL.LU R6, [R1+0x1f4] ;  /* 0x0001f40001067983 */ /* 0x0001680000300800 */
[----:B------:R3:W-:Y:S04]  /*103a0*/  STL.S16 [R1+0x88], R3 ;  /* 0x0000880301007387 */ /* 0x0007e80000100600 */
[----:B---3--:R0:W5:Y:S01]  /*103b0*/  LDL.LU R3, [R1+0x1f0] ;  /* 0x0001f00001037983 */ /* 0x0081620000300800 */
[----:B------:R-:W-:Y:S04]  /*103c0*/  BSSY B1, `(.L_x_174) ;  /* 0x0000006000017945 */ /* 0x000fe80003800000 */
[----:B------:R-:W-:Y:S05]  /*103d0*/  @!P0 BRA `(.L_x_175) ;  /* 0x0000000000108947 */ /* 0x000fea0003800000 */
[----:B------:R3:W-:Y:S04]  /*103e0*/  STL [R1+0x1f0], R0 ;  /* 0x0001f00001007387 */ /* 0x0007e80000100800 */
[----:B---3--:R-:W3:Y:S04]  /*103f0*/  LDG.E.LTC128B.U16 R0, desc[UR46][R20.64+0x62] ;  /* 0x0000622e14007981 */ /* 0x008ee8000c1e1520 */
[----:B---3--:R3:W-:Y:S04]  /*10400*/  STL [R1+0x88], R0 ;  /* 0x0000880001007387 */ /* 0x0087e80000100800 */
[----:B---3--:R3:W5:Y:S02]  /*10410*/  LDL.LU R0, [R1+0x1f0] ;  /* 0x0001f00001007983 */ /* 0x0087640000300800 */
.L_x_175:
[----:B------:R-:W-:Y:S05]  /*10420*/  BSYNC B1 ;  /* 0x0000000000017941 */ /* 0x000fea0003800000 */
.L_x_174:
[----:B------:R-:W-:Y:S04]  /*10430*/  STL [R1+0x208], R12 ;  /* 0x0002080c01007387 */ /* 0x000fe80000100800 */
[----:B-----5:R4:W-:Y:S04]  /*10440*/  STL [R1+0x204], R11 ;  /* 0x0002040b01007387 */ /* 0x0209e80000100800 */
[----:B----4-:R-:W4:Y:S04]  /*10450*/  LDL.LU R11, [R1+0xac] ;  /* 0x0000ac00010b7983 */ /* 0x010f280000300800 */
[----:B------:R-:W-:Y:S04]  /*10460*/  STL [R1+0x200], R10 ;  /* 0x0002000a01007387 */ /* 0x000fe80000100800 */
[----:B------:R-:W-:Y:S04]  /*10470*/  STL.64 [R1+0x1f8], R8 ;  /* 0x0001f80801007387 */ /* 0x000fe80000100a00 */
[----:B------:R0:W-:Y:S04]  /*10480*/  STL [R1+0x1f4], R7 ;  /* 0x0001f40701007387 */ /* 0x0001e80000100800 */
[----:B0-----:R-:W2:Y:S04]  /*10490*/  LDL.LU R7, [R1+0x88] ;  /* 0x0000880001077983 */ /* 0x001ea80000300800 */
[----:B------:R-:W-:Y:S01]  /*104a0*/  STL [R1+0x1f0], R6 ;  /* 0x0001f00601007387 */ /* 0x000fe20000100800 */
[----:B--2---:R-:W-:-:S04]  /*104b0*/  IMAD.U32 R12, R7, 0x10000, RZ ;  /* 0x00010000070c7824 */ /* 0x004fc800078e00ff */
[----:B------:R-:W-:-:S04]  /*104c0*/  FMUL R12, R12, R16 ;  /* 0x000000100c0c7220 */ /* 0x000fc80000400000 */
[----:B----4-:R-:W-:Y:S02]  /*104d0*/  FFMA R11, R11, R2, R12 ;  /* 0x000000020b0b7223 */ /* 0x010fe4000000000c */
[----:B------:R0:W5:Y:S03]  /*104e0*/  LDL.LU R12, [R1+0x208] ;  /* 0x00020800010c7983 */ /* 0x0001660000300800 */
[----:B------:R-:W-:Y:S02]  /*104f0*/  F2FP.BF16.F32.PACK_AB R10, RZ, R11 ;  /* 0x0000000bff0a723e */ /* 0x000fe400000010ff */
[----:B------:R0:W5:Y:S02]  /*10500*/  LDL.LU R11, [R1+0x204] ;  /* 0x00020400010b7983 */ /* 0x0001640000300800 */
[----:B------:R-:W-:Y:S01]  /*10510*/  PRMT R9, R10, 0x7610, R9 ;  /* 0x000076100a097816 */ /* 0x000fe20000000009 */
[----:B------:R-:W-:-:S03]  /*10520*/  IMAD.U32 R10, RZ, RZ, UR9 ;  /* 0x00000009ff0a7e24 */ /* 0x000fc6000f8e00ff */
[----:B------:R-:W-:Y:S01]  /*10530*/  PRMT R8, R9, 0x7610, R8 ;  /* 0x0000761009087816 */ /* 0x000fe20000000008 */
[----:B------:R-:W-:Y:S02]  /*10540*/  IMAD.U32 R9, RZ, RZ, UR8 ;  /* 0x00000008ff097e24 */ /* 0x000fe4000f8e00ff */
[----:B------:R-:W-:Y:S02]  /*10550*/  IMAD R10, R10, 0x300, RZ ;  /* 0x000003000a0a7824 */ /* 0x000fe400078e02ff */
[----:B------:R-:W-:Y:S01]  /*10560*/  IMAD.SHL.U32 R9, R9, 0x10, RZ ;  /* 0x0000001009097824 */ /* 0x000fe200078e00ff */
[----:B------:R2:W-:Y:S01]  /*10570*/  @P0 STG.E.U16 desc[UR46][R4.64+0x62], R8 ;  /* 0x0000620804000986 */ /* 0x0005e2000c10152e */
[----:B------:R-:W-:-:S03]  /*10580*/  IMAD.IADD R10, R10, 0x1, R233 ;  /* 0x000000010a0a7824 */ /* 0x000fc600078e02e9 */
[----:B--2---:R-:W-:Y:S02]  /*10590*/  IADD3 R8, P0, R9, R232, RZ ;  /* 0x000000e809087210 */ /* 0x004fe40007f1e0ff */
[----:B------:R-:W2:Y:S01]  /*105a0*/  LDL.LU R9, [R1+0x1e4] ;  /* 0x0001e40001097983 */ /* 0x000ea20000300800 */
[----:B------:R-:W-:-:S03]  /*105b0*/  PRMT R6, R7, 0x7610, R6 ;  /* 0x0000761007067816 */ /* 0x000fc60000000006 */
[----:B------:R4:W-:Y:S01]  /*105c0*/  STL [R1+0x90], R10 ;  /* 0x0000900a01007387 */ /* 0x0009e20000100800 */
[----:B------:R-:W-:Y:S01]  /*105d0*/  ISETP.GT.AND P1, PT, R3, 0x38, PT ;  /* 0x000000380300780c */ /* 0x000fe20003f24270 */
[----:B--2---:R-:W-:Y:S02]  /*105e0*/  IMAD.X R9, R9, 0x1, R10, P0 ;  /* 0x0000000109097824 */ /* 0x004fe400000e060a */
[----:B----4-:R0:W5:Y:S04]  /*105f0*/  LDL.LU R10, [R1+0x200] ;  /* 0x00020000010a7983 */ /* 0x0101680000300800 */
[----:B------:R2:W-:Y:S04]  /*10600*/  STL.64 [R1+0x80], R8 ;  /* 0x0000800801007387 */ /* 0x0005e80000100a00 */
[----:B--2---:R0:W5:Y:S04]  /*10610*/  LDL.LU.64 R8, [R1+0x1f8] ;  /* 0x0001f80001087983 */ /* 0x0041680000300a00 */
[----:B------:R0:W5:Y:S04]  /*10620*/  LDL.LU R7, [R1+0x1f4] ;  /* 0x0001f40001077983 */ /* 0x0001680000300800 */
[----:B------:R2:W-:Y:S04]  /*10630*/  STL.S16 [R1+0x88], R6 ;  /* 0x0000880601007387 */ /* 0x0005e80000100600 */
[----:B--2---:R0:W5:Y:S01]  /*10640*/  LDL.LU R6, [R1+0x1f0] ;  /* 0x0001f00001067983 */ /* 0x0041620000300800 */
[----:B------:R-:W-:Y:S01]  /*10650*/  ISETP.GT.AND P0, PT, R0, RZ, P1 ;  /* 0x000000ff0000720c */ /* 0x000fe20000f04270 */
[----:B------:R-:W-:-:S12]  /*10660*/  BSSY B1, `(.L_x_176) ;  /* 0x0000006000017945 */ /* 0x000fd80003800000 */
[----:B0-----:R-:W-:Y:S05]  /*10670*/  @!P0 BRA `(.L_x_177) ;  /* 0x0000000000108947 */ /* 0x001fea0003800000 */
[----:B------:R0:W-:Y:S04]  /*10680*/  STL [R1+0x1f0], R0 ;  /* 0x0001f00001007387 */ /* 0x0001e80000100800 */
[----:B0-----:R-:W2:Y:S04]  /*10690*/  LDG.E.LTC128B.U16 R0, desc[UR46][R22.64+0x70] ;  /* 0x0000702e16007981 */ /* 0x001ea8000c1e1520 */
[----:B--2---:R0:W-:Y:S04]  /*106a0*/  STL [R1+0x88], R0 ;  /* 0x0000880001007387 */ /* 0x0041e80000100800 */
[----:B0-----:R0:W5:Y:S02]  /*106b0*/  LDL.LU R0, [R1+0x1f0] ;  /* 0x0001f00001007983 */ /* 0x0011640000300800 */
.L_x_177:
[----:B------:R-:W-:Y:S05]  /*106c0*/  BSYNC B1 ;  /* 0x0000000000017941 */ /* 0x000fea0003800000 */
.L_x_176:
        /* <DEDUP_REMOVED lines=9> */
[----:B-1----:R-:W3:Y:S04]  /*10760*/  LDL.LU R5, [R1+0x88] ;  /* 0x0000880001057983 */ /* 0x002ee80000300800 */
        /* <DEDUP_REMOVED lines=14> */
[----:B------:R2:W5:Y:S04]  /*10850*/  LDL.LU R6, [R1+0x1f8] ;  /* 0x0001f80001067983 */ /* 0x0005680000300800 */
[----:B------:R2:W5:Y:S04]  /*10860*/  LDL.LU R5, [R1+0x1f4] ;  /* 0x0001f40001057983 */ /* 0x0005680000300800 */
[----:B------:R1:W-:Y:S04]  /*10870*/  STL.S16 [R1+0x88], R4 ;  /* 0x0000880401007387 */ /* 0x0003e80000100600 */
[----:B-1----:R2:W5:Y:S01]  /*10880*/  LDL.LU R4, [R1+0x1f0] ;  /* 0x0001f00001047983 */ /* 0x0025620000300800 */
[----:B------:R-:W-:Y:S01]  /*10890*/  ISETP.GT.AND P0, PT, R3, 0x39, PT ;  /* 0x000000390300780c */ /* 0x000fe20003f04270 */
[----:B------:R-:W-:Y:S03]  /*108a0*/  BSSY B1, `(.L_x_178) ;  /* 0x0000007000017945 */ /* 0x000fe60003800000 */
[----:B------:R-:W-:-:S13]  /*108b0*/  ISETP.GT.AND P5, PT, R0, RZ, P0 ;  /* 0x000000ff0000720c */ /* 0x000fda00007a4270 */
[----:B--2---:R-:W-:Y:S05]  /*108c0*/  @!P5 BRA `(.L_x_179) ;  /* 0x000000000010d947 */ /* 0x004fea0003800000 */
[----:B------:R1:W-:Y:S04]  /*108d0*/  STL [R1+0x1f0], R0 ;  /* 0x0001f00001007387 */ /* 0x0003e80000100800 */
[----:B-1----:R-:W2:Y:S04]  /*108e0*/  LDG.E.LTC128B.U16 R0, desc[UR46][R22.64+0x72] ;  /* 0x0000722e16007981 */ /* 0x002ea8000c1e1520 */
[----:B--2---:R1:W-:Y:S04]  /*108f0*/  STL [R1+0x88], R0 ;  /* 0x0000880001007387 */ /* 0x0043e80000100800 */
[----:B-1----:R1:W5:Y:S02]  /*10900*/  LDL.LU R0, [R1+0x1f0] ;  /* 0x0001f00001007983 */ /* 0x0023640000300800 */
.L_x_179:
[----:B------:R-:W-:Y:S05]  /*10910*/  BSYNC B1 ;  /* 0x0000000000017941 */ /* 0x000fea0003800000 */
.L_x_178:
[----:B-----5:R-:W-:Y:S04]  /*10920*/  STL [R1+0x214], R11 ;  /* 0x0002140b01007387 */ /* 0x020fe80000100800 */
[----:B------:R2:W-:Y:S04]  /*10930*/  STL [R1+0x210], R10 ;  /* 0x0002100a01007387 */ /* 0x0005e80000100800 */
[----:B--2---:R-:W2:Y:S04]  /*10940*/  LDL.LU R10, [R1+0xb4] ;  /* 0x0000b400010a7983 */ /* 0x004ea80000300800 */
[----:B------:R-:W-:Y:S04]  /*10950*/  STL [R1+0x20c], R9 ;  /* 0x00020c0901007387 */ /* 0x000fe80000100800 */
[----:B------:R-:W-:Y:S04]  /*10960*/  STL [R1+0x208], R8 ;  /* 0x0002080801007387 */ /* 0x000fe80000100800 */
[----:B------:R3:W-:Y:S04]  /*10970*/  STL.64 [R1+0x200], R6 ;  /* 0x0002000601007387 */ /* 0x0007e80000100a00 */
[----:B---3--:R-:W3:Y:S04]  /*10980*/  LDL.64 R6, [R1+0x100] ;  /* 0x0001000001067983 */ /* 0x008ee80000100a00 */
[----:B------:R-:W-:Y:S04]  /*10990*/  STL [R1+0x1f8], R5 ;  /* 0x0001f80501007387 */ /* 0x000fe80000100800 */
[----:B------:R4:W-:Y:S04]  /*109a0*/  STL [R1+0x1f4], R4 ;  /* 0x0001f40401007387 */ /* 0x0009e80000100800 */
[----:B----4-:R-:W4:Y:S04]  /*109b0*/  LDL.LU R4, [R1+0x88] ;  /* 0x0000880001047983 */ /* 0x010f280000300800 */
[----:B------:R0:W-:Y:S01]  /*109c0*/  STL [R1+0x1f0], R3 ;  /* 0x0001f00301007387 */ /* 0x0001e20000100800 */
[----:B----4-:R-:W-:-:S04]  /*109d0*/  IMAD.U32 R11, R4, 0x10000, RZ ;  /* 0x00010000040b7824 */ /* 0x010fc800078e00ff */
        /* <DEDUP_REMOVED lines=10> */
[----:B---3--:R0:W-:Y:S04]  /*10a80*/  @P5 STG.E.U16 desc[UR46][R6.64+0x72], R5 ;  /* 0x0000720506005986 */ /* 0x0081e8000c10152e */
        /* <DEDUP_REMOVED lines=9> */
[----:B0-----:R-:W2:Y:S04]  /*10b20*/  LDG.E.LTC128B.U16 R0, desc[UR46][R20.64+0x70] ;  /* 0x0000702e14007981 */ /* 0x001ea8000c1e1520 */
[----:B--2---:R0:W-:Y:S04]  /*10b30*/  STL [R1+0x88], R0 ;  /* 0x0000880001007387 */ /* 0x0041e80000100800 */
[----:B0-----:R0:W5:Y:S02]  /*10b40*/  LDL.LU R0, [R1+0x1f0] ;  /* 0x0001f00001007983 */ /* 0x0011640000300800 */
.L_x_181:
[----:B------:R-:W-:Y:S05]  /*10b50*/  BSYNC B1 ;  /* 0x0000000000017941 */ /* 0x000fea0003800000 */
.L_x_180:
        /* <DEDUP_REMOVED lines=32> */
.L_x_183:
[----:B------:R-:W-:Y:S05]  /*10d60*/  BSYNC B1 ;  /* 0x0000000000017941 */ /* 0x000fea0003800000 */
.L_x_182:
        /* <DEDUP_REMOVED lines=33> */
.L_x_185:
[----:B------:R-:W-:Y:S05]  /*10f80*/  BSYNC B1 ;  /* 0x0000000000017941 */ /* 0x000fea0003800000 */
.L_x_184:
        /* <DEDUP_REMOVED lines=25> */
[----:B------:R-:W-:-:S03]  /*11120*/  LOP3.LUT P5, RZ, R17, 0x4, RZ, 0xc0, !PT ;  /* 0x0000000411ff7812 */ /* 0x000fc600078ac0ff */
[----:B------:R2:W5:Y:S04]  /*11130*/  LDL.LU R4, [R1+0x1f4] ;  /* 0x0001f40001047983 */ /* 0x0005680000300800 */
[----:B------:R1:W-:Y:S04]  /*11140*/  STL.S16 [R1+0x40], R3 ;  /* 0x0000400301007387 */ /* 0x0003e80000100600 */
[----:B-1----:R2:W5:Y:S01]  /*11150*/  LDL.LU R3, [R1+0x1f0] ;  /* 0x0001f00001037983 */ /* 0x0025620000300800 */
[----:B------:R-:W-:Y:S01]  /*11160*/  ISETP.GT.AND P5, PT, R0, 0x80, P5 ;  /* 0x000000800000780c */ /* 0x000fe20002fa4270 */
[----:B------:R-:W-:-:S12]  /*11170*/  BSSY B1, `(.L_x_186) ;  /* 0x0000006000017945 */ /* 0x000fd80003800000 */
[----:B--2---:R-:W-:Y:S05]  /*11180*/  @!P5 BRA `(.L_x_187) ;  /* 0x000000000010d947 */ /* 0x004fea0003800000 */
[----:B------:R1:W-:Y:S04]  /*11190*/  STL [R1+0x1f0], R0 ;  /* 0x0001f00001007387 */ /* 0x0003e80000100800 */
[----:B-1----:R-:W2:Y:S04]  /*111a0*/  LDG.E.LTC128B.U16 R0, desc[UR46][R18.64+0x42] ;  /* 0x0000422e12007981 */ /* 0x002ea8000c1e1520 */
[----:B--2---:R1:W-:Y:S04]  /*111b0*/  STL [R1+0x40], R0 ;  /* 0x0000400001007387 */ /* 0x0043e80000100800 */
[----:B-1----:R1:W5:Y:S02]  /*111c0*/  LDL.LU R0, [R1+0x1f0] ;  /* 0x0001f00001007983 */ /* 0x0023640000300800 */
.L_x_187:
[----:B------:R-:W-:Y:S05]  /*111d0*/  BSYNC B1 ;  /* 0x0000000000017941 */ /* 0x000fea0003800000 */
.L_x_186:
        /* <DEDUP_REMOVED lines=24> */
[----:B------:R2:W5:Y:S01]  /*11360*/  LDL.LU R5, [R1+0x1f8] ;  /* 0x0001f80001057983 */ /* 0x0005620000300800 */
[----:B------:R-:W-:-:S03]  /*11370*/  LOP3.LUT P5, RZ, R17, 0x1, RZ, 0xc0, !PT ;  /* 0x0000000111ff7812 */ /* 0x000fc600078ac0ff */
        /* <DEDUP_REMOVED lines=10> */
.L_x_189:
[----:B------:R-:W-:Y:S05]  /*11420*/  BSYNC B1 ;  /* 0x0000000000017941 */ /* 0x000fea0003800000 */
.L_x_188:
        /* <DEDUP_REMOVED lines=22> */
[----:B---3--:R1:W-:Y:S04]  /*11590*/  @P5 STG.E.U16 desc[UR46][R6.64+0x40], R5 ;  /* 0x0000400506005986 */ /* 0x0083e8000c10152e */
        /* <DEDUP_REMOVED lines=13> */
.L_x_191:
[----:B------:R-:W-:Y:S05]  /*11670*/  BSYNC B1 ;  /* 0x0000000000017941 */ /* 0x000fea0003800000 */
.L_x_190:
        /* <DEDUP_REMOVED lines=35> */
.L_x_193:
[----:B------:R-:W-:Y:S05]  /*118b0*/  BSYNC B1 ;  /* 0x0000000000017941 */ /* 0x000fea0003800000 */
.L_x_192:
        /* <DEDUP_REMOVED lines=24> */
[----:B------:R2:W5:Y:S04]  /*11a40*/  LDL.LU R5, [R1+0x1f8] ;  /* 0x0001f80001057983 */ /* 0x0005680000300800 */
        /* <DEDUP_REMOVED lines=10> */
.L_x_195:
[----:B------:R-:W-:Y:S05]  /*11af0*/  BSYNC B1 ;  /* 0x0000000000017941 */ /* 0x000fea0003800000 */
.L_x_194:
        /* <DEDUP_REMOVED lines=35> */
.L_x_197:
[----:B------:R-:W-:Y:S05]  /*11d30*/  BSYNC B1 ;  /* 0x0000000000017941 */ /* 0x000fea0003800000 */
.L_x_196:
        /* <DEDUP_REMOVED lines=35> */
.L_x_199:
[----:B------:R-:W-:Y:S05]  /*11f70*/  BSYNC B1 ;  /* 0x0000000000017941 */ /* 0x000fea0003800000 */
.L_x_198:
        /* <DEDUP_REMOVED lines=35> */
.L_x_201:
[----:B------:R-:W-:Y:S05]  /*121b0*/  BSYNC B1 ;  /* 0x0000000000017941 */ /* 0x000fea0003800000 */
.L_x_200:
        /* <DEDUP_REMOVED lines=35> */
.L_x_203:
[----:B------:R-:W-:Y:S05]  /*123f0*/  BSYNC B1 ;  /* 0x0000000000017941 */ /* 0x000fea0003800000 */
.L_x_202:
        /* <DEDUP_REMOVED lines=35> */
.L_x_205:
[----:B------:R-:W-:Y:S05]  /*12630*/  BSYNC B1 ;  /* 0x0000000000017941 */ /* 0x000fea0003800000 */
.L_x_204:
        /* <DEDUP_REMOVED lines=35> */
.L_x_207:
[----:B------:R-:W-:Y:S05]  /*12870*/  BSYNC B1 ;  /* 0x0000000000017941 */ /* 0x000fea0003800000 */
.L_x_206:
        /* <DEDUP_REMOVED lines=35> */
.L_x_209:
[----:B------:R-:W-:Y:S05]  /*12ab0*/  BSYNC B1 ;  /* 0x0000000000017941 */ /* 0x000fea0003800000 */
.L_x_208:
        /* <DEDUP_REMOVED lines=35> */
.L_x_211:
[----:B------:R-:W-:Y:S05]  /*12cf0*/  BSYNC B1 ;  /* 0x0000000000017941 */ /* 0x000fea0003800000 */
.L_x_210:
        /* <DEDUP_REMOVED lines=35> */
.L_x_213:
[----:B------:R-:W-:Y:S05]  /*12f30*/  BSYNC B1 ;  /* 0x0000000000017941 */ /* 0x000fea0003800000 */
.L_x_212:
        /* <DEDUP_REMOVED lines=35> */
.L_x_215:
[----:B------:R-:W-:Y:S05]  /*13170*/  BSYNC B1 ;  /* 0x0000000000017941 */ /* 0x000fea0003800000 */
.L_x_214:
        /* <DEDUP_REMOVED lines=36> */
.L_x_217:
[----:B------:R-:W-:Y:S05]  /*133c0*/  BSYNC B1 ;  /* 0x0000000000017941 */ /* 0x000fea0003800000 */
.L_x_216:
[----:B-----5:R-:W-:Y:S04]  /*133d0*/  STL [R1+0x208], R9 ;  /* 0x0002080901007387 */ /* 0x020fe80000100800 */
[----:B------:R2:W-:Y:S04]  /*133e0*/  STL [R1+0x204], R8 ;  /* 0x0002040801007387 */ /* 0x0005e80000100800 */
[----:B--2---:R-:W2:Y:S04]  /*133f0*/  LDL.LU R8, [R1] ;  /* 0x0000000001087983 */ /* 0x004ea80000300800 */
        /* <DEDUP_REMOVED lines=21> */
[----:B------:R3:W-:Y:S04]  /*13550*/  STL.S16 [R1], R3 ;  /* 0x0000000301007387 */ /* 0x0007e80000100600 */
[----:B---3--:R2:W5:Y:S01]  /*13560*/  LDL.LU R3, [R1+0x1f0] ;  /* 0x0001f00001037983 */ /* 0x0085620000300800 */
[----:B------:R-:W-:Y:S01]  /*13570*/  ISETP.GT.AND P5, PT, R0, 0x100, P5 ;  /* 0x000001000000780c */ /* 0x000fe20002fa4270 */
[----:B------:R-:W-:-:S12]  /*13580*/  BSSY B1, `(.L_x_218) ;  /* 0x0000006000017945 */ /* 0x000fd80003800000 */
[----:B--2---:R-:W-:Y:S05]  /*13590*/  @!P5 BRA `(.L_x_219) ;  /* 0x000000000010d947 */ /* 0x004fea0003800000 */
[----:B------:R2:W-:Y:S04]  /*135a0*/  STL [R1+0x1f0], R0 ;  /* 0x0001f00001007387 */ /* 0x0005e80000100800 */
[----:B--2---:R-:W2:Y:S04]  /*135b0*/  LDG.E.LTC128B.U16 R0, desc[UR46][R12.64+0x42] ;  /* 0x0000422e0c007981 */ /* 0x004ea8000c1e1520 */
[----:B--2---:R2:W-:Y:S04]  /*135c0*/  STL [R1], R0 ;  /* 0x0000000001007387 */ /* 0x0045e80000100800 */
[----:B--2---:R2:W5:Y:S02]  /*135d0*/  LDL.LU R0, [R1+0x1f0] ;  /* 0x0001f00001007983 */ /* 0x0045640000300800 */
.L_x_219:
[----:B------:R-:W-:Y:S05]  /*135e0*/  BSYNC B1 ;  /* 0x0000000000017941 */ /* 0x000fea0003800000 */
.L_x_218:
[----:B-----5:R-:W-:Y:S04]  /*135f0*/  STL [R1+0x208], R9 ;  /* 0x0002080901007387 */ /* 0x020fe80000100800 */
[----:B------:R3:W-:Y:S04]  /*13600*/  STL [R1+0x204], R8 ;  /* 0x0002040801007387 */ /* 0x0007e80000100800 */
[----:B---3--:R-:W3:Y:S04]  /*13610*/  LDL.LU R8, [R1+0x4] ;  /* 0x0000040001087983 */ /* 0x008ee80000300800 */
[----:B------:R-:W-:Y:S04]  /*13620*/  STL [R1+0x200], R7 ;  /* 0x0002000701007387 */ /* 0x000fe80000100800 */
[----:B------:R-:W-:Y:S04]  /*13630*/  STL [R1+0x1fc], R6 ;  /* 0x0001fc0601007387 */ /* 0x000fe80000100800 */
[----:B------:R-:W-:Y:S04]  /*13640*/  STL [R1+0x1f8], R5 ;  /* 0x0001f80501007387 */ /* 0x000fe80000100800 */
[----:B------:R4:W-:Y:S04]  /*13650*/  STL [R1+0x1f4], R4 ;  /* 0x0001f40401007387 */ /* 0x0009e80000100800 */
[----:B----4-:R-:W4:Y:S04]  /*13660*/  LDL.LU R4, [R1] ;  /* 0x0000000001047983 */ /* 0x010f280000300800 */
        /* <DEDUP_REMOVED lines=20> */
[----:B0-----:R-:W-:Y:S05]  /*137b0*/  @!P5 BRA `(.L_x_221) ;  /* 0x000000000010d947 */ /* 0x001fea0003800000 */
[----:B------:R0:W-:Y:S04]  /*137c0*/  STL [R1+0x1f0], R0 ;  /* 0x0001f00001007387 */ /* 0x0001e80000100800 */
[----:B0-----:R-:W3:Y:S04]  /*137d0*/  LDG.E.LTC128B.U16 R0, desc[UR46][R10.64+0x40] ;  /* 0x0000402e0a007981 */ /* 0x001ee8000c1e1520 */
[----:B---3--:R0:W-:Y:S04]  /*137e0*/  STL [R1], R0 ;  /* 0x0000000001007387 */ /* 0x0081e80000100800 */
[----:B0-----:R0:W5:Y:S02]  /*137f0*/  LDL.LU R0, [R1+0x1f0] ;  /* 0x0001f00001007983 */ /* 0x0011640000300800 */
.L_x_221:
[----:B------:R-:W-:Y:S05]  /*13800*/  BSYNC B1 ;  /* 0x0000000000017941 */ /* 0x000fea0003800000 */
.L_x_220:
        /* <DEDUP_REMOVED lines=28> */
[----:B-1----:R-:W-:Y:S05]  /*139d0*/  @!P5 BRA `(.L_x_223) ;  /* 0x000000000010d947 */ /* 0x002fea0003800000 */
[----:B------:R1:W-:Y:S04]  /*139e0*/  STL [R1+0x1f0], R0 ;  /* 0x0001f00001007387 */ /* 0x0003e80000100800 */
[----:B-1----:R-:W3:Y:S04]  /*139f0*/  LDG.E.LTC128B.U16 R0, desc[UR46][R10.64+0x42] ;  /* 0x0000422e0a007981 */ /* 0x002ee8000c1e1520 */
[----:B---3--:R1:W-:Y:S04]  /*13a00*/  STL [R1], R0 ;  /* 0x0000000001007387 */ /* 0x0083e80000100800 */
[----:B-1----:R1:W5:Y:S02]  /*13a10*/  LDL.LU R0, [R1+0x1f0] ;  /* 0x0001f00001007983 */ /* 0x0023640000300800 */
.L_x_223:
[----:B------:R-:W-:Y:S05]  /*13a20*/  BSYNC B1 ;  /* 0x0000000000017941 */ /* 0x000fea0003800000 */
.L_x_222:
        /* <DEDUP_REMOVED lines=32> */
.L_x_225:
[----:B------:R-:W-:Y:S05]  /*13c30*/  BSYNC B1 ;  /* 0x0000000000017941 */ /* 0x000fea0003800000 */
.L_x_224:
        /* <DEDUP_REMOVED lines=32> */
.L_x_227:
[----:B------:R-:W-:Y:S05]  /*13e40*/  BSYNC B1 ;  /* 0x0000000000017941 */ /* 0x000fea0003800000 */
.L_x_226:
        /* <DEDUP_REMOVED lines=32> */
.L_x_229:
[----:B------:R-:W-:Y:S05]  /*14050*/  BSYNC B1 ;  /* 0x0000000000017941 */ /* 0x000fea0003800000 */
.L_x_228:
        /* <DEDUP_REMOVED lines=32> */
.L_x_231:
[----:B------:R-:W-:Y:S05]  /*14260*/  BSYNC B1 ;  /* 0x0000000000017941 */ /* 0x000fea0003800000 */
.L_x_230:
        /* <DEDUP_REMOVED lines=32> */
.L_x_233:
[----:B------:R-:W-:Y:S05]  /*14470*/  BSYNC B1 ;  /* 0x0000000000017941 */ /* 0x000fea0003800000 */
.L_x_232:
        /* <DEDUP_REMOVED lines=32> */
.L_x_235:
[----:B------:R-:W-:Y:S05]  /*14680*/  BSYNC B1 ;  /* 0x0000000000017941 */ /* 0x000fea0003800000 */
.L_x_234:
        /* <DEDUP_REMOVED lines=32> */
.L_x_237:
[----:B------:R-:W-:Y:S05]  /*14890*/  BSYNC B1 ;  /* 0x0000000000017941 */ /* 0x000fea0003800000 */
.L_x_236:
        /* <DEDUP_REMOVED lines=32> */
.L_x_239:
[----:B------:R-:W-:Y:S05]  /*14aa0*/  BSYNC B1 ;  /* 0x0000000000017941 */ /* 0x000fea0003800000 */
.L_x_238:
        /* <DEDUP_REMOVED lines=32> */
.L_x_241:
[----:B------:R-:W-:Y:S05]  /*14cb0*/  BSYNC B1 ;  /* 0x0000000000017941 */ /* 0x000fea0003800000 */
.L_x_240:
        /* <DEDUP_REMOVED lines=32> */
.L_x_243:
[----:B------:R-:W-:Y:S05]  /*14ec0*/  BSYNC B1 ;  /* 0x0000000000017941 */ /* 0x000fea0003800000 */
.L_x_242:
        /* <DEDUP_REMOVED lines=32> */
.L_x_245:
[----:B------:R-:W-:Y:S05]  /*150d0*/  BSYNC B1 ;  /* 0x0000000000017941 */ /* 0x000fea0003800000 */
.L_x_244:
        /* <DEDUP_REMOVED lines=32> */
.L_x_247:
[----:B------:R-:W-:Y:S05]  /*152e0*/  BSYNC B1 ;  /* 0x0000000000017941 */ /* 0x000fea0003800000 */
.L_x_246:
        /* <DEDUP_REMOVED lines=30> */
[----:B0----5:R-:W3:Y:S04]  /*154d0*/  LDG.E.LTC128B.U16 R0, desc[UR46][R8.64+0x40] ;  /* 0x0000402e08007981 */ /* 0x021ee8000c1e1520 */
[----:B---3--:R0:W-:Y:S04]  /*154e0*/  STL [R1], R0 ;  /* 0x0000000001007387 */ /* 0x0081e80000100800 */
[----:B0-----:R0:W5:Y:S02]  /*154f0*/  LDL.LU R0, [R1+0x1f0] ;  /* 0x0001f00001007983 */ /* 0x0011640000300800 */
.L_x_249:
[----:B------:R-:W-:Y:S05]  /*15500*/  BSYNC B1 ;  /* 0x0000000000017941 */ /* 0x000fea0003800000 */
.L_x_248:
[----:B-----5:R3:W-:Y:S04]  /*15510*/  STL [R1+0x1f4], R4 ;  /* 0x0001f40401007387 */ /* 0x0207e80000100800 */
[----:B---3--:R-:W3:Y:S04]  /*15520*/  LDL.LU R4, [R1+0x90] ;  /* 0x0000900001047983 */ /* 0x008ee80000300800 */
[----:B------:R4:W-:Y:S04]  /*15530*/  STL [R1+0x1f0], R3 ;  /* 0x0001f00301007387 */ /* 0x0009e80000100800 */
[----:B----4-:R-:W4:Y:S02]  /*15540*/  LDL.LU R3, [R1] ;  /* 0x0000000001037983 */ /* 0x010f240000300800 */
[----:B----4-:R-:W-:-:S04]  /*15550*/  IMAD.U32 R233, R3, 0x10000, RZ ;  /* 0x0001000003e97824 */ /* 0x010fc800078e00ff */
[----:B------:R-:W-:-:S04]  /*15560*/  FMUL R233, R233, R16 ;  /* 0x00000010e9e97220 */ /* 0x000fc80000400000 */
[----:B------:R-:W-:Y:S01]  /*15570*/  FFMA R216, R216, R2, R233 ;  /* 0x00000002d8d87223 */ /* 0x000fe200000000e9 */
[----:B---3--:R-:W-:Y:S02]  /*15580*/  IMAD.MOV.U32 R233, RZ, RZ, R4 ;  /* 0x000000ffffe97224 */ /* 0x008fe400078e0004 */
[----:B------:R3:W5:Y:S02]  /*15590*/  LDL.LU R4, [R1+0x1f4] ;  /* 0x0001f40001047983 */ /* 0x0007640000300800 */
[----:B------:R-:W-:-:S05]  /*155a0*/  F2FP.BF16.F32.PACK_AB R216, RZ, R216 ;  /* 0x000000d8ffd8723e */ /* 0x000fca00000010ff */
[----:B------:R4:W-:Y:S02]  /*155b0*/  @P5 STG.E.U16 desc[UR46][R232.64+0x40], R216 ;  /* 0x000040d8e8005986 */ /* 0x0009e4000c10152e */
[----:B----4-:R-:W-:Y:S02]  /*155c0*/  PRMT R216, R3, 0x7610, R216 ;  /* 0x0000761003d87816 */ /* 0x010fe400000000d8 */
[----:B------:R3:W5:Y:S01]  /*155d0*/  LDL.LU R3, [R1+0x1f0] ;  /* 0x0001f00001037983 */ /* 0x0007620000300800 */
[----:B------:R-:W-:-:S04]  /*155e0*/  LOP3.LUT P5, RZ, R17, 0x4, RZ, 0xc0, !PT ;  /* 0x0000000411ff7812 */ /* 0x000fc800078ac0ff */
[----:B------:R-:W-:Y:S01]  /*155f0*/  ISETP.GT.AND P5, PT, R0, 0x180, P5 ;  /* 0x000001800000780c */ /* 0x000fe20002fa4270 */
[----:B------:R-:W-:-:S12]  /*15600*/  BSSY B1, `(.L_x_250) ;  /* 0x0000003000017945 */ /* 0x000fd80003800000 */
[----:B---3--:R-:W-:Y:S05]  /*15610*/  @!P5 BRA `(.L_x_251) ;  /* 0x000000000004d947 */ /* 0x008fea0003800000 */
[----:B------:R3:W5:Y:S02]  /*15620*/  LDG.E.LTC128B.U16 R216, desc[UR46][R8.64+0x42] ;  /* 0x0000422e08d87981 */ /* 0x000764000c1e1520 */
.L_x_251:
[----:B------:R-:W-:Y:S05]  /*15630*/  BSYNC B1 ;  /* 0x0000000000017941 */ /* 0x000fea0003800000 */
.L_x_250:
[----:B-----5:R4:W-:Y:S02]  /*15640*/  STL [R1+0x1f0], R3 ;  /* 0x0001f00301007387 */ /* 0x0209e40000100800 */
[----:B----4-:R-:W-:-:S04]  /*15650*/  IMAD.U32 R3, R216, 0x10000, RZ ;  /* 0x00010000d8037824 */ /* 0x010fc800078e00ff */
[----:B------:R-:W-:-:S04]  /*15660*/  FMUL R3, R3, R16 ;  /* 0x0000001003037220 */ /* 0x000fc80000400000 */
[----:B------:R-:W-:Y:S02]  /*15670*/  FFMA R217, R217, R2, R3 ;  /* 0x00000002d9d97223 */ /* 0x000fe40000000003 */
[----:B------:R4:W5:Y:S01]  /*15680*/  LDL.LU R3, [R1+0x1f0] ;  /* 0x0001f00001037983 */ /* 0x0009620000300800 */
[----:B------:R-:W-:Y:S02]  /*15690*/  BSSY B1, `(.L_x_252) ;  /* 0x0000007000017945 */ /* 0x000fe40003800000 */
[----:B------:R-:W-:-:S05]  /*156a0*/  F2FP.BF16.F32.PACK_AB R217, RZ, R217 ;  /* 0x000000d9ffd9723e */ /* 0x000fca00000010ff */
[----:B------:R4:W-:Y:S01]  /*156b0*/  @P5 STG.E.U16 desc[UR46][R232.64+0x42], R217 ;  /* 0x000042d9e8005986 */ /* 0x0009e2000c10152e */
[----:B------:R-:W-:-:S04]  /*156c0*/  LOP3.LUT P5, RZ, R17, 0x1, RZ, 0xc0, !PT ;  /* 0x0000000111ff7812 */ /* 0x000fc800078ac0ff */
[----:B------:R-:W-:-:S13]  /*156d0*/  ISETP.GT.AND P5, PT, R0, 0x188, P5 ;  /* 0x000001880000780c */ /* 0x000fda0002fa4270 */
[----:B----4-:R-:W-:Y:S05]  /*156e0*/  @!P5 BRA `(.L_x_253) ;  /* 0x000000000004d947 */ /* 0x010fea0003800000 */
[----:B------:R4:W5:Y:S02]  /*156f0*/  LDG.E.LTC128B.U16 R216, desc[UR46][R6.64+0x40] ;  /* 0x0000402e06d87981 */ /* 0x000964000c1e1520 */
.L_x_253:
[----:B------:R-:W-:Y:S05]  /*15700*/  BSYNC B1 ;  /* 0x0000000000017941 */ /* 0x000fea0003800000 */
.L_x_252:
[----:B------:R0:W-:Y:S04]  /*15710*/  STL.64 [R1+0x1f0], R4 ;  /* 0x0001f00401007387 */ /* 0x0001e80000100a00 */
[----:B0-----:R-:W2:Y:S01]  /*15720*/  LDL.64 R4, [R1+0x80] ;  /* 0x0000800001047983 */ /* 0x001ea20000100a00 */
[----:B-----5:R-:W-:-:S04]  /*15730*/  IMAD.U32 R217, R216, 0x10000, RZ ;  /* 0x00010000d8d97824 */ /* 0x020fc800078e00ff */
[----:B------:R-:W-:-:S04]  /*15740*/  FMUL R217, R217, R16 ;  /* 0x00000010d9d97220 */ /* 0x000fc80000400000 */
[----:B------:R-:W-:-:S05]  /*15750*/  FFMA R217, R218, R2, R217 ;  /* 0x00000002dad97223 */ /* 0x000fca00000000d9 */
[----:B------:R-:W-:-:S05]  /*15760*/  F2FP.BF16.F32.PACK_AB R217, RZ, R217 ;  /* 0x000000d9ffd9723e */ /* 0x000fca00000010ff */
[----:B--2---:R0:W-:Y:S04]  /*15770*/  @P5 STG.E.U16 desc[UR46][R4.64+0x40], R217 ;  /* 0x000040d904005986 */ /* 0x0041e8000c10152e */
[----:B0-----:R0:W5:Y:S01]  /*15780*/  LDL.LU.64 R4, [R1+0x1f0] ;  /* 0x0001f00001047983 */ /* 0x0011620000300a00 */
[----:B------:R-:W-:Y:S01]  /*15790*/  LOP3.LUT P5, RZ, R17, 0x4, RZ, 0xc0, !PT ;  /* 0x0000000411ff7812 */ /* 0x000fe200078ac0ff */
[----:B------:R-:W-:Y:S03]  /*157a0*/  BSSY B1, `(.L_x_254) ;  /* 0x0000004000017945 */ /* 0x000fe60003800000 */
[----:B------:R-:W-:-:S13]  /*157b0*/  ISETP.GT.AND P5, PT, R0, 0x188, P5 ;  /* 0x000001880000780c */ /* 0x000fda0002fa4270 */
[----:B0-----:R-:W-:Y:S05]  /*157c0*/  @!P5 BRA `(.L_x_255) ;  /* 0x000000000004d947 */ /* 0x001fea0003800000 */
[----:B------:R0:W5:Y:S02]  /*157d0*/  LDG.E.LTC128B.U16 R216, desc[UR46][R6.64+0x42] ;  /* 0x0000422e06d87981 */ /* 0x000164000c1e1520 */
.L_x_255:
[----:B------:R-:W-:Y:S05]  /*157e0*/  BSYNC B1 ;  /* 0x0000000000017941 */ /* 0x000fea0003800000 */
.L_x_254:
[----:B-----5:R-:W-:-:S04]  /*157f0*/  IMAD.U32 R217, R216, 0x10000, RZ ;  /* 0x00010000d8d97824 */ /* 0x020fc800078e00ff */
[----:B------:R-:W-:-:S04]  /*15800*/  FMUL R217, R217, R16 ;  /* 0x00000010d9d97220 */ /* 0x000fc80000400000 */
[----:B------:R-:W-:Y:S02]  /*15810*/  FFMA R217, R219, R2, R217 ;  /* 0x00000002dbd97223 */ /* 0x000fe400000000d9 */
[----:B------:R-:W2:Y:S01]  /*15820*/  LDL.64 R218, [R1+0x80] ;  /* 0x0000800001da7983 */ /* 0x000ea20000100a00 */
[----:B------:R-:W-:Y:S02]  /*15830*/  BSSY B1, `(.L_x_256) ;  /* 0x0000006000017945 */ /* 0x000fe40003800000 */
[----:B------:R-:W-:-:S05]  /*15840*/  F2FP.BF16.F32.PACK_AB R217, RZ, R217 ;  /* 0x000000d9ffd9723e */ /* 0x000fca00000010ff */
[----:B--2---:R2:W-:Y:S01]  /*15850*/  @P5 STG.E.U16 desc[UR46][R218.64+0x42], R217 ;  /* 0x000042d9da005986 */ /* 0x0045e2000c10152e */
[----:B------:R-:W-:-:S13]  /*15860*/  ISETP.GT.AND P5, PT, R0, 0x180, P6 ;  /* 0x000001800000780c */ /* 0x000fda00037a4270 */
[----:B--2---:R-:W-:Y:S05]  /*15870*/  @!P5 BRA `(.L_x_257) ;  /* 0x000000000004d947 */ /* 0x004fea0003800000 */
[----:B------:R2:W5:Y:S02]  /*15880*/  LDG.E.LTC128B.U16 R216, desc[UR46][R8.64+0x50] ;  /* 0x0000502e08d87981 */ /* 0x000564000c1e1520 */
.L_x_257:
[----:B------:R-:W-:Y:S05]  /*15890*/  BSYNC B1 ;  /* 0x0000000000017941 */ /* 0x000fea0003800000 */
.L_x_256:
[----:B-----5:R-:W-:Y:S01]  /*158a0*/  IMAD.U32 R217, R216, 0x10000, RZ ;  /* 0x00010000d8d97824 */ /* 0x020fe200078e00ff */
[----:B------:R-:W-:Y:S03]  /*158b0*/  BSSY B1, `(.L_x_258) ;  /* 0x0000008000017945 */ /* 0x000fe60003800000 */
[----:B------:R-:W-:-:S04]  /*158c0*/  FMUL R217, R217, R16 ;  /* 0x00000010d9d97220 */ /* 0x000fc80000400000 */
[----:B------:R-:W-:-:S05]  /*158d0*/  FFMA R217, R220, R2, R217 ;  /* 0x00000002dcd97223 */ /* 0x000fca00000000d9 */
[----:B------:R-:W-:-:S05]  /*158e0*/  F2FP.BF16.F32.PACK_AB R217, RZ, R217 ;  /* 0x000000d9ffd9723e */ /* 0x000fca00000010ff */
[----:B------:R0:W-:Y:S01]  /*158f0*/  @P5 STG.E.U16 desc[UR46][R232.64+0x50], R217 ;  /* 0x000050d9e8005986 */ /* 0x0001e2000c10152e */
[----:B------:R-:W-:-:S13]  /*15900*/  ISETP.GT.AND P5, PT, R0, 0x180, P4 ;  /* 0x000001800000780c */ /* 0x000fda00027a4270 */
[----:B0-----:R-:W-:Y:S05]  /*15910*/  @!P5 BRA `(.L_x_259) ;  /* 0x000000000004d947 */ /* 0x001fea0003800000 */
[----:B------:R0:W5:Y:S02]  /*15920*/  LDG.E.LTC128B.U16 R216, desc[UR46][R8.64+0x52] ;  /* 0x0000522e08d87981 */ /* 0x000164000c1e1520 */
.L_x_259:
[----:B------:R-:W-:Y:S05]  /*15930*/  BSYNC B1 ;  /* 0x0000000000017941 */ /* 0x000fea0003800000 */
.L_x_258:
[----:B-----5:R-:W-:Y:S01]  /*15940*/  IMAD.U32 R217, R216, 0x10000, RZ ;  /* 0x00010000d8d97824 */ /* 0x020fe200078e00ff */
[----:B------:R-:W-:Y:S01]  /*15950*/  ISETP.GT.AND P6, PT, R0, 0x188, P6 ;  /* 0x000001880000780c */ /* 0x000fe200037c4270 */
[----:B------:R-:W-:Y:S01]  /*15960*/  BSSY B1, `(.L_x_260) ;  /* 0x0000008000017945 */ /* 0x000fe20003800000 */
[----:B------:R-:W-:Y:S01]  /*15970*/  PRMT R218, R216, 0x7610, R218 ;  /* 0x00007610d8da7816 */ /* 0x000fe200000000da */
[----:B------:R-:W-:-:S04]  /*15980*/  FMUL R217, R217, R16 ;  /* 0x00000010d9d97220 */ /* 0x000fc80000400000 */
[----:B------:R-:W-:-:S05]  /*15990*/  FFMA R217, R221, R2, R217 ;  /* 0x00000002ddd97223 */ /* 0x000fca00000000d9 */
[----:B------:R-:W-:-:S05]  /*159a0*/  F2FP.BF16.F32.PACK_AB R217, RZ, R217 ;  /* 0x000000d9ffd9723e */ /* 0x000fca00000010ff */
[----:B------:R0:W-:Y:S01]  /*159b0*/  @P5 STG.E.U16 desc[UR46][R232.64+0x52], R217 ;  /* 0x000052d9e8005986 */ /* 0x0001e2000c10152e */
[----:B------:R-:W-:Y:S05]  /*159c0*/  @!P6 BRA `(.L_x_261) ;  /* 0x000000000004e947 */ /* 0x000fea0003800000 */
[----:B------:R0:W5:Y:S02]  /*159d0*/  LDG.E.LTC128B.U16 R218, desc[UR46][R6.64+0x50] ;  /* 0x0000502e06da7981 */ /* 0x000164000c1e1520 */
.L_x_261:
[----:B------:R-:W-:Y:S05]  /*159e0*/  BSYNC B1 ;  /* 0x0000000000017941 */ /* 0x000fea0003800000 */
.L_x_260:
[----:B------:R-:W2:Y:S01]  /*159f0*/  LDL.LU.64 R220, [R1+0x80] ;  /* 0x0000800001dc7983 */ /* 0x000ea20000300a00 */
[----:B-----5:R-:W-:Y:S01]  /*15a00*/  IMAD.U32 R216, R218, 0x10000, RZ ;  /* 0x00010000dad87824 */ /* 0x020fe200078e00ff */
[----:B------:R-:W-:Y:S01]  /*15a10*/  ISETP.GT.AND P4, PT, R0, 0x188, P4 ;  /* 0x000001880000780c */ /* 0x000fe20002784270 */
[----:B------:R-:W-:Y:S02]  /*15a20*/  BSSY B1, `(.L_x_262) ;  /* 0x000000a000017945 */ /* 0x000fe40003800000 */
[----:B------:R-:W-:-:S04]  /*15a30*/  FMUL R216, R216, R16 ;  /* 0x00000010d8d87220 */ /* 0x000fc80000400000 */
[----:B------:R-:W-:-:S05]  /*15a40*/  FFMA R216, R222, R2, R216 ;  /* 0x00000002ded87223 */ /* 0x000fca00000000d8 */
[----:B------:R-:W-:-:S04]  /*15a50*/  F2FP.BF16.F32.PACK_AB R216, RZ, R216 ;  /* 0x000000d8ffd8723e */ /* 0x000fc800000010ff */
[----:B------:R-:W-:Y:S01]  /*15a60*/  PRMT R219, R216, 0x7610, R219 ;  /* 0x00007610d8db7816 */ /* 0x000fe200000000db */
[----:B--2---:R-:W-:Y:S02]  /*15a70*/  IMAD.MOV.U32 R216, RZ, RZ, R220 ;  /* 0x000000ffffd87224 */ /* 0x004fe400078e00dc */
[----:B0-----:R-:W-:-:S05]  /*15a80*/  IMAD.MOV.U32 R217, RZ, RZ, R221 ;  /* 0x000000ffffd97224 */ /* 0x001fca00078e00dd */
[----:B------:R0:W-:Y:S01]  /*15a90*/  @P6 STG.E.U16 desc[UR46][R216.64+0x50], R219 ;  /* 0x000050dbd8006986 */ /* 0x0001e2000c10152e */
[----:B------:R-:W-:Y:S05]  /*15aa0*/  @!P4 BRA `(.L_x_263) ;  /* 0x000000000004c947 */ /* 0x000fea0003800000 */
[----:B------:R2:W5:Y:S02]  /*15ab0*/  LDG.E.LTC128B.U16 R218, desc[UR46][R6.64+0x52] ;  /* 0x0000522e06da7981 */ /* 0x000564000c1e1520 */
.L_x_263:
[----:B------:R-:W-:Y:S05]  /*15ac0*/  BSYNC B1 ;  /* 0x0000000000017941 */ /* 0x000fea0003800000 */
.L_x_262:
[----:B0----5:R-:W-:Y:S01]  /*15ad0*/  IMAD.U32 R219, R218, 0x10000, RZ ;  /* 0x00010000dadb7824 */ /* 0x021fe200078e00ff */
[----:B------:R-:W-:Y:S01]  /*15ae0*/  ISETP.GT.AND P5, PT, R0, 0x180, P3 ;  /* 0x000001800000780c */ /* 0x000fe20001fa4270 */
[----:B------:R-:W-:Y:S02]  /*15af0*/  BSSY B1, `(.L_x_264) ;  /* 0x0000007000017945 */ /* 0x000fe40003800000 */
[----:B------:R-:W-:-:S04]  /*15b00*/  FMUL R219, R219, R16 ;  /* 0x00000010dbdb7220 */ /* 0x000fc80000400000 */
[----:B------:R-:W-:-:S05]  /*15b10*/  FFMA R219, R223, R2, R219 ;  /* 0x00000002dfdb7223 */ /* 0x000fca00000000db */
[----:B------:R-:W-:-:S05]  /*15b20*/  F2FP.BF16.F32.PACK_AB R219, RZ, R219 ;  /* 0x000000dbffdb723e */ /* 0x000fca00000010ff */
[----:B------:R0:W-:Y:S01]  /*15b30*/  @P4 STG.E.U16 desc[UR46][R216.64+0x52], R219 ;  /* 0x000052dbd8004986 */ /* 0x0001e2000c10152e */
[----:B------:R-:W-:Y:S05]  /*15b40*/  @!P5 BRA `(.L_x_265) ;  /* 0x000000000004d947 */ /* 0x000fea0003800000 */
[----:B------:R0:W5:Y:S02]  /*15b50*/  LDG.E.LTC128B.U16 R218, desc[UR46][R8.64+0x60] ;  /* 0x0000602e08da7981 */ /* 0x000164000c1e1520 */
.L_x_265:
[----:B------:R-:W-:Y:S05]  /*15b60*/  BSYNC B1 ;  /* 0x0000000000017941 */ /* 0x000fea0003800000 */
.L_x_264:
        /* <DEDUP_REMOVED lines=9> */
.L_x_267:
[----:B------:R-:W-:Y:S05]  /*15c00*/  BSYNC B1 ;  /* 0x0000000000017941 */ /* 0x000fea0003800000 */
.L_x_266:
        /* <DEDUP_REMOVED lines=9> */
.L_x_269:
[----:B------:R-:W-:Y:S05]  /*15ca0*/  BSYNC B1 ;  /* 0x0000000000017941 */ /* 0x000fea0003800000 */
.L_x_268:
        /* <DEDUP_REMOVED lines=9> */
.L_x_271:
[----:B------:R-:W-:Y:S05]  /*15d40*/  BSYNC B1 ;  /* 0x0000000000017941 */ /* 0x000fea0003800000 */
.L_x_270:
        /* <DEDUP_REMOVED lines=9> */
.L_x_273:
[----:B------:R-:W-:Y:S05]  /*15de0*/  BSYNC B1 ;  /* 0x0000000000017941 */ /* 0x000fea0003800000 */
.L_x_272:
        /* <DEDUP_REMOVED lines=9> */
.L_x_275:
[----:B------:R-:W-:Y:S05]  /*15e80*/  BSYNC B1 ;  /* 0x0000000000017941 */ /* 0x000fea0003800000 */
.L_x_274:
        /* <DEDUP_REMOVED lines=9> */
.L_x_277:
[----:B------:R-:W-:Y:S05]  /*15f20*/  BSYNC B1 ;  /* 0x0000000000017941 */ /* 0x000fea0003800000 */
.L_x_276:
        /* <DEDUP_REMOVED lines=9> */
.L_x_279:
[----:B------:R-:W-:Y:S05]  /*15fc0*/  BSYNC B1 ;  /* 0x0000000000017941 */ /* 0x000fea0003800000 */
.L_x_278:
[----:B0----5:R-:W-:Y:S01]  /*15fd0*/  IMAD.U32 R219, R218, 0x10000, RZ ;  /* 0x00010000dadb7824 */ /* 0x021fe200078e00ff */
[----:B------:R-:W-:Y:S01]  /*15fe0*/  ISETP.GT.AND P3, PT, R3, 0x40, PT ;  /* 0x000000400300780c */ /* 0x000fe20003f64270 */
[----:B------:R-:W-:Y:S01]  /*15ff0*/  BSSY B1, `(.L_x_280) ;  /* 0x000000a000017945 */ /* 0x000fe20003800000 */
[----:B------:R-:W-:Y:S01]  /*16000*/  LOP3.LUT R17, R17, 0xfffffffe, RZ, 0xc0, !PT ;  /* 0xfffffffe11117812 */ /* 0x000fe200078ec0ff */
[----:B------:R-:W-:Y:S01]  /*16010*/  FMUL R220, R219, R16 ;  /* 0x00000010dbdc7220 */ /* 0x000fe20000400000 */
[----:B------:R-:W-:-:S03]  /*16020*/  ISETP.GT.AND P1, PT, R0, RZ, P3 ;  /* 0x000000ff0000720c */ /* 0x000fc60001f24270 */
[----:B------:R-:W-:-:S05]  /*16030*/  FFMA R220, R231, R2, R220 ;  /* 0x00000002e7dc7223 */ /* 0x000fca00000000dc */
[----:B------:R-:W-:Y:S02]  /*16040*/  F2FP.BF16.F32.PACK_AB R220, RZ, R220 ;  /* 0x000000dcffdc723e */ /* 0x000fe400000010ff */
[----:B------:R-:W-:-:S03]  /*16050*/  @P3 LOP3.LUT R17, R17, 0x1, RZ, 0xfc, !PT ;  /* 0x0000000111113812 */ /* 0x000fc600078efcff */
[----:B------:R0:W-:Y:S01]  /*16060*/  @P0 STG.E.U16 desc[UR46][R216.64+0x72], R220 ;  /* 0x000072dcd8000986 */ /* 0x0001e2000c10152e */
[----:B------:R-:W-:Y:S05]  /*16070*/  @!P1 BRA `(.L_x_281) ;  /* 0x0000000000049947 */ /* 0x000fea0003800000 */
[----:B------:R0:W5:Y:S02]  /*16080*/  LDG.E.LTC128B.U16 R218, desc[UR46][R22.64+0x80] ;  /* 0x0000802e16da7981 */ /* 0x000164000c1e1520 */
.L_x_281:
[----:B------:R-:W-:Y:S05]  /*16090*/  BSYNC B1 ;  /* 0x0000000000017941 */ /* 0x000fea0003800000 */
.L_x_280:
[----:B0-----:R-:W2:Y:S01]  /*160a0*/  LDL.64 R220, [R1+0x100] ;  /* 0x0001000001dc7983 */ /* 0x001ea20000100a00 */
[----:B-----5:R-:W-:Y:S01]  /*160b0*/  IMAD.U32 R219, R218, 0x10000, RZ ;  /* 0x00010000dadb7824 */ /* 0x020fe200078e00ff */
[----:B------:R-:W-:Y:S01]  /*160c0*/  ISETP.GT.AND P2, PT, R3, 0x41, PT ;  /* 0x000000410300780c */ /* 0x000fe20003f44270 */
[----:B------:R-:W-:Y:S01]  /*160d0*/  BSSY B1, `(.L_x_282) ;  /* 0x000000b000017945 */ /* 0x000fe20003800000 */
[----:B------:R-:W-:Y:S01]  /*160e0*/  LOP3.LUT R17, R17, 0xfffffffb, RZ, 0xc0, !PT ;  /* 0xfffffffb11117812 */ /* 0x000fe200078ec0ff */
[----:B------:R-:W-:Y:S01]  /*160f0*/  FMUL R219, R219, R16 ;  /* 0x00000010dbdb7220 */ /* 0x000fe20000400000 */
[----:B------:R-:W-:-:S03]  /*16100*/  ISETP.GT.AND P0, PT, R0, RZ, P2 ;  /* 0x000000ff0000720c */ /* 0x000fc60001704270 */
[----:B------:R-:W-:Y:S01]  /*16110*/  FFMA R219, R200, R2, R219 ;  /* 0x00000002c8db7223 */ /* 0x000fe200000000db */
[----:B------:R-:W-:-:S04]  /*16120*/  PRMT R200, R218, 0x7610, R200 ;  /* 0x00007610dac87816 */ /* 0x000fc800000000c8 */
[----:B------:R-:W-:Y:S02]  /*16130*/  F2FP.BF16.F32.PACK_AB R219, RZ, R219 ;  /* 0x000000dbffdb723e */ /* 0x000fe400000010ff */
[----:B------:R-:W-:-:S03]  /*16140*/  @P2 LOP3.LUT R17, R17, 0x4, RZ, 0xfc, !PT ;  /* 0x0000000411112812 */ /* 0x000fc600078efcff */
[----:B--2---:R0:W-:Y:S01]  /*16150*/  @P1 STG.E.U16 desc[UR46][R220.64+0x80], R219 ;  /* 0x000080dbdc001986 */ /* 0x0041e2000c10152e */
[----:B------:R-:W-:Y:S05]  /*16160*/  @!P0 BRA `(.L_x_283) ;  /* 0x0000000000048947 */ /* 0x000fea0003800000 */
[----:B------:R2:W5:Y:S02]  /*16170*/  LDG.E.LTC128B.U16 R200, desc[UR46][R22.64+0x82] ;  /* 0x0000822e16c87981 */ /* 0x000564000c1e1520 */
.L_x_283:
[----:B------:R-:W-:Y:S05]  /*16180*/  BSYNC B1 ;  /* 0x0000000000017941 */ /* 0x000fea0003800000 */
.L_x_282:
        /* <DEDUP_REMOVED lines=9> */
.L_x_285:
[----:B------:R-:W-:Y:S05]  /*16220*/  BSYNC B1 ;  /* 0x0000000000017941 */ /* 0x000fea0003800000 */
.L_x_284:
[----:B-----5:R-:W-:Y:S01]  /*16230*/  IMAD.U32 R201, R200, 0x10000, RZ ;  /* 0x00010000c8c97824 */ /* 0x020fe200078e00ff */
        /* <DEDUP_REMOVED lines=8> */
.L_x_287:
[----:B------:R-:W-:Y:S05]  /*162c0*/  BSYNC B1 ;  /* 0x0000000000017941 */ /* 0x000fea0003800000 */
.L_x_286:
        /* <DEDUP_REMOVED lines=12> */
.L_x_289:
[----:B------:R-:W-:Y:S05]  /*16390*/  BSYNC B1 ;  /* 0x0000000000017941 */ /* 0x000fea0003800000 */
.L_x_288:
[----:B-----5:R-:W-:Y:S01]  /*163a0*/  IMAD.U32 R201, R200, 0x10000, RZ ;  /* 0x00010000c8c97824 */ /* 0x020fe200078e00ff */
[----:B------:R-:W-:Y:S01]  /*163b0*/  ISETP.GT.AND P4, PT, R3, 0x49, PT ;  /* 0x000000490300780c */ /* 0x000fe20003f84270 */
[----:B------:R-:W-:Y:S02]  /*163c0*/  BSSY B1, `(.L_x_290) ;  /* 0x0000008000017945 */ /* 0x000fe40003800000 */
[----:B------:R-:W-:Y:S01]  /*163d0*/  FMUL R201, R201, R16 ;  /* 0x00000010c9c97220 */ /* 0x000fe20000400000 */
[----:B------:R-:W-:-:S03]  /*163e0*/  ISETP.GT.AND P0, PT, R0, RZ, P4 ;  /* 0x000000ff0000720c */ /* 0x000fc60002704270 */
[----:B------:R-:W-:-:S05]  /*163f0*/  FFMA R201, R204, R2, R201 ;  /* 0x00000002ccc97223 */ /* 0x000fca00000000c9 */
[----:B------:R-:W-:-:S05]  /*16400*/  F2FP.BF16.F32.PACK_AB R201, RZ, R201 ;  /* 0x000000c9ffc9723e */ /* 0x000fca00000010ff */
[----:B------:R0:W-:Y:S01]  /*16410*/  @P1 STG.E.U16 desc[UR46][R220.64+0x90], R201 ;  /* 0x000090c9dc001986 */ /* 0x0001e2000c10152e */
[----:B------:R-:W-:Y:S05]  /*16420*/  @!P0 BRA `(.L_x_291) ;  /* 0x0000000000048947 */ /* 0x000fea0003800000 */
[----:B------:R0:W5:Y:S02]  /*16430*/  LDG.E.LTC128B.U16 R200, desc[UR46][R22.64+0x92] ;  /* 0x0000922e16c87981 */ /* 0x000164000c1e1520 */
.L_x_291:
[----:B------:R-:W-:Y:S05]  /*16440*/  BSYNC B1 ;  /* 0x0000000000017941 */ /* 0x000fea0003800000 */
.L_x_290:
        /* <DEDUP_REMOVED lines=9> */
.L_x_293:
[----:B------:R-:W-:Y:S05]  /*164e0*/  BSYNC B1 ;  /* 0x0000000000017941 */ /* 0x000fea0003800000 */
.L_x_292:
        /* <DEDUP_REMOVED lines=9> */
.L_x_295:
[----:B------:R-:W-:Y:S05]  /*16580*/  BSYNC B1 ;  /* 0x0000000000017941 */ /* 0x000fea0003800000 */
.L_x_294:
[----:B0----5:R-:W-:Y:S01]  /*16590*/  IMAD.U32 R201, R200, 0x10000, RZ ;  /* 0x00010000c8c97824 */ /* 0x021fe200078e00ff */
        /* <DEDUP_REMOVED lines=9> */
.L_x_297:
[----:B------:R-:W-:Y:S05]  /*16630*/  BSYNC B1 ;  /* 0x0000000000017941 */ /* 0x000fea0003800000 */
.L_x_296:
[----:B-----5:R-:W-:Y:S01]  /*16640*/  IMAD.U32 R201, R200, 0x10000, RZ ;  /* 0x00010000c8c97824 */ /* 0x020fe200078e00ff */
[----:B------:R-:W-:Y:S01]  /*16650*/  ISETP.GT.AND P2, PT, R3, 0x51, PT ;  /* 0x000000510300780c */ /* 0x000fe20003f44270 */
[----:B------:R-:W-:Y:S02]  /*16660*/  BSSY B1, `(.L_x_298) ;  /* 0x0000008000017945 */ /* 0x000fe40003800000 */
[----:B------:R-:W-:-:S04]  /*16670*/  FMUL R201, R201, R16 ;  /* 0x00000010c9c97220 */ /* 0x000fc80000400000 */
[----:B------:R-:W-:-:S05]  /*16680*/  FFMA R201, R208, R2, R201 ;  /* 0x00000002d0c97223 */ /* 0x000fca00000000c9 */
[----:B------:R-:W-:-:S05]  /*16690*/  F2FP.BF16.F32.PACK_AB R201, RZ, R201 ;  /* 0x000000c9ffc9723e */ /* 0x000fca00000010ff */
[----:B------:R0:W-:Y:S01]  /*166a0*/  @P0 STG.E.U16 desc[UR46][R220.64+0xa0], R201 ;  /* 0x0000a0c9dc000986 */ /* 0x0001e2000c10152e */
[----:B------:R-:W-:-:S13]  /*166b0*/  ISETP.GT.AND P0, PT, R0, RZ, P2 ;  /* 0x000000ff0000720c */ /* 0x000fda0001704270 */
[----:B0-----:R-:W-:Y:S05]  /*166c0*/  @!P0 BRA `(.L_x_299) ;  /* 0x0000000000048947 */ /* 0x001fea0003800000 */
[----:B------:R0:W5:Y:S02]  /*166d0*/  LDG.E.LTC128B.U16 R200, desc[UR46][R22.64+0xa2] ;  /* 0x0000a22e16c87981 */ /* 0x000164000c1e1520 */
.L_x_299:
[----:B------:R-:W-:Y:S05]  /*166e0*/  BSYNC B1 ;  /* 0x0000000000017941 */ /* 0x000fea0003800000 */
.L_x_298:
        /* <DEDUP_REMOVED lines=9> */
.L_x_301:
[----:B------:R-:W-:Y:S05]  /*16780*/  BSYNC B1 ;  /* 0x0000000000017941 */ /* 0x000fea0003800000 */
.L_x_300:
        /* <DEDUP_REMOVED lines=9> */
.L_x_303:
[----:B------:R-:W-:Y:S05]  /*16820*/  BSYNC B1 ;  /* 0x0000000000017941 */ /* 0x000fea0003800000 */
.L_x_302:
        /* <DEDUP_REMOVED lines=10> */
.L_x_305:
[----:B------:R-:W-:Y:S05]  /*168d0*/  BSYNC B1 ;  /* 0x0000000000017941 */ /* 0x000fea0003800000 */
.L_x_304:
[----:B-----5:R-:W-:Y:S01]  /*168e0*/  IMAD.U32 R201, R200, 0x10000, RZ ;  /* 0x00010000c8c97824 */ /* 0x020fe200078e00ff */
[----:B------:R-:W-:Y:S03]  /*168f0*/  BSSY B1, `(.L_x_306) ;  /* 0x0000009000017945 */ /* 0x000fe60003800000 */
[----:B------:R-:W-:-:S04]  /*16900*/  FMUL R201, R201, R16 ;  /* 0x00000010c9c97220 */ /* 0x000fc80000400000 */
[----:B------:R-:W-:-:S05]  /*16910*/  FFMA R201, R212, R2, R201 ;  /* 0x00000002d4c97223 */ /* 0x000fca00000000c9 */
[----:B------:R-:W-:-:S05]  /*16920*/  F2FP.BF16.F32.PACK_AB R201, RZ, R201 ;  /* 0x000000c9ffc9723e */ /* 0x000fca00000010ff */
[----:B------:R0:W-:Y:S01]  /*16930*/  @P0 STG.E.U16 desc[UR46][R220.64+0xb0], R201 ;  /* 0x0000b0c9dc000986 */ /* 0x0001e2000c10152e */
[----:B------:R-:W-:-:S04]  /*16940*/  ISETP.GT.AND P0, PT, R3, 0x59, PT ;  /* 0x000000590300780c */ /* 0x000fc80003f04270 */
[----:B------:R-:W-:-:S13]  /*16950*/  ISETP.GT.AND P5, PT, R0, RZ, P0 ;  /* 0x000000ff0000720c */ /* 0x000fda00007a4270 */
[----:B0-----:R-:W-:Y:S05]  /*16960*/  @!P5 BRA `(.L_x_307) ;  /* 0x000000000004d947 */ /* 0x001fea0003800000 */
[----:B------:R0:W5:Y:S02]  /*16970*/  LDG.E.LTC128B.U16 R200, desc[UR46][R22.64+0xb2] ;  /* 0x0000b22e16c87981 */ /* 0x000164000c1e1520 */
.L_x_307:
[----:B------:R-:W-:Y:S05]  /*16980*/  BSYNC B1 ;  /* 0x0000000000017941 */ /* 0x000fea0003800000 */
.L_x_306:
        /* <DEDUP_REMOVED lines=9> */
.L_x_309:
[----:B------:R-:W-:Y:S05]  /*16a20*/  BSYNC B1 ;  /* 0x0000000000017941 */ /* 0x000fea0003800000 */
.L_x_308:
        /* <DEDUP_REMOVED lines=9> */
.L_x_311:
[----:B------:R-:W-:Y:S05]  /*16ac0*/  BSYNC B1 ;  /* 0x0000000000017941 */ /* 0x000fea0003800000 */
.L_x_310:
[----:B-----5:R-:W-:Y:S01]  /*16ad0*/  IMAD.U32 R201, R200, 0x10000, RZ ;  /* 0x00010000c8c97824 */ /* 0x020fe200078e00ff */
[----:B------:R-:W-:Y:S03]  /*16ae0*/  BSSY B1, `(.L_x_312) ;  /* 0x0000009000017945 */ /* 0x000fe60003800000 */
        /* <DEDUP_REMOVED lines=8> */
.L_x_313:
[----:B------:R-:W-:Y:S05]  /*16b70*/  BSYNC B1 ;  /* 0x0000000000017941 */ /* 0x000fea0003800000 */
.L_x_312:
[----:B------:R-:W2:Y:S01]  /*16b80*/  LDL.64 R204, [R1+0x140] ;  /* 0x0001400001cc7983 */ /* 0x000ea20000100a00 */
[----:B-----5:R-:W-:Y:S01]  /*16b90*/  IMAD.U32 R201, R200, 0x10000, RZ ;  /* 0x00010000c8c97824 */ /* 0x020fe200078e00ff */
[----:B------:R-:W-:Y:S03]  /*16ba0*/  BSSY B1, `(.L_x_314) ;  /* 0x0000009000017945 */ /* 0x000fe60003800000 */
[----:B------:R-:W-:-:S04]  /*16bb0*/  FMUL R201, R201, R16 ;  /* 0x00000010c9c97220 */ /* 0x000fc80000400000 */
[----:B------:R-:W-:-:S05]  /*16bc0*/  FFMA R201, R184, R2, R201 ;  /* 0x00000002b8c97223 */ /* 0x000fca00000000c9 */
[----:B------:R-:W-:-:S05]  /*16bd0*/  F2FP.BF16.F32.PACK_AB R201, RZ, R201 ;  /* 0x000000c9ffc9723e */ /* 0x000fca00000010ff */
[----:B--2---:R2:W-:Y:S01]  /*16be0*/  @P5 STG.E.U16 desc[UR46][R204.64+0x80], R201 ;  /* 0x000080c9cc005986 */ /* 0x0045e2000c10152e */
[----:B------:R-:W-:-:S04]  /*16bf0*/  LOP3.LUT P5, RZ, R17, 0x4, RZ, 0xc0, !PT ;  /* 0x0000000411ff7812 */ /* 0x000fc800078ac0ff */
[----:B------:R-:W-:-:S13]  /*16c00*/  ISETP.GT.AND P5, PT, R0, 0x80, P5 ;  /* 0x000000800000780c */ /* 0x000fda0002fa4270 */
[----:B--2---:R-:W-:Y:S05]  /*16c10*/  @!P5 BRA `(.L_x_315) ;  /* 0x000000000004d947 */ /* 0x004fea0003800000 */
[----:B------:R2:W5:Y:S02]  /*16c20*/  LDG.E.LTC128B.U16 R200, desc[UR46][R18.64+0x82] ;  /* 0x0000822e12c87981 */ /* 0x000564000c1e1520 */
.L_x_315:
[----:B------:R-:W-:Y:S05]  /*16c30*/  BSYNC B1 ;  /* 0x0000000000017941 */ /* 0x000fea0003800000 */
.L_x_314:
        /* <DEDUP_REMOVED lines=10> */
.L_x_317:
[----:B------:R-:W-:Y:S05]  /*16ce0*/  BSYNC B1 ;  /* 0x0000000000017941 */ /* 0x000fea0003800000 */
.L_x_316:
        /* <DEDUP_REMOVED lines=11> */
.L_x_319:
[----:B------:R-:W-:Y:S05]  /*16da0*/  BSYNC B1 ;  /* 0x0000000000017941 */ /* 0x000fea0003800000 */
.L_x_318:
        /* <DEDUP_REMOVED lines=9> */
.L_x_321:
[----:B------:R-:W-:Y:S05]  /*16e40*/  BSYNC B1 ;  /* 0x0000000000017941 */ /* 0x000fea0003800000 */
.L_x_320:
        /* <DEDUP_REMOVED lines=9> */
.L_x_323:
[----:B------:R-:W-:Y:S05]  /*16ee0*/  BSYNC B1 ;  /* 0x0000000000017941 */ /* 0x000fea0003800000 */
.L_x_322:
        /* <DEDUP_REMOVED lines=9> */
.L_x_325:
[----:B------:R-:W-:Y:S05]  /*16f80*/  BSYNC B1 ;  /* 0x0000000000017941 */ /* 0x000fea0003800000 */
.L_x_324:
        /* <DEDUP_REMOVED lines=9> */
.L_x_327:
[----:B------:R-:W-:Y:S05]  /*17020*/  BSYNC B1 ;  /* 0x0000000000017941 */ /* 0x000fea0003800000 */
.L_x_326:
        /* <DEDUP_REMOVED lines=9> */
.L_x_329:
[----:B------:R-:W-:Y:S05]  /*170c0*/  BSYNC B1 ;  /* 0x0000000000017941 */ /* 0x000fea0003800000 */
.L_x_328:
        /* <DEDUP_REMOVED lines=9> */
.L_x_331:
[----:B------:R-:W-:Y:S05]  /*17160*/  BSYNC B1 ;  /* 0x0000000000017941 */ /* 0x000fea0003800000 */
.L_x_330:
        /* <DEDUP_REMOVED lines=9> */
.L_x_333:
[----:B------:R-:W-:Y:S05]  /*17200*/  BSYNC B1 ;  /* 0x0000000000017941 */ /* 0x000fea0003800000 */
.L_x_332:
        /* <DEDUP_REMOVED lines=9> */
.L_x_335:
[----:B------:R-:W-:Y:S05]  /*172a0*/  BSYNC B1 ;  /* 0x0000000000017941 */ /* 0x000fea0003800000 */
.L_x_334:
        /* <DEDUP_REMOVED lines=9> */
.L_x_337:
[----:B------:R-:W-:Y:S05]  /*17340*/  BSYNC B1 ;  /* 0x0000000000017941 */ /* 0x000fea0003800000 */
.L_x_336:
        /* <DEDUP_REMOVED lines=9> */
.L_x_339:
[----:B------:R-:W-:Y:S05]  /*173e0*/  BSYNC B1 ;  /* 0x0000000000017941 */ /* 0x000fea0003800000 */
.L_x_338:
        /* <DEDUP_REMOVED lines=9> */
.L_x_341:
[----:B------:R-:W-:Y:S05]  /*17480*/  BSYNC B1 ;  /* 0x0000000000017941 */ /* 0x000fea0003800000 */
.L_x_340:
        /* <DEDUP_REMOVED lines=9> */
.L_x_343:
[----:B------:R-:W-:Y:S05]  /*17520*/  BSYNC B1 ;  /* 0x0000000000017941 */ /* 0x000fea0003800000 */
.L_x_342:
        /* <DEDUP_REMOVED lines=10> */
.L_x_345:
[----:B------:R-:W-:Y:S05]  /*175d0*/  BSYNC B1 ;  /* 0x0000000000017941 */ /* 0x000fea0003800000 */
.L_x_344:
        /* <DEDUP_REMOVED lines=10> */
.L_x_347:
[----:B------:R-:W-:Y:S05]  /*17680*/  BSYNC B1 ;  /* 0x0000000000017941 */ /* 0x000fea0003800000 */
.L_x_346:
        /* <DEDUP_REMOVED lines=10> */
.L_x_349:
[----:B------:R-:W-:Y:S05]  /*17730*/  BSYNC B1 ;  /* 0x0000000000017941 */ /* 0x000fea0003800000 */
.L_x_348:
        /* <DEDUP_REMOVED lines=10> */
.L_x_351:
[----:B------:R-:W-:Y:S05]  /*177e0*/  BSYNC B1 ;  /* 0x0000000000017941 */ /* 0x000fea0003800000 */
.L_x_350:
        /* <DEDUP_REMOVED lines=9> */
.L_x_353:
[----:B------:R-:W-:Y:S05]  /*17880*/  BSYNC B1 ;  /* 0x0000000000017941 */ /* 0x000fea0003800000 */
.L_x_352:
        /* <DEDUP_REMOVED lines=9> */
.L_x_355:
[----:B------:R-:W-:Y:S05]  /*17920*/  BSYNC B1 ;  /* 0x0000000000017941 */ /* 0x000fea0003800000 */
.L_x_354:
        /* <DEDUP_REMOVED lines=9> */
.L_x_357:
[----:B------:R-:W-:Y:S05]  /*179c0*/  BSYNC B1 ;  /* 0x0000000000017941 */ /* 0x000fea0003800000 */
.L_x_356:
        /* <DEDUP_REMOVED lines=9> */
.L_x_359:
[----:B------:R-:W-:Y:S05]  /*17a60*/  BSYNC B1 ;  /* 0x0000000000017941 */ /* 0x000fea0003800000 */
.L_x_358:
        /* <DEDUP_REMOVED lines=9> */
.L_x_361:
[----:B------:R-:W-:Y:S05]  /*17b00*/  BSYNC B1 ;  /* 0x0000000000017941 */ /* 0x000fea0003800000 */
.L_x_360:
        /* <DEDUP_REMOVED lines=9> */
.L_x_363:
[----:B------:R-:W-:Y:S05]  /*17ba0*/  BSYNC B1 ;  /* 0x0000000000017941 */ /* 0x000fea0003800000 */
.L_x_362:
        /* <DEDUP_REMOVED lines=9> */
.L_x_365:
[----:B------:R-:W-:Y:S05]  /*17c40*/  BSYNC B1 ;  /* 0x0000000000017941 */ /* 0x000fea0003800000 */
.L_x_364:
        /* <DEDUP_REMOVED lines=9> */
.L_x_367:
[----:B------:R-:W-:Y:S05]  /*17ce0*/  BSYNC B1 ;  /* 0x0000000000017941 */ /* 0x000fea0003800000 */
.L_x_366:
        /* <DEDUP_REMOVED lines=9> */
.L_x_369:
[----:B------:R-:W-:Y:S05]  /*17d80*/  BSYNC B1 ;  /* 0x0000000000017941 */ /* 0x000fea0003800000 */
.L_x_368:
        /* <DEDUP_REMOVED lines=9> */
.L_x_371:
[----:B------:R-:W-:Y:S05]  /*17e20*/  BSYNC B1 ;  /* 0x0000000000017941 */ /* 0x000fea0003800000 */
.L_x_370:
        /* <DEDUP_REMOVED lines=9> */
.L_x_373:
[----:B------:R-:W-:Y:S05]  /*17ec0*/  BSYNC B1 ;  /* 0x0000000000017941 */ /* 0x000fea0003800000 */
.L_x_372:
        /* <DEDUP_REMOVED lines=9> */
.L_x_375:
[----:B------:R-:W-:Y:S05]  /*17f60*/  BSYNC B1 ;  /* 0x0000000000017941 */ /* 0x000fea0003800000 */
.L_x_374:
        /* <DEDUP_REMOVED lines=10> */
.L_x_377:
[----:B------:R-:W-:Y:S05]  /*18010*/  BSYNC B1 ;  /* 0x0000000000017941 */ /* 0x000fea0003800000 */
.L_x_376:
        /* <DEDUP_REMOVED lines=10> */
.L_x_379:
[----:B------:R-:W-:Y:S05]  /*180c0*/  BSYNC B1 ;  /* 0x0000000000017941 */ /* 0x000fea0003800000 */
.L_x_378:
        /* <DEDUP_REMOVED lines=10> */
.L_x_381:
[----:B------:R-:W-:Y:S05]  /*18170*/  BSYNC B1 ;  /* 0x0000000000017941 */ /* 0x000fea0003800000 */
.L_x_380:
        /* <DEDUP_REMOVED lines=10> */
.L_x_383:
[----:B------:R-:W-:Y:S05]  /*18220*/  BSYNC B1 ;  /* 0x0000000000017941 */ /* 0x000fea0003800000 */
.L_x_382:
        /* <DEDUP_REMOVED lines=9> */
.L_x_385:
[----:B------:R-:W-:Y:S05]  /*182c0*/  BSYNC B1 ;  /* 0x0000000000017941 */ /* 0x000fea0003800000 */
.L_x_384:
        /* <DEDUP_REMOVED lines=9> */
.L_x_387:
[----:B------:R-:W-:Y:S05]  /*18360*/  BSYNC B1 ;  /* 0x0000000000017941 */ /* 0x000fea0003800000 */
.L_x_386:
        /* <DEDUP_REMOVED lines=9> */
.L_x_389:
[----:B------:R-:W-:Y:S05]  /*18400*/  BSYNC B1 ;  /* 0x0000000000017941 */ /* 0x000fea0003800000 */
.L_x_388:
        /* <DEDUP_REMOVED lines=9> */
.L_x_391:
[----:B------:R-:W-:Y:S05]  /*184a0*/  BSYNC B1 ;  /* 0x0000000000017941 */ /* 0x000fea0003800000 */
.L_x_390:
        /* <DEDUP_REMOVED lines=9> */
.L_x_393:
[----:B------:R-:W-:Y:S05]  /*18540*/  BSYNC B1 ;  /* 0x0000000000017941 */ /* 0x000fea0003800000 */
.L_x_392:
        /* <DEDUP_REMOVED lines=9> */
.L_x_395:
[----:B------:R-:W-:Y:S05]  /*185e0*/  BSYNC B1 ;  /* 0x0000000000017941 */ /* 0x000fea0003800000 */
.L_x_394:
        /* <DEDUP_REMOVED lines=9> */
.L_x_397:
[----:B------:R-:W-:Y:S05]  /*18680*/  BSYNC B1 ;  /* 0x0000000000017941 */ /* 0x000fea0003800000 */
.L_x_396:
        /* <DEDUP_REMOVED lines=9> */
.L_x_399:
[----:B------:R-:W-:Y:S05]  /*18720*/  BSYNC B1 ;  /* 0x0000000000017941 */ /* 0x000fea0003800000 */
.L_x_398:
        /* <DEDUP_REMOVED lines=9> */
.L_x_401:
[----:B------:R-:W-:Y:S05]  /*187c0*/  BSYNC B1 ;  /* 0x0000000000017941 */ /* 0x000fea0003800000 */
.L_x_400:
        /* <DEDUP_REMOVED lines=9> */
.L_x_403:
[----:B------:R-:W-:Y:S05]  /*18860*/  BSYNC B1 ;  /* 0x0000000000017941 */ /* 0x000fea0003800000 */
.L_x_402:
        /* <DEDUP_REMOVED lines=9> */
.L_x_405:
[----:B------:R-:W-:Y:S05]  /*18900*/  BSYNC B1 ;  /* 0x0000000000017941 */ /* 0x000fea0003800000 */
.L_x_404:
        /* <DEDUP_REMOVED lines=9> */
.L_x_407:
[----:B------:R-:W-:Y:S05]  /*189a0*/  BSYNC B1 ;  /* 0x0000000000017941 */ /* 0x000fea0003800000 */
.L_x_406:
[----:B0----5:R-:W-:Y:S01]  /*189b0*/  IMAD.U32 R153, R200, 0x10000, RZ ;  /* 0x00010000c8997824 */ /* 0x021fe200078e00ff */
[----:B------:R-:W-:Y:S01]  /*189c0*/  ISETP.GT.AND P3, PT, R3, 0x60, PT ;  /* 0x000000600300780c */ /* 0x000fe20003f64270 */
[----:B------:R-:W-:Y:S02]  /*189d0*/  BSSY B1, `(.L_x_408) ;  /* 0x0000009000017945 */ /* 0x000fe40003800000 */
[----:B------:R-:W-:Y:S01]  /*189e0*/  FMUL R152, R153, R16 ;  /* 0x0000001099987220 */ /* 0x000fe20000400000 */
[----:B------:R-:W-:-:S03]  /*189f0*/  ISETP.GT.AND P1, PT, R0, RZ, P3 ;  /* 0x000000ff0000720c */ /* 0x000fc60001f24270 */
[----:B------:R-:W-:-:S05]  /*18a00*/  FFMA R152, R167, R2, R152 ;  /* 0x00000002a7987223 */ /* 0x000fca0000000098 */
[----:B------:R-:W-:Y:S02]  /*18a10*/  F2FP.BF16.F32.PACK_AB R153, RZ, R152 ;  /* 0x00000098ff99723e */ /* 0x000fe400000010ff */
[----:B------:R-:W-:-:S03]  /*18a20*/  P2R R152, PR, RZ, 0x8 ;  /* 0x00000008ff987803 */ /* 0x000fc60000000000 */
[----:B------:R0:W-:Y:S01]  /*18a30*/  @P0 STG.E.U16 desc[UR46][R216.64+0xb2], R153 ;  /* 0x0000b299d8000986 */ /* 0x0001e2000c10152e */
[----:B------:R-:W-:Y:S05]  /*18a40*/  @!P1 BRA `(.L_x_409) ;  /* 0x0000000000049947 */ /* 0x000fea0003800000 */
[----:B------:R0:W5:Y:S02]  /*18a50*/  LDG.E.LTC128B.U16 R200, desc[UR46][R22.64+0xc0] ;  /* 0x0000c02e16c87981 */ /* 0x000164000c1e1520 */
.L_x_409:
[----:B------:R-:W-:Y:S05]  /*18a60*/  BSYNC B1 ;  /* 0x0000000000017941 */ /* 0x000fea0003800000 */
.L_x_408:
[----:B0----5:R-:W-:Y:S01]  /*18a70*/  IMAD.U32 R153, R200, 0x10000, RZ ;  /* 0x00010000c8997824 */ /* 0x021fe200078e00ff */
[----:B------:R-:W-:Y:S01]  /*18a80*/  ISETP.GT.AND P2, PT, R3, 0x61, PT ;  /* 0x000000610300780c */ /* 0x000fe20003f44270 */
[----:B------:R-:W-:Y:S02]  /*18a90*/  BSSY B1, `(.L_x_410) ;  /* 0x0000009000017945 */ /* 0x000fe40003800000 */
[----:B------:R-:W-:Y:S01]  /*18aa0*/  FMUL R153, R153, R16 ;  /* 0x0000001099997220 */ /* 0x000fe20000400000 */
[----:B------:R-:W-:Y:S02]  /*18ab0*/  ISETP.GT.AND P0, PT, R0, RZ, P2 ;  /* 0x000000ff0000720c */ /* 0x000fe40001704270 */
[----:B------:R-:W-:Y:S01]  /*18ac0*/  P2R R154, PR, RZ, 0x4 ;  /* 0x00000004ff9a7803 */ /* 0x000fe20000000000 */
[----:B------:R-:W-:-:S05]  /*18ad0*/  FFMA R153, R136, R2, R153 ;  /* 0x0000000288997223 */ /* 0x000fca0000000099 */
[----:B------:R-:W-:-:S05]  /*18ae0*/  F2FP.BF16.F32.PACK_AB R153, RZ, R153 ;  /* 0x00000099ff99723e */ /* 0x000fca00000010ff */
[----:B------:R0:W-:Y:S01]  /*18af0*/  @P1 STG.E.U16 desc[UR46][R220.64+0xc0], R153 ;  /* 0x0000c099dc001986 */ /* 0x0001e2000c10152e */
[----:B------:R-:W-:Y:S05]  /*18b00*/  @!P0 BRA `(.L_x_411) ;  /* 0x0000000000048947 */ /* 0x000fea0003800000 */
[----:B------:R0:W5:Y:S02]  /*18b10*/  LDG.E.LTC128B.U16 R200, desc[UR46][R22.64+0xc2] ;  /* 0x0000c22e16c87981 */ /* 0x000164000c1e1520 */
.L_x_411:
[----:B------:R-:W-:Y:S05]  /*18b20*/  BSYNC B1 ;  /* 0x0000000000017941 */ /* 0x000fea0003800000 */
.L_x_410:
        /* <DEDUP_REMOVED lines=9> */
.L_x_413:
[----:B------:R-:W-:Y:S05]  /*18bc0*/  BSYNC B1 ;  /* 0x0000000000017941 */ /* 0x000fea0003800000 */
.L_x_412:
        /* <DEDUP_REMOVED lines=9> */
.L_x_415:
[----:B------:R-:W-:Y:S05]  /*18c60*/  BSYNC B1 ;  /* 0x0000000000017941 */ /* 0x000fea0003800000 */
.L_x_414:
        /* <DEDUP_REMOVED lines=10> */
.L_x_417:
[----:B------:R-:W-:Y:S05]  /*18d10*/  BSYNC B1 ;  /* 0x0000000000017941 */ /* 0x000fea0003800000 */
.L_x_416:
        /* <DEDUP_REMOVED lines=10> */
.L_x_419:
[----:B------:R-:W-:Y:S05]  /*18dc0*/  BSYNC B1 ;  /* 0x0000000000017941 */ /* 0x000fea0003800000 */
.L_x_418:
        /* <DEDUP_REMOVED lines=9> */
.L_x_421:
[----:B------:R-:W-:Y:S05]  /*18e60*/  BSYNC B1 ;  /* 0x0000000000017941 */ /* 0x000fea0003800000 */
.L_x_420:
        /* <DEDUP_REMOVED lines=9> */
.L_x_423:
[----:B------:R-:W-:Y:S05]  /*18f00*/  BSYNC B1 ;  /* 0x0000000000017941 */ /* 0x000fea0003800000 */
.L_x_422:
        /* <DEDUP_REMOVED lines=10> */
.L_x_425:
[----:B------:R-:W-:Y:S05]  /*18fb0*/  BSYNC B1 ;  /* 0x0000000000017941 */ /* 0x000fea0003800000 */
.L_x_424:
        /* <DEDUP_REMOVED lines=10> */
.L_x_427:
[----:B------:R-:W-:Y:S05]  /*19060*/  BSYNC B1 ;  /* 0x0000000000017941 */ /* 0x000fea0003800000 */
.L_x_426:
        /* <DEDUP_REMOVED lines=9> */
.L_x_429:
[----:B------:R-:W-:Y:S05]  /*19100*/  BSYNC B1 ;  /* 0x0000000000017941 */ /* 0x000fea0003800000 */
.L_x_428:
        /* <DEDUP_REMOVED lines=9> */
.L_x_431:
[----:B------:R-:W-:Y:S05]  /*191a0*/  BSYNC B1 ;  /* 0x0000000000017941 */ /* 0x000fea0003800000 */
.L_x_430:
        /* <DEDUP_REMOVED lines=10> */
.L_x_433:
[----:B------:R-:W-:Y:S05]  /*19250*/  BSYNC B1 ;  /* 0x0000000000017941 */ /* 0x000fea0003800000 */
.L_x_432:
        /* <DEDUP_REMOVED lines=10> */
.L_x_435:
[----:B------:R-:W-:Y:S05]  /*19300*/  BSYNC B1 ;  /* 0x0000000000017941 */ /* 0x000fea0003800000 */
.L_x_434:
        /* <DEDUP_REMOVED lines=9> */
.L_x_437:
[----:B------:R-:W-:Y:S05]  /*193a0*/  BSYNC B1 ;  /* 0x0000000000017941 */ /* 0x000fea0003800000 */
.L_x_436:
        /* <DEDUP_REMOVED lines=9> */
.L_x_439:
[----:B------:R-:W-:Y:S05]  /*19440*/  BSYNC B1 ;  /* 0x0000000000017941 */ /* 0x000fea0003800000 */
.L_x_438:
[----:B-----5:R-:W-:Y:S01]  /*19450*/  IMAD.U32 R137, R200, 0x10000, RZ ;  /* 0x00010000c8897824 */ /* 0x020fe200078e00ff */
[----:B------:R-:W-:Y:S03]  /*19460*/  BSSY B1, `(.L_x_440) ;  /* 0x0000009000017945 */ /* 0x000fe60003800000 */
[----:B------:R-:W-:-:S04]  /*19470*/  FMUL R136, R137, R16 ;  /* 0x0000001089887220 */ /* 0x000fc80000400000 */
[----:B------:R-:W-:-:S05]  /*19480*/  FFMA R136, R151, R2, R136 ;  /* 0x0000000297887223 */ /* 0x000fca0000000088 */
[----:B------:R-:W-:-:S05]  /*19490*/  F2FP.BF16.F32.PACK_AB R136, RZ, R136 ;  /* 0x00000088ff88723e */ /* 0x000fca00000010ff */
[----:B------:R0:W-:Y:S01]  /*194a0*/  @P5 STG.E.U16 desc[UR46][R4.64+0xf2], R136 ;  /* 0x0000f28804005986 */ /* 0x0001e2000c10152e */
[----:B------:R-:W-:-:S04]  /*194b0*/  ISETP.NE.AND P5, PT, R152, RZ, PT ;  /* 0x000000ff9800720c */ /* 0x000fc80003fa5270 */
[----:B------:R-:W-:-:S13]  /*194c0*/  ISETP.GT.AND P5, PT, R0, 0x80, P5 ;  /* 0x000000800000780c */ /* 0x000fda0002fa4270 */
[----:B0-----:R-:W-:Y:S05]  /*194d0*/  @!P5 BRA `(.L_x_441) ;  /* 0x000000000004d947 */ /* 0x001fea0003800000 */
[----:B------:R0:W5:Y:S02]  /*194e0*/  LDG.E.LTC128B.U16 R200, desc[UR46][R18.64+0xc0] ;  /* 0x0000c02e12c87981 */ /* 0x000164000c1e1520 */
.L_x_441:
[----:B------:R-:W-:Y:S05]  /*194f0*/  BSYNC B1 ;  /* 0x0000000000017941 */ /* 0x000fea0003800000 */
.L_x_440:
        /* <DEDUP_REMOVED lines=10> */
.L_x_443:
[----:B------:R-:W-:Y:S05]  /*195a0*/  BSYNC B1 ;  /* 0x0000000000017941 */ /* 0x000fea0003800000 */
.L_x_442:
        /* <DEDUP_REMOVED lines=10> */
.L_x_445:
[----:B------:R-:W-:Y:S05]  /*19650*/  BSYNC B1 ;  /* 0x0000000000017941 */ /* 0x000fea0003800000 */
.L_x_444:
        /* <DEDUP_REMOVED lines=10> */
.L_x_447:
[----:B------:R-:W-:Y:S05]  /*19700*/  BSYNC B1 ;  /* 0x0000000000017941 */ /* 0x000fea0003800000 */
.L_x_446:
        /* <DEDUP_REMOVED lines=9> */
.L_x_449:
[----:B------:R-:W-:Y:S05]  /*197a0*/  BSYNC B1 ;  /* 0x0000000000017941 */ /* 0x000fea0003800000 */
.L_x_448:
        /* <DEDUP_REMOVED lines=9> */
.L_x_451:
[----:B------:R-:W-:Y:S05]  /*19840*/  BSYNC B1 ;  /* 0x0000000000017941 */ /* 0x000fea0003800000 */
.L_x_450:
        /* <DEDUP_REMOVED lines=9> */
.L_x_453:
[----:B------:R-:W-:Y:S05]  /*198e0*/  BSYNC B1 ;  /* 0x0000000000017941 */ /* 0x000fea0003800000 */
.L_x_452:
        /* <DEDUP_REMOVED lines=9> */
.L_x_455:
[----:B------:R-:W-:Y:S05]  /*19980*/  BSYNC B1 ;  /* 0x0000000000017941 */ /* 0x000fea0003800000 */
.L_x_454:
        /* <DEDUP_REMOVED lines=9> */
.L_x_457:
[----:B------:R-:W-:Y:S05]  /*19a20*/  BSYNC B1 ;  /* 0x0000000000017941 */ /* 0x000fea0003800000 */
.L_x_456:
        /* <DEDUP_REMOVED lines=9> */
.L_x_459:
[----:B------:R-:W-:Y:S05]  /*19ac0*/  BSYNC B1 ;  /* 0x0000000000017941 */ /* 0x000fea0003800000 */
.L_x_458:
        /* <DEDUP_REMOVED lines=9> */
.L_x_461:
[----:B------:R-:W-:Y:S05]  /*19b60*/  BSYNC B1 ;  /* 0x0000000000017941 */ /* 0x000fea0003800000 */
.L_x_460:
        /* <DEDUP_REMOVED lines=9> */
.L_x_463:
[----:B------:R-:W-:Y:S05]  /*19c00*/  BSYNC B1 ;  /* 0x0000000000017941 */ /* 0x000fea0003800000 */
.L_x_462:
        /* <DEDUP_REMOVED lines=9> */
.L_x_465:
[----:B------:R-:W-:Y:S05]  /*19ca0*/  BSYNC B1 ;  /* 0x0000000000017941 */ /* 0x000fea0003800000 */
.L_x_464:
        /* <DEDUP_REMOVED lines=9> */
.L_x_467:
[----:B------:R-:W-:Y:S05]  /*19d40*/  BSYNC B1 ;  /* 0x0000000000017941 */ /* 0x000fea0003800000 */
.L_x_466:
        /* <DEDUP_REMOVED lines=9> */
.L_x_469:
[----:B------:R-:W-:Y:S05]  /*19de0*/  BSYNC B1 ;  /* 0x0000000000017941 */ /* 0x000fea0003800000 */
.L_x_468:
        /* <DEDUP_REMOVED lines=9> */
.L_x_471:
[----:B------:R-:W-:Y:S05]  /*19e80*/  BSYNC B1 ;  /* 0x0000000000017941 */ /* 0x000fea0003800000 */
.L_x_470:
        /* <DEDUP_REMOVED lines=10> */
.L_x_473:
[----:B------:R-:W-:Y:S05]  /*19f30*/  BSYNC B1 ;  /* 0x0000000000017941 */ /* 0x000fea0003800000 */
.L_x_472:
        /* <DEDUP_REMOVED lines=10> */
.L_x_475:
[----:B------:R-:W-:Y:S05]  /*19fe0*/  BSYNC B1 ;  /* 0x0000000000017941 */ /* 0x000fea0003800000 */
.L_x_474:
        /* <DEDUP_REMOVED lines=10> */
.L_x_477:
[----:B------:R-:W-:Y:S05]  /*1a090*/  BSYNC B1 ;  /* 0x0000000000017941 */ /* 0x000fea0003800000 */
.L_x_476:
        /* <DEDUP_REMOVED lines=10> */
.L_x_479:
[----:B------:R-:W-:Y:S05]  /*1a140*/  BSYNC B1 ;  /* 0x0000000000017941 */ /* 0x000fea0003800000 */
.L_x_478:
        /* <DEDUP_REMOVED lines=9> */
.L_x_481:
[----:B------:R-:W-:Y:S05]  /*1a1e0*/  BSYNC B1 ;  /* 0x0000000000017941 */ /* 0x000fea0003800000 */
.L_x_480:
        /* <DEDUP_REMOVED lines=9> */
.L_x_483:
[----:B------:R-:W-:Y:S05]  /*1a280*/  BSYNC B1 ;  /* 0x0000000000017941 */ /* 0x000fea0003800000 */
.L_x_482:
        /* <DEDUP_REMOVED lines=9> */
.L_x_485:
[----:B------:R-:W-:Y:S05]  /*1a320*/  BSYNC B1 ;  /* 0x0000000000017941 */ /* 0x000fea0003800000 */
.L_x_484:
        /* <DEDUP_REMOVED lines=9> */
.L_x_487:
[----:B------:R-:W-:Y:S05]  /*1a3c0*/  BSYNC B1 ;  /* 0x0000000000017941 */ /* 0x000fea0003800000 */
.L_x_486:
        /* <DEDUP_REMOVED lines=9> */
.L_x_489:
[----:B------:R-:W-:Y:S05]  /*1a460*/  BSYNC B1 ;  /* 0x0000000000017941 */ /* 0x000fea0003800000 */
.L_x_488:
        /* <DEDUP_REMOVED lines=9> */
.L_x_491:
[----:B------:R-:W-:Y:S05]  /*1a500*/  BSYNC B1 ;  /* 0x0000000000017941 */ /* 0x000fea0003800000 */
.L_x_490:
        /* <DEDUP_REMOVED lines=9> */
.L_x_493:
[----:B------:R-:W-:Y:S05]  /*1a5a0*/  BSYNC B1 ;  /* 0x0000000000017941 */ /* 0x000fea0003800000 */
.L_x_492:
        /* <DEDUP_REMOVED lines=9> */
.L_x_495:
[----:B------:R-:W-:Y:S05]  /*1a640*/  BSYNC B1 ;  /* 0x0000000000017941 */ /* 0x000fea0003800000 */
.L_x_494:
        /* <DEDUP_REMOVED lines=9> */
.L_x_497:
[----:B------:R-:W-:Y:S05]  /*1a6e0*/  BSYNC B1 ;  /* 0x0000000000017941 */ /* 0x000fea0003800000 */
.L_x_496:
        /* <DEDUP_REMOVED lines=9> */
.L_x_499:
[----:B------:R-:W-:Y:S05]  /*1a780*/  BSYNC B1 ;  /* 0x0000000000017941 */ /* 0x000fea0003800000 */
.L_x_498:
        /* <DEDUP_REMOVED lines=9> */
.L_x_501:
[----:B------:R-:W-:Y:S05]  /*1a820*/  BSYNC B1 ;  /* 0x0000000000017941 */ /* 0x000fea0003800000 */
.L_x_500:
        /* <DEDUP_REMOVED lines=9> */
.L_x_503:
[----:B------:R-:W-:Y:S05]  /*1a8c0*/  BSYNC B1 ;  /* 0x0000000000017941 */ /* 0x000fea0003800000 */
.L_x_502:
        /* <DEDUP_REMOVED lines=10> */
.L_x_505:
[----:B------:R-:W-:Y:S05]  /*1a970*/  BSYNC B1 ;  /* 0x0000000000017941 */ /* 0x000fea0003800000 */
.L_x_504:
        /* <DEDUP_REMOVED lines=10> */
.L_x_507:
[----:B------:R-:W-:Y:S05]  /*1aa20*/  BSYNC B1 ;  /* 0x0000000000017941 */ /* 0x000fea0003800000 */
.L_x_506:
        /* <DEDUP_REMOVED lines=10> */
.L_x_509:
[----:B------:R-:W-:Y:S05]  /*1aad0*/  BSYNC B1 ;  /* 0x0000000000017941 */ /* 0x000fea0003800000 */
.L_x_508:
        /* <DEDUP_REMOVED lines=10> */
.L_x_511:
[----:B------:R-:W-:Y:S05]  /*1ab80*/  BSYNC B1 ;  /* 0x0000000000017941 */ /* 0x000fea0003800000 */
.L_x_510:
        /* <DEDUP_REMOVED lines=9> */
.L_x_513:
[----:B------:R-:W-:Y:S05]  /*1ac20*/  BSYNC B1 ;  /* 0x0000000000017941 */ /* 0x000fea0003800000 */
.L_x_512:
        /* <DEDUP_REMOVED lines=9> */
.L_x_515:
[----:B------:R-:W-:Y:S05]  /*1acc0*/  BSYNC B1 ;  /* 0x0000000000017941 */ /* 0x000fea0003800000 */
.L_x_514:
        /* <DEDUP_REMOVED lines=9> */
.L_x_517:
[----:B------:R-:W-:Y:S05]  /*1ad60*/  BSYNC B1 ;  /* 0x0000000000017941 */ /* 0x000fea0003800000 */
.L_x_516:
        /* <DEDUP_REMOVED lines=9> */
.L_x_519:
[----:B------:R-:W-:Y:S05]  /*1ae00*/  BSYNC B1 ;  /* 0x0000000000017941 */ /* 0x000fea0003800000 */
.L_x_518:
        /* <DEDUP_REMOVED lines=9> */
.L_x_521:
[----:B------:R-:W-:Y:S05]  /*1aea0*/  BSYNC B1 ;  /* 0x0000000000017941 */ /* 0x000fea0003800000 */
.L_x_520:
        /* <DEDUP_REMOVED lines=9> */
.L_x_523:
[----:B------:R-:W-:Y:S05]  /*1af40*/  BSYNC B1 ;  /* 0x0000000000017941 */ /* 0x000fea0003800000 */
.L_x_522:
        /* <DEDUP_REMOVED lines=9> */
.L_x_525:
[----:B------:R-:W-:Y:S05]  /*1afe0*/  BSYNC B1 ;  /* 0x0000000000017941 */ /* 0x000fea0003800000 */
.L_x_524:
        /* <DEDUP_REMOVED lines=9> */
.L_x_527:
[----:B------:R-:W-:Y:S05]  /*1b080*/  BSYNC B1 ;  /* 0x0000000000017941 */ /* 0x000fea0003800000 */
.L_x_526:
        /* <DEDUP_REMOVED lines=9> */
.L_x_529:
[----:B------:R-:W-:Y:S05]  /*1b120*/  BSYNC B1 ;  /* 0x0000000000017941 */ /* 0x000fea0003800000 */
.L_x_528:
        /* <DEDUP_REMOVED lines=9> */
.L_x_531:
[----:B------:R-:W-:Y:S05]  /*1b1c0*/  BSYNC B1 ;  /* 0x0000000000017941 */ /* 0x000fea0003800000 */
.L_x_530:
        /* <DEDUP_REMOVED lines=9> */
.L_x_533:
[----:B------:R-:W-:Y:S05]  /*1b260*/  BSYNC B1 ;  /* 0x0000000000017941 */ /* 0x000fea0003800000 */
.L_x_532:
        /* <DEDUP_REMOVED lines=9> */
.L_x_535:
[----:B------:R-:W-:Y:S05]  /*1b300*/  BSYNC B1 ;  /* 0x0000000000017941 */ /* 0x000fea0003800000 */
.L_x_534:
        /* <DEDUP_REMOVED lines=11> */
.L_x_537:
[----:B------:R-:W-:Y:S05]  /*1b3c0*/  BSYNC B1 ;  /* 0x0000000000017941 */ /* 0x000fea0003800000 */
.L_x_536:
        /* <DEDUP_REMOVED lines=11> */
.L_x_539:
[----:B------:R-:W-:Y:S05]  /*1b480*/  BSYNC B1 ;  /* 0x0000000000017941 */ /* 0x000fea0003800000 */
.L_x_538:
        /* <DEDUP_REMOVED lines=9> */
.L_x_541:
[----:B------:R-:W-:Y:S05]  /*1b520*/  BSYNC B1 ;  /* 0x0000000000017941 */ /* 0x000fea0003800000 */
.L_x_540:
        /* <DEDUP_REMOVED lines=9> */
.L_x_543:
[----:B------:R-:W-:Y:S05]  /*1b5c0*/  BSYNC B1 ;  /* 0x0000000000017941 */ /* 0x000fea0003800000 */
.L_x_542:
        /* <DEDUP_REMOVED lines=10> */
.L_x_545:
[----:B------:R-:W-:Y:S05]  /*1b670*/  BSYNC B1 ;  /* 0x0000000000017941 */ /* 0x000fea0003800000 */
.L_x_544:
        /* <DEDUP_REMOVED lines=10> */
.L_x_547:
[----:B------:R-:W-:Y:S05]  /*1b720*/  BSYNC B1 ;  /* 0x0000000000017941 */ /* 0x000fea0003800000 */
.L_x_546:
        /* <DEDUP_REMOVED lines=9> */
.L_x_549:
[----:B------:R-:W-:Y:S05]  /*1b7c0*/  BSYNC B1 ;  /* 0x0000000000017941 */ /* 0x000fea0003800000 */
.L_x_548:
        /* <DEDUP_REMOVED lines=9> */
.L_x_551:
[----:B------:R-:W-:Y:S05]  /*1b860*/  BSYNC B1 ;  /* 0x0000000000017941 */ /* 0x000fea0003800000 */
.L_x_550:
        /* <DEDUP_REMOVED lines=10> */
.L_x_553:
[----:B------:R-:W-:Y:S05]  /*1b910*/  BSYNC B1 ;  /* 0x0000000000017941 */ /* 0x000fea0003800000 */
.L_x_552:
        /* <DEDUP_REMOVED lines=10> */
.L_x_555:
[----:B------:R-:W-:Y:S05]  /*1b9c0*/  BSYNC B1 ;  /* 0x0000000000017941 */ /* 0x000fea0003800000 */
.L_x_554:
        /* <DEDUP_REMOVED lines=9> */
.L_x_557:
[----:B------:R-:W-:Y:S05]  /*1ba60*/  BSYNC B1 ;  /* 0x0000000000017941 */ /* 0x000fea0003800000 */
.L_x_556:
        /* <DEDUP_REMOVED lines=9> */
.L_x_559:
[----:B------:R-:W-:Y:S05]  /*1bb00*/  BSYNC B1 ;  /* 0x0000000000017941 */ /* 0x000fea0003800000 */
.L_x_558:
        /* <DEDUP_REMOVED lines=10> */
.L_x_561:
[----:B------:R-:W-:Y:S05]  /*1bbb0*/  BSYNC B1 ;  /* 0x0000000000017941 */ /* 0x000fea0003800000 */
.L_x_560:
        /* <DEDUP_REMOVED lines=10> */
.L_x_563:
[----:B------:R-:W-:Y:S05]  /*1bc60*/  BSYNC B1 ;  /* 0x0000000000017941 */ /* 0x000fea0003800000 */
.L_x_562:
[----:B-----5:R-:W-:Y:S01]  /*1bc70*/  IMAD.U32 R3, R200, 0x10000, RZ ;  /* 0x00010000c8037824 */ /* 0x020fe200078e00ff */
[----:B------:R-:W-:Y:S03]  /*1bc80*/  BSSY B1, `(.L_x_564) ;  /* 0x0000008000017945 */ /* 0x000fe60003800000 */
[----:B0-----:R-:W-:-:S04]  /*1bc90*/  FMUL R22, R3, R16 ;  /* 0x0000001003167220 */ /* 0x001fc80000400000 */
[----:B------:R-:W-:-:S05]  /*1bca0*/  FFMA R22, R85, R2, R22 ;  /* 0x0000000255167223 */ /* 0x000fca0000000016 */
[----:B------:R-:W-:-:S05]  /*1bcb0*/  F2FP.BF16.F32.PACK_AB R22, RZ, R22 ;  /* 0x00000016ff16723e */ /* 0x000fca00000010ff */
[----:B------:R0:W-:Y:S01]  /*1bcc0*/  @P5 STG.E.U16 desc[UR46][R220.64+0x132], R22 ;  /* 0x00013216dc005986 */ /* 0x0001e2000c10152e */
[----:B------:R-:W-:-:S13]  /*1bcd0*/  ISETP.GT.AND P5, PT, R0, 0x8, P1 ;  /* 0x000000080000780c */ /* 0x000fda0000fa4270 */
[----:B0-----:R-:W-:Y:S05]  /*1bce0*/  @!P5 BRA `(.L_x_565) ;  /* 0x000000000004d947 */ /* 0x001fea0003800000 */
[----:B------:R0:W5:Y:S02]  /*1bcf0*/  LDG.E.LTC128B.U16 R200, desc[UR46][R20.64+0x130] ;  /* 0x0001302e14c87981 */ /* 0x000164000c1e1520 */
.L_x_565:
[----:B------:R-:W-:Y:S05]  /*1bd00*/  BSYNC B1 ;  /* 0x0000000000017941 */ /* 0x000fea0003800000 */
.L_x_564:
        /* <DEDUP_REMOVED lines=9> */
.L_x_567:
[----:B------:R-:W-:Y:S05]  /*1bda0*/  BSYNC B1 ;  /* 0x0000000000017941 */ /* 0x000fea0003800000 */
.L_x_566:
[----:B-----5:R-:W-:Y:S01]  /*1bdb0*/  IMAD.U32 R3, R200, 0x10000, RZ ;  /* 0x00010000c8037824 */ /* 0x020fe200078e00ff */
[----:B------:R-:W-:Y:S03]  /*1bdc0*/  BSSY B1, `(.L_x_568) ;  /* 0x0000009000017945 */ /* 0x000fe60003800000 */
[----:B0-----:R-:W-:-:S04]  /*1bdd0*/  FMUL R20, R3, R16 ;  /* 0x0000001003147220 */ /* 0x001fc80000400000 */
[----:B------:R-:W-:-:S05]  /*1bde0*/  FFMA R20, R87, R2, R20 ;  /* 0x0000000257147223 */ /* 0x000fca0000000014 */
[----:B------:R-:W-:-:S05]  /*1bdf0*/  F2FP.BF16.F32.PACK_AB R20, RZ, R20 ;  /* 0x00000014ff14723e */ /* 0x000fca00000010ff */
[----:B------:R0:W-:Y:S01]  /*1be00*/  @P5 STG.E.U16 desc[UR46][R4.64+0x132], R20 ;  /* 0x0001321404005986 */ /* 0x0001e2000c10152e */
[----:B------:R-:W-:-:S04]  /*1be10*/  ISETP.NE.AND P5, PT, R88, RZ, PT ;  /* 0x000000ff5800720c */ /* 0x000fc80003fa5270 */
[----:B------:R-:W-:-:S13]  /*1be20*/  ISETP.GT.AND P5, PT, R0, 0x80, P5 ;  /* 0x000000800000780c */ /* 0x000fda0002fa4270 */
[----:B0-----:R-:W-:Y:S05]  /*1be30*/  @!P5 BRA `(.L_x_569) ;  /* 0x000000000004d947 */ /* 0x001fea0003800000 */
[----:B------:R0:W5:Y:S02]  /*1be40*/  LDG.E.LTC128B.U16 R200, desc[UR46][R18.64+0x100] ;  /* 0x0001002e12c87981 */ /* 0x000164000c1e1520 */
.L_x_569:
[----:B------:R-:W-:Y:S05]  /*1be50*/  BSYNC B1 ;  /* 0x0000000000017941 */ /* 0x000fea0003800000 */
.L_x_568:
        /* <DEDUP_REMOVED lines=10> */
.L_x_571:
[----:B------:R-:W-:Y:S05]  /*1bf00*/  BSYNC B1 ;  /* 0x0000000000017941 */ /* 0x000fea0003800000 */
.L_x_570:
        /* <DEDUP_REMOVED lines=10> */
.L_x_573:
[----:B------:R-:W-:Y:S05]  /*1bfb0*/  BSYNC B1 ;  /* 0x0000000000017941 */ /* 0x000fea0003800000 */
.L_x_572:
        /* <DEDUP_REMOVED lines=10> */
.L_x_575:
[----:B------:R-:W-:Y:S05]  /*1c060*/  BSYNC B1 ;  /* 0x0000000000017941 */ /* 0x000fea0003800000 */
.L_x_574:
        /* <DEDUP_REMOVED lines=9> */
.L_x_577:
[----:B------:R-:W-:Y:S05]  /*1c100*/  BSYNC B1 ;  /* 0x0000000000017941 */ /* 0x000fea0003800000 */
.L_x_576:
        /* <DEDUP_REMOVED lines=9> */
.L_x_579:
[----:B------:R-:W-:Y:S05]  /*1c1a0*/  BSYNC B1 ;  /* 0x0000000000017941 */ /* 0x000fea0003800000 */
.L_x_578:
        /* <DEDUP_REMOVED lines=9> */
.L_x_581:
[----:B------:R-:W-:Y:S05]  /*1c240*/  BSYNC B1 ;  /* 0x0000000000017941 */ /* 0x000fea0003800000 */
.L_x_580:
        /* <DEDUP_REMOVED lines=9> */
.L_x_583:
[----:B------:R-:W-:Y:S05]  /*1c2e0*/  BSYNC B1 ;  /* 0x0000000000017941 */ /* 0x000fea0003800000 */
.L_x_582:
        /* <DEDUP_REMOVED lines=9> */
.L_x_585:
[----:B------:R-:W-:Y:S05]  /*1c380*/  BSYNC B1 ;  /* 0x0000000000017941 */ /* 0x000fea0003800000 */
.L_x_584:
        /* <DEDUP_REMOVED lines=9> */
.L_x_587:
[----:B------:R-:W-:Y:S05]  /*1c420*/  BSYNC B1 ;  /* 0x0000000000017941 */ /* 0x000fea0003800000 */
.L_x_586:
        /* <DEDUP_REMOVED lines=9> */
.L_x_589:
[----:B------:R-:W-:Y:S05]  /*1c4c0*/  BSYNC B1 ;  /* 0x0000000000017941 */ /* 0x000fea0003800000 */
.L_x_588:
        /* <DEDUP_REMOVED lines=9> */
.L_x_591:
[----:B------:R-:W-:Y:S05]  /*1c560*/  BSYNC B1 ;  /* 0x0000000000017941 */ /* 0x000fea0003800000 */
.L_x_590:
        /* <DEDUP_REMOVED lines=9> */
.L_x_593:
[----:B------:R-:W-:Y:S05]  /*1c600*/  BSYNC B1 ;  /* 0x0000000000017941 */ /* 0x000fea0003800000 */
.L_x_592:
        /* <DEDUP_REMOVED lines=9> */
.L_x_595:
[----:B------:R-:W-:Y:S05]  /*1c6a0*/  BSYNC B1 ;  /* 0x0000000000017941 */ /* 0x000fea0003800000 */
.L_x_594:
        /* <DEDUP_REMOVED lines=9> */
.L_x_597:
[----:B------:R-:W-:Y:S05]  /*1c740*/  BSYNC B1 ;  /* 0x0000000000017941 */ /* 0x000fea0003800000 */
.L_x_596:
        /* <DEDUP_REMOVED lines=9> */
.L_x_599:
[----:B------:R-:W-:Y:S05]  /*1c7e0*/  BSYNC B1 ;  /* 0x0000000000017941 */ /* 0x000fea0003800000 */
.L_x_598:
        /* <DEDUP_REMOVED lines=10> */
.L_x_601:
[----:B------:R-:W-:Y:S05]  /*1c890*/  BSYNC B1 ;  /* 0x0000000000017941 */ /* 0x000fea0003800000 */
.L_x_600:
        /* <DEDUP_REMOVED lines=10> */
.L_x_603:
[----:B------:R-:W-:Y:S05]  /*1c940*/  BSYNC B1 ;  /* 0x0000000000017941 */ /* 0x000fea0003800000 */
.L_x_602:
        /* <DEDUP_REMOVED lines=10> */
.L_x_605:
[----:B------:R-:W-:Y:S05]  /*1c9f0*/  BSYNC B1 ;  /* 0x0000000000017941 */ /* 0x000fea0003800000 */
.L_x_604:
        /* <DEDUP_REMOVED lines=10> */
.L_x_607:
[----:B------:R-:W-:Y:S05]  /*1caa0*/  BSYNC B1 ;  /* 0x0000000000017941 */ /* 0x000fea0003800000 */
.L_x_606:
        /* <DEDUP_REMOVED lines=9> */
.L_x_609:
[----:B------:R-:W-:Y:S05]  /*1cb40*/  BSYNC B1 ;  /* 0x0000000000017941 */ /* 0x000fea0003800000 */
.L_x_608:
        /* <DEDUP_REMOVED lines=9> */
.L_x_611:
[----:B------:R-:W-:Y:S05]  /*1cbe0*/  BSYNC B1 ;  /* 0x0000000000017941 */ /* 0x000fea0003800000 */
.L_x_610:
        /* <DEDUP_REMOVED lines=9> */
.L_x_613:
[----:B------:R-:W-:Y:S05]  /*1cc80*/  BSYNC B1 ;  /* 0x0000000000017941 */ /* 0x000fea0003800000 */
.L_x_612:
        /* <DEDUP_REMOVED lines=9> */
.L_x_615:
[----:B------:R-:W-:Y:S05]  /*1cd20*/  BSYNC B1 ;  /* 0x0000000000017941 */ /* 0x000fea0003800000 */
.L_x_614:
        /* <DEDUP_REMOVED lines=9> */
.L_x_617:
[----:B------:R-:W-:Y:S05]  /*1cdc0*/  BSYNC B1 ;  /* 0x0000000000017941 */ /* 0x000fea0003800000 */
.L_x_616:
        /* <DEDUP_REMOVED lines=9> */
.L_x_619:
[----:B------:R-:W-:Y:S05]  /*1ce60*/  BSYNC B1 ;  /* 0x0000000000017941 */ /* 0x000fea0003800000 */
.L_x_618:
        /* <DEDUP_REMOVED lines=9> */
.L_x_621:
[----:B------:R-:W-:Y:S05]  /*1cf00*/  BSYNC B1 ;  /* 0x0000000000017941 */ /* 0x000fea0003800000 */
.L_x_620:
        /* <DEDUP_REMOVED lines=9> */
.L_x_623:
[----:B------:R-:W-:Y:S05]  /*1cfa0*/  BSYNC B1 ;  /* 0x0000000000017941 */ /* 0x000fea0003800000 */
.L_x_622:
        /* <DEDUP_REMOVED lines=9> */
.L_x_625:
[----:B------:R-:W-:Y:S05]  /*1d040*/  BSYNC B1 ;  /* 0x0000000000017941 */ /* 0x000fea0003800000 */
.L_x_624:
        /* <DEDUP_REMOVED lines=9> */
.L_x_627:
[----:B------:R-:W-:Y:S05]  /*1d0e0*/  BSYNC B1 ;  /* 0x0000000000017941 */ /* 0x000fea0003800000 */
.L_x_626:
        /* <DEDUP_REMOVED lines=9> */
.L_x_629:
[----:B------:R-:W-:Y:S05]  /*1d180*/  BSYNC B1 ;  /* 0x0000000000017941 */ /* 0x000fea0003800000 */
.L_x_628:
        /* <DEDUP_REMOVED lines=9> */
.L_x_631:
[----:B------:R-:W-:Y:S05]  /*1d220*/  BSYNC B1 ;  /* 0x0000000000017941 */ /* 0x000fea0003800000 */
.L_x_630:
        /* <DEDUP_REMOVED lines=10> */
.L_x_633:
[----:B------:R-:W-:Y:S05]  /*1d2d0*/  BSYNC B1 ;  /* 0x0000000000017941 */ /* 0x000fea0003800000 */
.L_x_632:
        /* <DEDUP_REMOVED lines=10> */
.L_x_635:
[----:B------:R-:W-:Y:S05]  /*1d380*/  BSYNC B1 ;  /* 0x0000000000017941 */ /* 0x000fea0003800000 */
.L_x_634:
        /* <DEDUP_REMOVED lines=10> */
.L_x_637:
[----:B------:R-:W-:Y:S05]  /*1d430*/  BSYNC B1 ;  /* 0x0000000000017941 */ /* 0x000fea0003800000 */
.L_x_636:
        /* <DEDUP_REMOVED lines=10> */
.L_x_639:
[----:B------:R-:W-:Y:S05]  /*1d4e0*/  BSYNC B1 ;  /* 0x0000000000017941 */ /* 0x000fea0003800000 */
.L_x_638:
        /* <DEDUP_REMOVED lines=9> */
.L_x_641:
[----:B------:R-:W-:Y:S05]  /*1d580*/  BSYNC B1 ;  /* 0x0000000000017941 */ /* 0x000fea0003800000 */
.L_x_640:
        /* <DEDUP_REMOVED lines=9> */
.L_x_643:
[----:B------:R-:W-:Y:S05]  /*1d620*/  BSYNC B1 ;  /* 0x0000000000017941 */ /* 0x000fea0003800000 */
.L_x_642:
        /* <DEDUP_REMOVED lines=9> */
.L_x_645:
[----:B------:R-:W-:Y:S05]  /*1d6c0*/  BSYNC B1 ;  /* 0x0000000000017941 */ /* 0x000fea0003800000 */
.L_x_644:
        /* <DEDUP_REMOVED lines=9> */
.L_x_647:
[----:B------:R-:W-:Y:S05]  /*1d760*/  BSYNC B1 ;  /* 0x0000000000017941 */ /* 0x000fea0003800000 */
.L_x_646:
        /* <DEDUP_REMOVED lines=9> */
.L_x_649:
[----:B------:R-:W-:Y:S05]  /*1d800*/  BSYNC B1 ;  /* 0x0000000000017941 */ /* 0x000fea0003800000 */
.L_x_648:
        /* <DEDUP_REMOVED lines=9> */
.L_x_651:
[----:B------:R-:W-:Y:S05]  /*1d8a0*/  BSYNC B1 ;  /* 0x0000000000017941 */ /* 0x000fea0003800000 */
.L_x_650:
        /* <DEDUP_REMOVED lines=9> */
.L_x_653:
[----:B------:R-:W-:Y:S05]  /*1d940*/  BSYNC B1 ;  /* 0x0000000000017941 */ /* 0x000fea0003800000 */
.L_x_652:
        /* <DEDUP_REMOVED lines=9> */
.L_x_655:
[----:B------:R-:W-:Y:S05]  /*1d9e0*/  BSYNC B1 ;  /* 0x0000000000017941 */ /* 0x000fea0003800000 */
.L_x_654:
        /* <DEDUP_REMOVED lines=9> */
.L_x_657:
[----:B------:R-:W-:Y:S05]  /*1da80*/  BSYNC B1 ;  /* 0x0000000000017941 */ /* 0x000fea0003800000 */
.L_x_656:
        /* <DEDUP_REMOVED lines=9> */
.L_x_659:
[----:B------:R-:W-:Y:S05]  /*1db20*/  BSYNC B1 ;  /* 0x0000000000017941 */ /* 0x000fea0003800000 */
.L_x_658:
        /* <DEDUP_REMOVED lines=9> */
.L_x_661:
[----:B------:R-:W-:Y:S05]  /*1dbc0*/  BSYNC B1 ;  /* 0x0000000000017941 */ /* 0x000fea0003800000 */
.L_x_660:
        /* <DEDUP_REMOVED lines=9> */
.L_x_663:
[----:B------:R-:W-:Y:S05]  /*1dc60*/  BSYNC B1 ;  /* 0x0000000000017941 */ /* 0x000fea0003800000 */
.L_x_662:
[----:B------:R-:W-:Y:S05]  /*1dc70*/  @!P0 BRA `(.L_x_664) ;  /* 0x00000064006c8947 */ /* 0x000fea0003800000 */
[----:B0----5:R-:W-:-:S04]  /*1dc80*/  IMAD.U32 R3, R200, 0x10000, RZ ;  /* 0x00010000c8037824 */ /* 0x021fc800078e00ff */
[----:B------:R-:W-:-:S04]  /*1dc90*/  FMUL R0, R3, R16 ;  /* 0x0000001003007220 */ /* 0x000fc80000400000 */
[----:B------:R-:W-:-:S05]  /*1dca0*/  FFMA R0, R39, R2, R0 ;  /* 0x0000000227007223 */ /* 0x000fca0000000000 */
[----:B------:R-:W-:-:S05]  /*1dcb0*/  F2FP.BF16.F32.PACK_AB R0, RZ, R0 ;  /* 0x00000000ff00723e */ /* 0x000fca00000010ff */
[----:B------:R0:W-:Y:S01]  /*1dcc0*/  STG.E.U16 desc[UR46][R216.64+0x132], R0 ;  /* 0x00013200d8007986 */ /* 0x0001e2000c10152e */
[----:B------:R-:W-:Y:S05]  /*1dcd0*/  BRA `(.L_x_664) ;  /* 0x0000006400547947 */ /* 0x000fea0003800000 */
.L_x_33:
[----:B------:R-:W2:Y:S01]  /*1dce0*/  LDL.LU R9, [R1+0x184] ;  /* 0x0001840001097983 */ /* 0x000ea20000300800 */
[----:B------:R-:W-:-:S03]  /*1dcf0*/  ULDC.64 UR4, c[0x0][0x5c0] ;  /* 0x0001700000047ab9 */ /* 0x000fc60000000a00 */
[----:B------:R-:W3:Y:S04]  /*1dd00*/  LDL.LU R6, [R1+0x188] ;  /* 0x0001880001067983 */ /* 0x000ee80000300800 */
[----:B------:R-:W4:Y:S04]  /*1dd10*/  LDL.LU R8, [R1+0x18c] ;  /* 0x00018c0001087983 */ /* 0x000f280000300800 */
[----:B------:R-:W5:Y:S01]  /*1dd20*/  LDL.LU R7, [R1+0x180] ;  /* 0x0001800001077983 */ /* 0x000f620000300800 */
[C---:B------:R-:W-:Y:S02]  /*1dd30*/  LEA R12, P1, R4.reuse, UR4, 0x1 ;  /* 0x00000004040c7c11 */ /* 0x040fe4000f8208ff */
[----:B------:R-:W-:Y:S01]  /*1dd40*/  ISETP.GT.AND P4, PT, R3, 0x1, PT ;  /* 0x000000010300780c */ /* 0x000fe20003f84270 */
[----:B------:R-:W-:Y:S01]  /*1dd50*/  USHF.L.U32 UR11, UR8, 0x4, URZ ;  /* 0x00000004080b7899 */ /* 0x000fe2000800063f */
[----:B------:R-:W-:Y:S01]  /*1dd60*/  LEA.HI.X R13, R4, UR5, R18, 0x1, P1 ;  /* 0x00000005040d7c11 */ /* 0x000fe200088f0c12 */
[----:B------:R-:W5:Y:S01]  /*1dd70*/  LDL.LU R234, [R1+0x19c] ;  /* 0x00019c0001ea7983 */ /* 0x000f620000300800 */
[----:B------:R-:W-:-:S02]  /*1dd80*/  ISETP.GT.AND P1, PT, R0, RZ, P4 ;  /* 0x000000ff0000720c */ /* 0x000fc40002724270 */
[----:B------:R-:W-:Y:S01]  /*1dd90*/  ISETP.GT.AND P3, PT, R0, 0x8, P5 ;  /* 0x000000080000780c */ /* 0x000fe20002f64270 */
[----:B------:R-:W5:Y:S01]  /*1dda0*/  LDL.LU R233, [R1+0x1a0] ;  /* 0x0001a00001e97983 */ /* 0x000f620000300800 */
[----:B------:R-:W-:-:S03]  /*1ddb0*/  USHF.L.U64.HI UR5, UR8, 0x4, UR9 ;  /* 0x0000000408057899 */ /* 0x000fc60008010209 */
[----:B------:R-:W5:Y:S04]  /*1ddc0*/  LDL.LU R232, [R1+0x1a4] ;  /* 0x0001a40001e87983 */ /* 0x000f680000300800 */
[----:B------:R-:W5:Y:S04]  /*1ddd0*/  LDL.LU R23, [R1+0x1a8] ;  /* 0x0001a80001177983 */ /* 0x000f680000300800 */
[----:B------:R-:W5:Y:S04]  /*1dde0*/  LDL.LU R22, [R1+0x1ac] ;  /* 0x0001ac0001167983 */ /* 0x000f680000300800 */
[----:B------:R-:W5:Y:S04]  /*1ddf0*/  LDL.LU R21, [R1+0x1b0] ;  /* 0x0001b00001157983 */ /* 0x000f680000300800 */
[----:B------:R-:W5:Y:S04]  /*1de00*/  LDL.LU R20, [R1+0x1b4] ;  /* 0x0001b40001147983 */ /* 0x000f680000300800 */
[----:B------:R-:W5:Y:S04]  /*1de10*/  LDL.LU R19, [R1+0x1b8] ;  /* 0x0001b80001137983 */ /* 0x000f680000300800 */
[----:B------:R-:W5:Y:S04]  /*1de20*/  LDL.LU R15, [R1+0x1bc] ;  /* 0x0001bc00010f7983 */ /* 0x000f680000300800 */
[----:B------:R-:W5:Y:S04]  /*1de30*/  LDL.LU R11, [R1+0x144] ;  /* 0x00014400010b7983 */ /* 0x000f680000300800 */
[----:B------:R-:W5:Y:S01]  /*1de40*/  LDL.LU R18, [R1+0x198] ;  /* 0x0001980001127983 */ /* 0x000f620000300800 */
[-C--:B--2---:R-:W-:Y:S01]  /*1de50*/  FMUL R4, R9, R2.reuse ;  /* 0x0000000209047220 */ /* 0x084fe20000400000 */
[----:B---3--:R-:W-:-:S04]  /*1de60*/  FMUL R6, R6, R2 ;  /* 0x0000000206067220 */ /* 0x008fc80000400000 */
[----:B------:R-:W-:Y:S01]  /*1de70*/  F2FP.BF16.F32.PACK_AB R4, RZ, R4 ;  /* 0x00000004ff04723e */ /* 0x000fe200000010ff */
[----:B----4-:R-:W-:Y:S01]  /*1de80*/  FMUL R5, R8, R2 ;  /* 0x0000000208057220 */ /* 0x010fe20000400000 */
[----:B------:R-:W-:Y:S02]  /*1de90*/  IADD3 R8, P2, R12, UR11, RZ ;  /* 0x0000000b0c087c10 */ /* 0x000fe4000ff5e0ff */
[----:B------:R-:W-:Y:S01]  /*1dea0*/  F2FP.BF16.F32.PACK_AB R6, RZ, R6 ;  /* 0x00000006ff06723e */ /* 0x000fe200000010ff */
[----:B-----5:R-:W-:Y:S01]  /*1deb0*/  FMUL R7, R7, R2 ;  /* 0x0000000207077220 */ /* 0x020fe20000400000 */
[----:B------:R-:W-:Y:S01]  /*1dec0*/  IADD3.X R9, R13, UR5, RZ, P2, !PT ;  /* 0x000000050d097c10 */ /* 0x000fe200097fe4ff */
[----:B------:R-:W-:Y:S01]  /*1ded0*/  @P1 STG.E.U16 desc[UR46][R12.64+0x2], R4 ;  /* 0x000002040c001986 */ /* 0x000fe2000c10152e */
[----:B------:R-:W-:Y:S02]  /*1dee0*/  F2FP.BF16.F32.PACK_AB R5, RZ, R5 ;  /* 0x00000005ff05723e */ /* 0x000fe400000010ff */
[----:B------:R-:W-:-:S05]  /*1def0*/  F2FP.BF16.F32.PACK_AB R7, RZ, R7 ;  /* 0x00000007ff07723e */ /* 0x000fca00000010ff */
[----:B------:R1:W-:Y:S04]  /*1df00*/  @P0 STG.E.U16 desc[UR46][R12.64], R7 ;  /* 0x000000070c000986 */ /* 0x0003e8000c10152e */
[----:B------:R2:W-:Y:S04]  /*1df10*/  @P3 STG.E.U16 desc[UR46][R8.64], R6 ;  /* 0x0000000608003986 */ /* 0x0005e8000c10152e */
[----:B-1----:R-:W3:Y:S04]  /*1df20*/  LDL.LU R7, [R1+0x140] ;  /* 0x0001400001077983 */ /* 0x002ee80000300800 */
[----:B------:R-:W4:Y:S04]  /*1df30*/  LDL.LU R4, [R1+0x194] ;  /* 0x0001940001047983 */ /* 0x000f280000300800 */
[----:B--2---:R-:W2:Y:S01]  /*1df40*/  LDL.LU R6, [R1+0x190] ;  /* 0x0001900001067983 */ /* 0x004ea20000300800 */
[----:B------:R-:W-:-:S02]  /*1df50*/  ISETP.GT.AND P0, PT, R0, 0x8, P4 ;  /* 0x000000080000780c */ /* 0x000fc40002704270 */
[C---:B------:R-:W-:Y:S02]  /*1df60*/  ISETP.GT.AND P2, PT, R3.reuse, 0x8, PT ;  /* 0x000000080300780c */ /* 0x040fe40003f44270 */
[----:B------:R-:W-:Y:S02]  /*1df70*/  ISETP.GT.AND P4, PT, R3, 0x9, PT ;  /* 0x000000090300780c */ /* 0x000fe40003f84270 */
[C---:B------:R-:W-:Y:S02]  /*1df80*/  ISETP.GT.AND P3, PT, R0.reuse, 0x8, P2 ;  /* 0x000000080000780c */ /* 0x040fe40001764270 */
[----:B------:R-:W-:-:S05]  /*1df90*/  ISETP.GT.AND P1, PT, R0, RZ, P4 ;  /* 0x000000ff0000720c */ /* 0x000fca0002724270 */
[----:B------:R4:W-:Y:S01]  /*1dfa0*/  @P0 STG.E.U16 desc[UR46][R8.64+0x2], R5 ;  /* 0x0000020508000986 */ /* 0x0009e2000c10152e */
[----:B------:R-:W-:Y:S01]  /*1dfb0*/  ISETP.GT.AND P0, PT, R0, RZ, P2 ;  /* 0x000000ff0000720c */ /* 0x000fe20001704270 */
[----:B------:R-:W-:Y:S01]  /*1dfc0*/  UIMAD UR4, UR9, 0xf0, URZ ;  /* 0x000000f0090478a4 */ /* 0x000fe2000f8e023f */
[-C--:B----4-:R-:W-:Y:S01]  /*1dfd0*/  FMUL R5, R4, R2.reuse ;  /* 0x0000000204057220 */ /* 0x090fe20000400000 */
[-C--:B------:R-:W-:Y:S02]  /*1dfe0*/  FMUL R4, R18, R2.reuse ;  /* 0x0000000212047220 */ /* 0x080fe40000400000 */
[----:B------:R-:W4:Y:S01]  /*1dff0*/  LDL.LU R18, [R1+0x158] ;  /* 0x0001580001127983 */ /* 0x000f220000300800 */
[----:B--2---:R-:W-:Y:S01]  /*1e000*/  FMUL R6, R6, R2 ;  /* 0x0000000206067220 */ /* 0x004fe20000400000 */
[----:B------:R-:W-:Y:S02]  /*1e010*/  F2FP.BF16.F32.PACK_AB R5, RZ, R5 ;  /* 0x00000005ff05723e */ /* 0x000fe400000010ff */
[----:B------:R-:W-:-:S02]  /*1e020*/  F2FP.BF16.F32.PACK_AB R4, RZ, R4 ;  /* 0x00000004ff04723e */ /* 0x000fc400000010ff */
[----:B------:R-:W-:Y:S01]  /*1e030*/  F2FP.BF16.F32.PACK_AB R6, RZ, R6 ;  /* 0x00000006ff06723e */ /* 0x000fe200000010ff */
[----:B------:R1:W-:Y:S01]  /*1e040*/  @P1 STG.E.U16 desc[UR46][R12.64+0x12], R5 ;  /* 0x000012050c001986 */ /* 0x0003e2000c10152e */
[----:B------:R-:W-:-:S03]  /*1e050*/  ISETP.GT.AND P1, PT, R0, 0x8, P4 ;  /* 0x000000080000780c */ /* 0x000fc60002724270 */
[----:B------:R-:W-:Y:S01]  /*1e060*/  @P0 STG.E.U16 desc[UR46][R12.64+0x10], R6 ;  /* 0x000010060c000986 */ /* 0x000fe2000c10152e */
[----:B------:R-:W-:-:S03]  /*1e070*/  ISETP.GT.AND P0, PT, R3, 0x10, PT ;  /* 0x000000100300780c */ /* 0x000fc60003f04270 */
[----:B------:R2:W-:Y:S01]  /*1e080*/  @P3 STG.E.U16 desc[UR46][R8.64+0x10], R4 ;  /* 0x0000100408003986 */ /* 0x0005e2000c10152e */
[----:B------:R-:W-:Y:S01]  /*1e090*/  ISETP.GT.AND P3, PT, R0, RZ, P0 ;  /* 0x000000ff0000720c */ /* 0x000fe20000764270 */
[-C--:B-1----:R-:W-:Y:S02]  /*1e0a0*/  FMUL R5, R234, R2.reuse ;  /* 0x00000002ea057220 */ /* 0x082fe40000400000 */
[----:B------:R-:W5:Y:S03]  /*1e0b0*/  LDL.LU R234, [R1+0x15c] ;  /* 0x00015c0001ea7983 */ /* 0x000f660000300800 */
[----:B------:R-:W-:Y:S01]  /*1e0c0*/  F2FP.BF16.F32.PACK_AB R5, RZ, R5 ;  /* 0x00000005ff05723e */ /* 0x000fe200000010ff */
[----:B--2---:R-:W-:-:S04]  /*1e0d0*/  FMUL R4, R233, R2 ;  /* 0x00000002e9047220 */ /* 0x004fc80000400000 */
[----:B------:R1:W-:Y:S01]  /*1e0e0*/  @P1 STG.E.U16 desc[UR46][R8.64+0x12], R5 ;  /* 0x0000120508001986 */ /* 0x0003e2000c10152e */
[----:B------:R-:W-:-:S03]  /*1e0f0*/  F2FP.BF16.F32.PACK_AB R4, RZ, R4 ;  /* 0x00000004ff04723e */ /* 0x000fc600000010ff */
[----:B------:R-:W2:Y:S04]  /*1e100*/  LDL.LU R233, [R1+0x160] ;  /* 0x0001600001e97983 */ /* 0x000ea80000300800 */
[----:B------:R0:W-:Y:S01]  /*1e110*/  @P3 STG.E.U16 desc[UR46][R12.64+0x20], R4 ;  /* 0x000020040c003986 */ /* 0x0001e2000c10152e */
[----:B------:R-:W-:Y:S01]  /*1e120*/  ISETP.GT.AND P3, PT, R3, 0x11, PT ;  /* 0x000000110300780c */ /* 0x000fe20003f64270 */
[----:B-1----:R-:W-:-:S03]  /*1e130*/  FMUL R5, R21, R2 ;  /* 0x0000000215057220 */ /* 0x002fc60000400000 */
[----:B------:R-:W-:Y:S01]  /*1e140*/  ISETP.GT.AND P1, PT, R0, RZ, P3 ;  /* 0x000000ff0000720c */ /* 0x000fe20001f24270 */
[----:B0-----:R-:W-:Y:S02]  /*1e150*/  FMUL R4, R232, R2 ;  /* 0x00000002e8047220 */ /* 0x001fe40000400000 */
[----:B------:R-:W2:Y:S03]  /*1e160*/  LDL.LU R232, [R1+0x164] ;  /* 0x0001640001e87983 */ /* 0x000ea60000300800 */
[----:B------:R-:W-:-:S07]  /*1e170*/  F2FP.BF16.F32.PACK_AB R4, RZ, R4 ;  /* 0x00000004ff04723e */ /* 0x000fce00000010ff */
[----:B------:R0:W-:Y:S01]  /*1e180*/  @P1 STG.E.U16 desc[UR46][R12.64+0x22], R4 ;  /* 0x000022040c001986 */ /* 0x0001e2000c10152e */
[----:B------:R-:W-:Y:S01]  /*1e190*/  ISETP.GT.AND P1, PT, R0, 0x8, P0 ;  /* 0x000000080000780c */ /* 0x000fe20000724270 */
[----:B0-----:R-:W-:Y:S02]  /*1e1a0*/  FMUL R4, R23, R2 ;  /* 0x0000000217047220 */ /* 0x001fe40000400000 */
[----:B------:R-:W2:Y:S03]  /*1e1b0*/  LDL.LU R23, [R1+0x168] ;  /* 0x0001680001177983 */ /* 0x000ea60000300800 */
[----:B------:R-:W-:-:S07]  /*1e1c0*/  F2FP.BF16.F32.PACK_AB R4, RZ, R4 ;  /* 0x00000004ff04723e */ /* 0x000fce00000010ff */
[----:B------:R0:W-:Y:S01]  /*1e1d0*/  @P1 STG.E.U16 desc[UR46][R8.64+0x20], R4 ;  /* 0x0000200408001986 */ /* 0x0001e2000c10152e */
[----:B------:R-:W-:Y:S01]  /*1e1e0*/  ISETP.GT.AND P1, PT, R0, 0x8, P3 ;  /* 0x000000080000780c */ /* 0x000fe20001f24270 */
[----:B0-----:R-:W-:Y:S02]  /*1e1f0*/  FMUL R4, R22, R2 ;  /* 0x0000000216047220 */ /* 0x001fe40000400000 */
[----:B------:R-:W2:Y:S03]  /*1e200*/  LDL.LU R22, [R1+0x16c] ;  /* 0x00016c0001167983 */ /* 0x000ea60000300800 */
[----:B------:R-:W-:Y:S01]  /*1e210*/  F2FP.BF16.F32.PACK_AB R4, RZ, R4 ;  /* 0x00000004ff04723e */ /* 0x000fe200000010ff */
[----:B------:R-:W2:Y:S03]  /*1e220*/  LDL.LU R21, [R1+0x170] ;  /* 0x0001700001157983 */ /* 0x000ea60000300800 */
[----:B------:R-:W-:-:S02]  /*1e230*/  PRMT R6, R4, 0x7610, R6 ;  /* 0x0000761004067816 */ /* 0x000fc40000000006 */
[----:B------:R-:W-:-:S03]  /*1e240*/  F2FP.BF16.F32.PACK_AB R4, RZ, R5 ;  /* 0x00000005ff04723e */ /* 0x000fc600000010ff */
[----:B------:R-:W-:Y:S01]  /*1e250*/  @P1 STG.E.U16 desc[UR46][R8.64+0x22], R6 ;  /* 0x0000220608001986 */ /* 0x000fe2000c10152e */
[----:B------:R-:W-:-:S04]  /*1e260*/  ISETP.GT.AND P1, PT, R3, 0x18, PT ;  /* 0x000000180300780c */ /* 0x000fc80003f24270 */
[----:B------:R-:W-:-:S13]  /*1e270*/  ISETP.GT.AND P6, PT, R0, RZ, P1 ;  /* 0x000000ff0000720c */ /* 0x000fda0000fc4270 */
[----:B------:R0:W-:Y:S01]  /*1e280*/  @P6 STG.E.U16 desc[UR46][R12.64+0x30], R4 ;  /* 0x000030040c006986 */ /* 0x0001e2000c10152e */
[----:B------:R-:W-:-:S04]  /*1e290*/  ISETP.GT.AND P6, PT, R3, 0x19, PT ;  /* 0x000000190300780c */ /* 0x000fc80003fc4270 */
[----:B------:R-:W-:Y:S01]  /*1e2a0*/  ISETP.GT.AND P6, PT, R0, RZ, P6 ;  /* 0x000000ff0000720c */ /* 0x000fe200037c4270 */
[----:B0-----:R-:W-:Y:S01]  /*1e2b0*/  FMUL R4, R20, R2 ;  /* 0x0000000214047220 */ /* 0x001fe20000400000 */
[----:B------:R-:W-:Y:S01]  /*1e2c0*/  IMAD.U32 R6, RZ, RZ, UR8 ;  /* 0x00000008ff067e24 */ /* 0x000fe2000f8e00ff */
[----:B------:R-:W2:Y:S03]  /*1e2d0*/  LDL.LU R20, [R1+0x174] ;  /* 0x0001740001147983 */ /* 0x000ea60000300800 */
[----:B------:R-:W-:-:S07]  /*1e2e0*/  F2FP.BF16.F32.PACK_AB R4, RZ, R4 ;  /* 0x00000004ff04723e */ /* 0x000fce00000010ff */
[----:B------:R0:W-:Y:S01]  /*1e2f0*/  @P6 STG.E.U16 desc[UR46][R12.64+0x32], R4 ;  /* 0x000032040c006986 */ /* 0x0001e2000c10152e */
[----:B------:R-:W-:Y:S01]  /*1e300*/  ISETP.GT.AND P6, PT, R0, 0x8, P1 ;  /* 0x000000080000780c */ /* 0x000fe20000fc4270 */
[----:B0-----:R-:W-:-:S05]  /*1e310*/  FMUL R4, R19, R2 ;  /* 0x0000000213047220 */ /* 0x001fca0000400000 */
[----:B------:R-:W-:-:S07]  /*1e320*/  F2FP.BF16.F32.PACK_AB R4, RZ, R4 ;  /* 0x00000004ff04723e */ /* 0x000fce00000010ff */
[----:B------:R0:W-:Y:S01]  /*1e330*/  @P6 STG.E.U16 desc[UR46][R8.64+0x30], R4 ;  /* 0x0000300408006986 */ /* 0x0001e2000c10152e */
[----:B------:R-:W-:-:S04]  /*1e340*/  ISETP.GT.AND P6, PT, R3, 0x19, PT ;  /* 0x000000190300780c */ /* 0x000fc80003fc4270 */
[C---:B------:R-:W-:Y:S01]  /*1e350*/  ISETP.GT.AND P6, PT, R0.reuse, 0x8, P6 ;  /* 0x000000080000780c */ /* 0x040fe200037c4270 */
[----:B0-----:R-:W-:Y:S02]  /*1e360*/  FMUL R4, R15, R2 ;  /* 0x000000020f047220 */ /* 0x001fe40000400000 */
[----:B------:R-:W2:Y:S03]  /*1e370*/  LDL.LU R15, [R1+0x178] ;  /* 0x00017800010f7983 */ /* 0x000ea60000300800 */
[----:B------:R-:W-:Y:S01]  /*1e380*/  F2FP.BF16.F32.PACK_AB R4, RZ, R4 ;  /* 0x00000004ff04723e */ /* 0x000fe200000010ff */
[----:B------:R-:W2:Y:S06]  /*1e390*/  LDL.LU R19, [R1+0x17c] ;  /* 0x00017c0001137983 */ /* 0x000eac0000300800 */
[----:B------:R3:W-:Y:S01]  /*1e3a0*/  @P6 STG.E.U16 desc[UR46][R8.64+0x32], R4 ;  /* 0x0000320408006986 */ /* 0x0007e2000c10152e */
[----:B------:R-:W-:Y:S01]  /*1e3b0*/  ISETP.GT.AND P6, PT, R0, 0x80, P5 ;  /* 0x000000800000780c */ /* 0x000fe20002fc4270 */
[----:B---3--:R-:W-:Y:S01]  /*1e3c0*/  FMUL R4, R7, R2 ;  /* 0x0000000207047220 */ /* 0x008fe20000400000 */
[----:B------:R-:W-:-:S04]  /*1e3d0*/  IMAD.WIDE.U32 R6, R6, 0xf0, R8 ;  /* 0x000000f006067825 */ /* 0x000fc800078e0008 */
[----:B------:R-:W-:Y:S01]  /*1e3e0*/  F2FP.BF16.F32.PACK_AB R4, RZ, R4 ;  /* 0x00000004ff04723e */ /* 0x000fe200000010ff */
[----:B------:R-:W-:-:S06]  /*1e3f0*/  VIADD R7, R7, UR4 ;  /* 0x0000000407077c36 */ /* 0x000fcc0008000000 */
[----:B------:R0:W-:Y:S01]  /*1e400*/  @P6 STG.E.U16 desc[UR46][R6.64], R4 ;  /* 0x0000000406006986 */ /* 0x0001e2000c10152e */
[----:B------:R-:W-:-:S04]  /*1e410*/  ISETP.GT.AND P6, PT, R3, 0x1, PT ;  /* 0x000000010300780c */ /* 0x000fc80003fc4270 */
[----:B------:R-:W-:Y:S01]  /*1e420*/  ISETP.GT.AND P6, PT, R0, 0x80, P6 ;  /* 0x000000800000780c */ /* 0x000fe200037c4270 */
[----:B0-----:R-:W-:-:S05]  /*1e430*/  FMUL R4, R11, R2 ;  /* 0x000000020b047220 */ /* 0x001fca0000400000 */
[----:B------:R-:W-:-:S07]  /*1e440*/  F2FP.BF16.F32.PACK_AB R4, RZ, R4 ;  /* 0x00000004ff04723e */ /* 0x000fce00000010ff */
[----:B------:R-:W-:Y:S01]  /*1e450*/  @P6 IMAD.MOV.U32 R5, RZ, RZ, R7 ;  /* 0x000000ffff056224 */ /* 0x000fe200078e0007 */
[----:B------:R-:W-:Y:S01]  /*1e460*/  PRMT R10, R4, 0x7610, R10 ;  /* 0x00007610040a7816 */ /* 0x000fe2000000000a */
[----:B------:R-:W-:-:S05]  /*1e470*/  @P6 IMAD.MOV.U32 R4, RZ, RZ, R6 ;  /* 0x000000ffff046224 */ /* 0x000fca00078e0006 */
[----:B------:R0:W-:Y:S04]  /*1e480*/  @P6 STG.E.U16 desc[UR46][R4.64+0x2], R10 ;  /* 0x0000020a04006986 */ /* 0x0001e8000c10152e */
[----:B0-----:R-:W3:Y:S04]  /*1e490*/  LDL.LU R4, [R1+0x148] ;  /* 0x0001480001047983 */ /* 0x001ee80000300800 */
[----:B------:R-:W4:Y:S01]  /*1e4a0*/  LDL.LU R5, [R1+0x14c] ;  /* 0x00014c0001057983 */ /* 0x000f220000300800 */
[----:B------:R-:W-:-:S04]  /*1e4b0*/  IADD3 R10, P6, R6, UR11, RZ ;  /* 0x0000000b060a7c10 */ /* 0x000fc8000ffde0ff */
[----:B------:R-:W-:Y:S02]  /*1e4c0*/  IADD3.X R11, R7, UR5, RZ, P6, !PT ;  /* 0x00000005070b7c10 */ /* 0x000fe4000b7fe4ff */
[----:B------:R-:W-:Y:S01]  /*1e4d0*/  ISETP.GT.AND P6, PT, R0, 0x88, P5 ;  /* 0x000000880000780c */ /* 0x000fe20002fc4270 */
[----:B---3--:R-:W-:-:S05]  /*1e4e0*/  FMUL R4, R4, R2 ;  /* 0x0000000204047220 */ /* 0x008fca0000400000 */
[----:B------:R-:W-:-:S07]  /*1e4f0*/  F2FP.BF16.F32.PACK_AB R4, RZ, R4 ;  /* 0x00000004ff04723e */ /* 0x000fce00000010ff */
[----:B------:R4:W-:Y:S01]  /*1e500*/  @P6 STG.E.U16 desc[UR46][R10.64], R4 ;  /* 0x000000040a006986 */ /* 0x0009e2000c10152e */
[----:B------:R-:W-:-:S04]  /*1e510*/  ISETP.GT.AND P6, PT, R3, 0x1, PT ;  /* 0x000000010300780c */ /* 0x000fc80003fc4270 */
[----:B------:R-:W-:Y:S01]  /*1e520*/  ISETP.GT.AND P6, PT, R0, 0x88, P6 ;  /* 0x000000880000780c */ /* 0x000fe200037c4270 */
[----:B----4-:R-:W-:-:S05]  /*1e530*/  FMUL R4, R5, R2 ;  /* 0x0000000205047220 */ /* 0x010fca0000400000 */
[----:B------:R-:W-:-:S07]  /*1e540*/  F2FP.BF16.F32.PACK_AB R4, RZ, R4 ;  /* 0x00000004ff04723e */ /* 0x000fce00000010ff */
[----:B------:R-:W-:Y:S01]  /*1e550*/  @P6 IMAD.MOV.U32 R5, RZ, RZ, R11 ;  /* 0x000000ffff056224 */ /* 0x000fe200078e000b */
[----:B------:R-:W-:Y:S01]  /*1e560*/  PRMT R14, R4, 0x7610, R14 ;  /* 0x00007610040e7816 */ /* 0x000fe2000000000e */
[----:B------:R-:W-:-:S05]  /*1e570*/  @P6 IMAD.MOV.U32 R4, RZ, RZ, R10 ;  /* 0x000000ffff046224 */ /* 0x000fca00078e000a */
[----:B------:R0:W-:Y:S04]  /*1e580*/  @P6 STG.E.U16 desc[UR46][R4.64+0x2], R14 ;  /* 0x0000020e04006986 */ /* 0x0001e8000c10152e */
[----:B0-----:R-:W3:Y:S01]  /*1e590*/  LDL.LU R5, [R1+0x150] ;  /* 0x0001500001057983 */ /* 0x001ee20000300800 */
[----:B------:R-:W-:Y:S01]  /*1e5a0*/  ISETP.GT.AND P6, PT, R0, 0x80, P2 ;  /* 0x000000800000780c */ /* 0x000fe200017c4270 */
[----:B---3--:R-:W-:-:S05]  /*1e5b0*/  FMUL R4, R5, R2 ;  /* 0x0000000205047220 */ /* 0x008fca0000400000 */
[----:B------:R-:W-:-:S07]  /*1e5c0*/  F2FP.BF16.F32.PACK_AB R4, RZ, R4 ;  /* 0x00000004ff04723e */ /* 0x000fce00000010ff */
[----:B------:R-:W-:Y:S01]  /*1e5d0*/  @P6 IMAD.MOV.U32 R5, RZ, RZ, R7 ;  /* 0x000000ffff056224 */ /* 0x000fe200078e0007 */
[----:B------:R-:W-:Y:S01]  /*1e5e0*/  PRMT R14, R4, 0x7610, R14 ;  /* 0x00007610040e7816 */ /* 0x000fe2000000000e */
[----:B------:R-:W-:-:S05]  /*1e5f0*/  @P6 IMAD.MOV.U32 R4, RZ, RZ, R6 ;  /* 0x000000ffff046224 */ /* 0x000fca00078e0006 */
[----:B------:R0:W-:Y:S04]  /*1e600*/  @P6 STG.E.U16 desc[UR46][R4.64+0x10], R14 ;  /* 0x0000100e04006986 */ /* 0x0001e8000c10152e */
[----:B0-----:R-:W3:Y:S01]  /*1e610*/  LDL.LU R5, [R1+0x154] ;  /* 0x0001540001057983 */ /* 0x001ee20000300800 */
[----:B------:R-:W-:Y:S01]  /*1e620*/  ISETP.GT.AND P6, PT, R0, 0x80, P4 ;  /* 0x000000800000780c */ /* 0x000fe200027c4270 */
[----:B------:R-:W-:Y:S02]  /*1e630*/  USHF.L.U32 UR13, UR8, 0x8, URZ ;  /* 0x00000008080d7899 */ /* 0x000fe4000800063f */
[----:B------:R-:W-:Y:S01]  /*1e640*/  USHF.L.U64.HI UR12, UR8, 0x8, UR9 ;  /* 0x00000008080c7899 */ /* 0x000fe20008010209 */
[----:B---3--:R-:W-:-:S05]  /*1e650*/  FMUL R4, R5, R2 ;  /* 0x0000000205047220 */ /* 0x008fca0000400000 */
[----:B------:R-:W-:-:S04]  /*1e660*/  F2FP.BF16.F32.PACK_AB R4, RZ, R4 ;  /* 0x00000004ff04723e */ /* 0x000fc800000010ff */
[----:B------:R-:W-:Y:S01]  /*1e670*/  @P6 IMAD.MOV.U32 R5, RZ, RZ, R7 ;  /* 0x000000ffff056224 */ /* 0x000fe200078e0007 */
[----:B------:R-:W-:Y:S01]  /*1e680*/  PRMT R14, R4, 0x7610, R14 ;  /* 0x00007610040e7816 */ /* 0x000fe2000000000e */
[----:B------:R-:W-:-:S05]  /*1e690*/  @P6 IMAD.MOV.U32 R4, RZ, RZ, R6 ;  /* 0x000000ffff046224 */ /* 0x000fca00078e0006 */
[----:B------:R0:W-:Y:S01]  /*1e6a0*/  @P6 STG.E.U16 desc[UR46][R4.64+0x12], R14 ;  /* 0x0000120e04006986 */ /* 0x0001e2000c10152e */
[----:B------:R-:W-:Y:S01]  /*1e6b0*/  ISETP.GT.AND P6, PT, R0, 0x88, P2 ;  /* 0x000000880000780c */ /* 0x000fe200017c4270 */
[----:B0-----:R-:W-:-:S05]  /*1e6c0*/  FMUL R4, R18, R2 ;  /* 0x0000000212047220 */ /* 0x001fca0000400000 */
[----:B------:R-:W-:-:S07]  /*1e6d0*/  F2FP.BF16.F32.PACK_AB R4, RZ, R4 ;  /* 0x00000004ff04723e */ /* 0x000fce00000010ff */
[----:B------:R-:W-:Y:S01]  /*1e6e0*/  @P6 IMAD.MOV.U32 R5, RZ, RZ, R11 ;  /* 0x000000ffff056224 */ /* 0x000fe200078e000b */
[----:B------:R-:W-:Y:S01]  /*1e6f0*/  PRMT R14, R4, 0x7610, R14 ;  /* 0x00007610040e7816 */ /* 0x000fe2000000000e */
[----:B------:R-:W-:-:S05]  /*1e700*/  @P6 IMAD.MOV.U32 R4, RZ, RZ, R10 ;  /* 0x000000ffff046224 */ /* 0x000fca00078e000a */
[----:B------:R5:W-:Y:S01]  /*1e710*/  @P6 STG.E.U16 desc[UR46][R4.64+0x10], R14 ;  /* 0x0000100e04006986 */ /* 0x000be2000c10152e */
[----:B------:R-:W-:Y:S01]  /*1e720*/  ISETP.GT.AND P6, PT, R0, 0x88, P4 ;  /* 0x000000880000780c */ /* 0x000fe200027c4270 */
[----:B-----5:R-:W-:-:S12]  /*1e730*/  FMUL R4, R234, R2 ;  /* 0x00000002ea047220 */ /* 0x020fd80000400000 */
[----:B------:R-:W-:Y:S02]  /*1e740*/  @P6 IMAD.MOV.U32 R5, RZ, RZ, R11 ;  /* 0x000000ffff056224 */ /* 0x000fe400078e000b */
[----:B--2---:R-:W-:Y:S01]  /*1e750*/  FMUL R18, R19, R2 ;  /* 0x0000000213127220 */ /* 0x004fe20000400000 */
[----:B------:R-:W2:Y:S01]  /*1e760*/  LDL.LU R234, [R1+0x120] ;  /* 0x0001200001ea7983 */ /* 0x000ea20000300800 */
[----:B------:R-:W-:-:S04]  /*1e770*/  F2FP.BF16.F32.PACK_AB R4, RZ, R4 ;  /* 0x00000004ff04723e */ /* 0x000fc800000010ff */
[----:B------:R-:W-:Y:S01]  /*1e780*/  PRMT R14, R4, 0x7610, R14 ;  /* 0x00007610040e7816 */ /* 0x000fe2000000000e */
[----:B------:R-:W-:-:S05]  /*1e790*/  @P6 IMAD.MOV.U32 R4, RZ, RZ, R10 ;  /* 0x000000ffff046224 */ /* 0x000fca00078e000a */
[----:B------:R0:W-:Y:S01]  /*1e7a0*/  @P6 STG.E.U16 desc[UR46][R4.64+0x12], R14 ;  /* 0x0000120e04006986 */ /* 0x0001e2000c10152e */
[----:B------:R-:W-:Y:S01]  /*1e7b0*/  ISETP.GT.AND P6, PT, R0, 0x80, P0 ;  /* 0x000000800000780c */ /* 0x000fe200007c4270 */
[----:B0-----:R-:W-:-:S12]  /*1e7c0*/  FMUL R4, R233, R2 ;  /* 0x00000002e9047220 */ /* 0x001fd80000400000 */
[----:B------:R-:W-:Y:S01]  /*1e7d0*/  @P6 IMAD.MOV.U32 R5, RZ, RZ, R7 ;  /* 0x000000ffff056224 */ /* 0x000fe200078e0007 */
[----:B------:R-:W3:Y:S01]  /*1e7e0*/  LDL.LU R233, [R1+0x124] ;  /* 0x0001240001e97983 */ /* 0x000ee20000300800 */
[----:B------:R-:W-:-:S04]  /*1e7f0*/  F2FP.BF16.F32.PACK_AB R4, RZ, R4 ;  /* 0x00000004ff04723e */ /* 0x000fc800000010ff */
[----:B------:R-:W-:Y:S01]  /*1e800*/  PRMT R14, R4, 0x7610, R14 ;  /* 0x00007610040e7816 */ /* 0x000fe2000000000e */
[----:B------:R-:W-:-:S05]  /*1e810*/  @P6 IMAD.MOV.U32 R4, RZ, RZ, R6 ;  /* 0x000000ffff046224 */ /* 0x000fca00078e0006 */
[----:B------:R0:W-:Y:S01]  /*1e820*/  @P6 STG.E.U16 desc[UR46][R4.64+0x20], R14 ;  /* 0x0000200e04006986 */ /* 0x0001e2000c10152e */
[----:B------:R-:W-:Y:S01]  /*1e830*/  ISETP.GT.AND P6, PT, R0, 0x80, P3 ;  /* 0x000000800000780c */ /* 0x000fe20001fc4270 */
[----:B0-----:R-:W-:-:S12]  /*1e840*/  FMUL R4, R232, R2 ;  /* 0x00000002e8047220 */ /* 0x001fd80000400000 */
[----:B------:R-:W-:Y:S01]  /*1e850*/  @P6 IMAD.MOV.U32 R5, RZ, RZ, R7 ;  /* 0x000000ffff056224 */ /* 0x000fe200078e0007 */
[----:B------:R-:W4:Y:S01]  /*1e860*/  LDL.LU R232, [R1+0x128] ;  /* 0x0001280001e87983 */ /* 0x000f220000300800 */
[----:B------:R-:W-:-:S04]  /*1e870*/  F2FP.BF16.F32.PACK_AB R4, RZ, R4 ;  /* 0x00000004ff04723e */ /* 0x000fc800000010ff */
[----:B------:R-:W-:Y:S01]  /*1e880*/  PRMT R14, R4, 0x7610, R14 ;  /* 0x00007610040e7816 */ /* 0x000fe2000000000e */
[----:B------:R-:W-:-:S05]  /*1e890*/  @P6 IMAD.MOV.U32 R4, RZ, RZ, R6 ;  /* 0x000000ffff046224 */ /* 0x000fca00078e0006 */
[----:B------:R0:W-:Y:S01]  /*1e8a0*/  @P6 STG.E.U16 desc[UR46][R4.64+0x22], R14 ;  /* 0x0000220e04006986 */ /* 0x0001e2000c10152e */
[----:B------:R-:W-:Y:S01]  /*1e8b0*/  ISETP.GT.AND P6, PT, R0, 0x88, P0 ;  /* 0x000000880000780c */ /* 0x000fe200007c4270 */
[----:B0-----:R-:W-:-:S12]  /*1e8c0*/  FMUL R4, R23, R2 ;  /* 0x0000000217047220 */ /* 0x001fd80000400000 */
[----:B------:R-:W-:Y:S01]  /*1e8d0*/  @P6 IMAD.MOV.U32 R5, RZ, RZ, R11 ;  /* 0x000000ffff056224 */ /* 0x000fe200078e000b */
[----:B------:R-:W-:Y:S01]  /*1e8e0*/  F2FP.BF16.F32.PACK_AB R18, RZ, R18 ;  /* 0x00000012ff12723e */ /* 0x000fe200000010ff */
[----:B------:R-:W5:Y:S01]  /*1e8f0*/  LDL.LU R23, [R1+0x12c] ;  /* 0x00012c0001177983 */ /* 0x000f620000300800 */
[----:B------:R-:W-:-:S04]  /*1e900*/  F2FP.BF16.F32.PACK_AB R4, RZ, R4 ;  /* 0x00000004ff04723e */ /* 0x000fc800000010ff */
[----:B------:R-:W-:Y:S01]  /*1e910*/  PRMT R14, R4, 0x7610, R14 ;  /* 0x00007610040e7816 */ /* 0x000fe2000000000e */
[----:B------:R-:W-:-:S05]  /*1e920*/  @P6 IMAD.MOV.U32 R4, RZ, RZ, R10 ;  /* 0x000000ffff046224 */ /* 0x000fca00078e000a */
[----:B------:R0:W-:Y:S01]  /*1e930*/  @P6 STG.E.U16 desc[UR46][R4.64+0x20], R14 ;  /* 0x0000200e04006986 */ /* 0x0001e2000c10152e */
[----:B------:R-:W-:Y:S01]  /*1e940*/  ISETP.GT.AND P6, PT, R0, 0x88, P3 ;  /* 0x000000880000780c */ /* 0x000fe20001fc4270 */
[----:B0-----:R-:W-:-:S12]  /*1e950*/  FMUL R4, R22, R2 ;  /* 0x0000000216047220 */ /* 0x001fd80000400000 */
[----:B------:R-:W-:Y:S01]  /*1e960*/  @P6 IMAD.MOV.U32 R5, RZ, RZ, R11 ;  /* 0x000000ffff056224 */ /* 0x000fe200078e000b */
        /* <DEDUP_REMOVED lines=12> */
[----:B------:R0:W-:Y:S02]  /*1ea30*/  @P6 STG.E.U16 desc[UR46][R4.64+0x30], R14 ;  /* 0x0000300e04006986 */ /* 0x0001e4000c10152e */
[----:B0-----:R-:W-:-:S04]  /*1ea40*/  IADD3 R4, P6, R6, UR13, RZ ;  /* 0x0000000d06047c10 */ /* 0x001fc8000ffde0ff */
[----:B------:R-:W-:Y:S02]  /*1ea50*/  IADD3.X R5, R7, UR12, RZ, P6, !PT ;  /* 0x0000000c07057c10 */ /* 0x000fe4000b7fe4ff */
[----:B------:R-:W-:Y:S01]  /*1ea60*/  ISETP.GT.AND P6, PT, R3, 0x19, PT ;  /* 0x000000190300780c */ /* 0x000fe20003fc4270 */
[----:B------:R-:W-:Y:S02]  /*1ea70*/  FMUL R14, R20, R2 ;  /* 0x00000002140e7220 */ /* 0x000fe40000400000 */
[----:B------:R-:W5:Y:S01]  /*1ea80*/  LDL.LU R20, [R1+0x138] ;  /* 0x0001380001147983 */ /* 0x000f620000300800 */
[C---:B------:R-:W-:Y:S02]  /*1ea90*/  ISETP.GT.AND P6, PT, R0.reuse, 0x80, P6 ;  /* 0x000000800000780c */ /* 0x040fe400037c4270 */
[----:B------:R-:W-:Y:S01]  /*1eaa0*/  F2FP.BF16.F32.PACK_AB R14, RZ, R14 ;  /* 0x0000000eff0e723e */ /* 0x000fe200000010ff */
[----:B------:R-:W5:Y:S10]  /*1eab0*/  LDL.LU R19, [R1+0x13c] ;  /* 0x00013c0001137983 */ /* 0x000f740000300800 */
[----:B------:R0:W-:Y:S01]  /*1eac0*/  @P6 STG.E.U16 desc[UR46][R6.64+0x32], R14 ;  /* 0x0000320e06006986 */ /* 0x0001e2000c10152e */
[----:B------:R-:W-:Y:S01]  /*1ead0*/  ISETP.GT.AND P6, PT, R0, 0x88, P1 ;  /* 0x000000880000780c */ /* 0x000fe20000fc4270 */
[----:B0-----:R-:W-:-:S05]  /*1eae0*/  FMUL R6, R15, R2 ;  /* 0x000000020f067220 */ /* 0x001fca0000400000 */
[----:B------:R-:W-:-:S07]  /*1eaf0*/  F2FP.BF16.F32.PACK_AB R6, RZ, R6 ;  /* 0x00000006ff06723e */ /* 0x000fce00000010ff */
[----:B------:R-:W-:Y:S01]  /*1eb00*/  @P6 IMAD.MOV.U32 R7, RZ, RZ, R11 ;  /* 0x000000ffff076224 */ /* 0x000fe200078e000b */
[----:B------:R-:W-:Y:S01]  /*1eb10*/  PRMT R14, R6, 0x7610, R14 ;  /* 0x00007610060e7816 */ /* 0x000fe2000000000e */
[----:B------:R-:W-:-:S05]  /*1eb20*/  @P6 IMAD.MOV.U32 R6, RZ, RZ, R10 ;  /* 0x000000ffff066224 */ /* 0x000fca00078e000a */
[----:B------:R0:W-:Y:S02]  /*1eb30*/  @P6 STG.E.U16 desc[UR46][R6.64+0x30], R14 ;  /* 0x0000300e06006986 */ /* 0x0001e4000c10152e */
[----:B0-----:R-:W-:-:S04]  /*1eb40*/  IADD3 R14, P6, R4, UR11, RZ ;  /* 0x0000000b040e7c10 */ /* 0x001fc8000ffde0ff */
[----:B------:R-:W-:Y:S02]  /*1eb50*/  IADD3.X R15, R5, UR5, RZ, P6, !PT ;  /* 0x00000005050f7c10 */ /* 0x000fe4000b7fe4ff */
[----:B------:R-:W-:-:S04]  /*1eb60*/  IADD3 R6, P6, R4, UR13, RZ ;  /* 0x0000000d04067c10 */ /* 0x000fc8000ffde0ff */
[----:B------:R-:W-:Y:S02]  /*1eb70*/  IADD3.X R7, R5, UR12, RZ, P6, !PT ;  /* 0x0000000c05077c10 */ /* 0x000fe4000b7fe4ff */
[----:B------:R-:W-:-:S04]  /*1eb80*/  ISETP.GT.AND P6, PT, R3, 0x19, PT ;  /* 0x000000190300780c */ /* 0x000fc80003fc4270 */
[----:B------:R-:W-:-:S13]  /*1eb90*/  ISETP.GT.AND P6, PT, R0, 0x88, P6 ;  /* 0x000000880000780c */ /* 0x000fda00037c4270 */
[----:B------:R0:W-:Y:S04]  /*1eba0*/  @P6 STG.E.U16 desc[UR46][R10.64+0x32], R18 ;  /* 0x000032120a006986 */ /* 0x0001e8000c10152e */
[----:B0-----:R-:W2:Y:S04]  /*1ebb0*/  LDL.LU R11, [R1+0x100] ;  /* 0x00010000010b7983 */ /* 0x001ea80000300800 */
[----:B------:R-:W3:Y:S01]  /*1ebc0*/  LDL.LU R18, [R1+0x104] ;  /* 0x0001040001127983 */ /* 0x000ee20000300800 */
[----:B------:R-:W-:Y:S01]  /*1ebd0*/  ISETP.GT.AND P6, PT, R0, 0x100, P5 ;  /* 0x000001000000780c */ /* 0x000fe20002fc4270 */
[----:B--2---:R-:W-:-:S05]  /*1ebe0*/  FMUL R10, R11, R2 ;  /* 0x000000020b0a7220 */ /* 0x004fca0000400000 */
[----:B------:R-:W-:-:S07]  /*1ebf0*/  F2FP.BF16.F32.PACK_AB R10, RZ, R10 ;  /* 0x0000000aff0a723e */ /* 0x000fce00000010ff */
[----:B------:R0:W-:Y:S02]  /*1ec00*/  @P6 STG.E.U16 desc[UR46][R4.64], R10 ;  /* 0x0000000a04006986 */ /* 0x0001e4000c10152e */
[----:B0-----:R-:W-:-:S04]  /*1ec10*/  IADD3 R10, P6, R6, UR11, RZ ;  /* 0x0000000b060a7c10 */ /* 0x001fc8000ffde0ff */
[----:B------:R-:W-:Y:S02]  /*1ec20*/  IADD3.X R11, R7, UR5, RZ, P6, !PT ;  /* 0x00000005070b7c10 */ /* 0x000fe4000b7fe4ff */
[----:B------:R-:W-:Y:S01]  /*1ec30*/  ISETP.GT.AND P6, PT, R3, 0x1, PT ;  /* 0x000000010300780c */ /* 0x000fe20003fc4270 */
[----:B---3--:R-:W-:-:S03]  /*1ec40*/  FMUL R18, R18, R2 ;  /* 0x0000000212127220 */ /* 0x008fc60000400000 */
[----:B------:R-:W-:Y:S02]  /*1ec50*/  ISETP.GT.AND P6, PT, R0, 0x100, P6 ;  /* 0x000001000000780c */ /* 0x000fe400037c4270 */
[----:B------:R-:W-:-:S11]  /*1ec60*/  F2FP.BF16.F32.PACK_AB R18, RZ, R18 ;  /* 0x00000012ff12723e */ /* 0x000fd600000010ff */
[----:B------:R0:W-:Y:S04]  /*1ec70*/  @P6 STG.E.U16 desc[UR46][R4.64+0x2], R18 ;  /* 0x0000021204006986 */ /* 0x0001e8000c10152e */
[----:B0-----:R-:W2:Y:S01]  /*1ec80*/  LDL.LU R18, [R1+0x108] ;  /* 0x0001080001127983 */ /* 0x001ea20000300800 */
[----:B------:R-:W-:Y:S01]  /*1ec90*/  ISETP.GT.AND P6, PT, R0, 0x108, P5 ;  /* 0x000001080000780c */ /* 0x000fe20002fc4270 */
[----:B--2---:R-:W-:-:S05]  /*1eca0*/  FMUL R18, R18, R2 ;  /* 0x0000000212127220 */ /* 0x004fca0000400000 */
[----:B------:R-:W-:-:S07]  /*1ecb0*/  F2FP.BF16.F32.PACK_AB R18, RZ, R18 ;  /* 0x00000012ff12723e */ /* 0x000fce00000010ff */
[----:B------:R0:W-:Y:S04]  /*1ecc0*/  @P6 STG.E.U16 desc[UR46][R14.64], R18 ;  /* 0x000000120e006986 */ /* 0x0001e8000c10152e */
[----:B0-----:R-:W2:Y:S01]  /*1ecd0*/  LDL.LU R18, [R1+0x10c] ;  /* 0x00010c0001127983 */ /* 0x001ea20000300800 */
[----:B------:R-:W-:-:S04]  /*1ece0*/  ISETP.GT.AND P6, PT, R3, 0x1, PT ;  /* 0x000000010300780c */ /* 0x000fc80003fc4270 */
[----:B------:R-:W-:Y:S01]  /*1ecf0*/  ISETP.GT.AND P6, PT, R0, 0x108, P6 ;  /* 0x000001080000780c */ /* 0x000fe200037c4270 */
[----:B--2---:R-:W-:-:S05]  /*1ed00*/  FMUL R18, R18, R2 ;  /* 0x0000000212127220 */ /* 0x004fca0000400000 */
[----:B------:R-:W-:-:S07]  /*1ed10*/  F2FP.BF16.F32.PACK_AB R18, RZ, R18 ;  /* 0x00000012ff12723e */ /* 0x000fce00000010ff */
[----:B------:R0:W-:Y:S04]  /*1ed20*/  @P6 STG.E.U16 desc[UR46][R14.64+0x2], R18 ;  /* 0x000002120e006986 */ /* 0x0001e8000c10152e */
[----:B0-----:R-:W2:Y:S01]  /*1ed30*/  LDL.LU R18, [R1+0x110] ;  /* 0x0001100001127983 */ /* 0x001ea20000300800 */
        /* <DEDUP_REMOVED lines=18> */
[----:B------:R0:W-:Y:S01]  /*1ee60*/  @P6 STG.E.U16 desc[UR46][R14.64+0x12], R18 ;  /* 0x000012120e006986 */ /* 0x0001e2000c10152e */
[----:B------:R-:W-:Y:S01]  /*1ee70*/  ISETP.GT.AND P6, PT, R0, 0x100, P0 ;  /* 0x000001000000780c */ /* 0x000fe200007c4270 */
[----:B0-----:R-:W-:-:S05]  /*1ee80*/  FMUL R18, R234, R2 ;  /* 0x00000002ea127220 */ /* 0x001fca0000400000 */
[----:B------:R-:W-:-:S07]  /*1ee90*/  F2FP.BF16.F32.PACK_AB R18, RZ, R18 ;  /* 0x00000012ff12723e */ /* 0x000fce00000010ff */
[----:B------:R0:W-:Y:S01]  /*1eea0*/  @P6 STG.E.U16 desc[UR46][R4.64+0x20], R18 ;  /* 0x0000201204006986 */ /* 0x0001e2000c10152e */
[----:B------:R-:W-:Y:S01]  /*1eeb0*/  ISETP.GT.AND P6, PT, R0, 0x100, P3 ;  /* 0x000001000000780c */ /* 0x000fe20001fc4270 */
[----:B0-----:R-:W-:-:S05]  /*1eec0*/  FMUL R18, R233, R2 ;  /* 0x00000002e9127220 */ /* 0x001fca0000400000 */
[----:B------:R-:W-:-:S07]  /*1eed0*/  F2FP.BF16.F32.PACK_AB R18, RZ, R18 ;  /* 0x00000012ff12723e */ /* 0x000fce00000010ff */
[----:B------:R4:W-:Y:S01]  /*1eee0*/  @P6 STG.E.U16 desc[UR46][R4.64+0x22], R18 ;  /* 0x0000221204006986 */ /* 0x0009e2000c10152e */
[----:B------:R-:W-:Y:S01]  /*1eef0*/  ISETP.GT.AND P6, PT, R0, 0x108, P0 ;  /* 0x000001080000780c */ /* 0x000fe200007c4270 */
[----:B----4-:R-:W-:-:S05]  /*1ef00*/  FMUL R18, R232, R2 ;  /* 0x00000002e8127220 */ /* 0x010fca0000400000 */
[----:B------:R-:W-:-:S07]  /*1ef10*/  F2FP.BF16.F32.PACK_AB R18, RZ, R18 ;  /* 0x00000012ff12723e */ /* 0x000fce00000010ff */
[----:B------:R5:W-:Y:S01]  /*1ef20*/  @P6 STG.E.U16 desc[UR46][R14.64+0x20], R18 ;  /* 0x000020120e006986 */ /* 0x000be2000c10152e */
[----:B------:R-:W-:Y:S01]  /*1ef30*/  ISETP.GT.AND P6, PT, R0, 0x108, P3 ;  /* 0x000001080000780c */ /* 0x000fe20001fc4270 */
[----:B-----5:R-:W-:-:S05]  /*1ef40*/  FMUL R18, R23, R2 ;  /* 0x0000000217127220 */ /* 0x020fca0000400000 */
[----:B------:R-:W-:-:S07]  /*1ef50*/  F2FP.BF16.F32.PACK_AB R18, RZ, R18 ;  /* 0x00000012ff12723e */ /* 0x000fce00000010ff */
[----:B------:R0:W-:Y:S01]  /*1ef60*/  @P6 STG.E.U16 desc[UR46][R14.64+0x22], R18 ;  /* 0x000022120e006986 */ /* 0x0001e2000c10152e */
[----:B------:R-:W-:Y:S01]  /*1ef70*/  ISETP.GT.AND P6, PT, R0, 0x100, P1 ;  /* 0x000001000000780c */ /* 0x000fe20000fc4270 */
[----:B0-----:R-:W-:-:S05]  /*1ef80*/  FMUL R18, R22, R2 ;  /* 0x0000000216127220 */ /* 0x001fca0000400000 */
[----:B------:R-:W-:-:S07]  /*1ef90*/  F2FP.BF16.F32.PACK_AB R18, RZ, R18 ;  /* 0x00000012ff12723e */ /* 0x000fce00000010ff */
[----:B------:R0:W-:Y:S01]  /*1efa0*/  @P6 STG.E.U16 desc[UR46][R4.64+0x30], R18 ;  /* 0x0000301204006986 */ /* 0x0001e2000c10152e */
[----:B------:R-:W-:-:S04]  /*1efb0*/  ISETP.GT.AND P6, PT, R3, 0x19, PT ;  /* 0x000000190300780c */ /* 0x000fc80003fc4270 */
[----:B------:R-:W-:Y:S01]  /*1efc0*/  ISETP.GT.AND P6, PT, R0, 0x100, P6 ;  /* 0x000001000000780c */ /* 0x000fe200037c4270 */
[----:B0-----:R-:W-:-:S05]  /*1efd0*/  FMUL R18, R21, R2 ;  /* 0x0000000215127220 */ /* 0x001fca0000400000 */
[----:B------:R-:W-:-:S07]  /*1efe0*/  F2FP.BF16.F32.PACK_AB R18, RZ, R18 ;  /* 0x00000012ff12723e */ /* 0x000fce00000010ff */
        /* <DEDUP_REMOVED lines=8> */
[----:B------:R-:W-:-:S04]  /*1f070*/  ISETP.GT.AND P6, PT, R3, 0x19, PT ;  /* 0x000000190300780c */ /* 0x000fc80003fc4270 */
[----:B------:R-:W-:Y:S01]  /*1f080*/  ISETP.GT.AND P6, PT, R0, 0x108, P6 ;  /* 0x000001080000780c */ /* 0x000fe200037c4270 */
[----:B0-----:R-:W-:Y:S01]  /*1f090*/  FMUL R4, R19, R2 ;  /* 0x0000000213047220 */ /* 0x001fe20000400000 */
[----:B------:R-:W2:Y:S04]  /*1f0a0*/  LDL.LU R5, [R1+0xc4] ;  /* 0x0000c40001057983 */ /* 0x000ea80000300800 */
[----:B------:R-:W3:Y:S01]  /*1f0b0*/  LDL.LU R20, [R1+0xe0] ;  /* 0x0000e00001147983 */ /* 0x000ee20000300800 */
[----:B------:R-:W-:-:S03]  /*1f0c0*/  F2FP.BF16.F32.PACK_AB R4, RZ, R4 ;  /* 0x00000004ff04723e */ /* 0x000fc600000010ff */
[----:B------:R-:W4:Y:S04]  /*1f0d0*/  LDL.LU R19, [R1+0xe4] ;  /* 0x0000e40001137983 */ /* 0x000f280000300800 */
[----:B------:R-:W5:Y:S04]  /*1f0e0*/  LDL.LU R21, [R1+0xe8] ;  /* 0x0000e80001157983 */ /* 0x000f680000300800 */
[----:B------:R-:W5:Y:S04]  /*1f0f0*/  LDL.LU R22, [R1+0xec] ;  /* 0x0000ec0001167983 */ /* 0x000f680000300800 */
[----:B------:R-:W5:Y:S04]  /*1f100*/  LDL.LU R232, [R1+0xf0] ;  /* 0x0000f00001e87983 */ /* 0x000f680000300800 */
[----:B------:R-:W5:Y:S04]  /*1f110*/  LDL.LU R23, [R1+0xf4] ;  /* 0x0000f40001177983 */ /* 0x000f680000300800 */
[----:B------:R-:W5:Y:S04]  /*1f120*/  LDL.LU R233, [R1+0xf8] ;  /* 0x0000f80001e97983 */ /* 0x000f680000300800 */
[----:B------:R-:W5:Y:S04]  /*1f130*/  LDL.LU R234, [R1+0xfc] ;  /* 0x0000fc0001ea7983 */ /* 0x000f680000300800 */
[----:B------:R0:W-:Y:S04]  /*1f140*/  @P6 STG.E.U16 desc[UR46][R14.64+0x32], R4 ;  /* 0x000032040e006986 */ /* 0x0001e8000c10152e */
[----:B0-----:R-:W2:Y:S01]  /*1f150*/  LDL.LU R4, [R1+0xc0] ;  /* 0x0000c00001047983 */ /* 0x001ea20000300800 */
[----:B------:R-:W-:Y:S01]  /*1f160*/  ISETP.GT.AND P6, PT, R0, 0x180, P5 ;  /* 0x000001800000780c */ /* 0x000fe20002fc4270 */
[----:B--2---:R-:W-:-:S05]  /*1f170*/  FMUL R4, R4, R2 ;  /* 0x0000000204047220 */ /* 0x004fca0000400000 */
[----:B------:R-:W-:-:S07]  /*1f180*/  F2FP.BF16.F32.PACK_AB R4, RZ, R4 ;  /* 0x00000004ff04723e */ /* 0x000fce00000010ff */
        /* <DEDUP_REMOVED lines=9> */
[----:B0-----:R-:W2:Y:S04]  /*1f220*/  LDL.LU R4, [R1+0xc8] ;  /* 0x0000c80001047983 */ /* 0x001ea80000300800 */
[----:B------:R-:W3:Y:S04]  /*1f230*/  LDL.LU R14, [R1+0xcc] ;  /* 0x0000cc00010e7983 */ /* 0x000ee80000300800 */
[----:B------:R-:W4:Y:S01]  /*1f240*/  LDL.LU R5, [R1+0xd0] ;  /* 0x0000d00001057983 */ /* 0x000f220000300800 */
[----:B------:R-:W-:-:S02]  /*1f250*/  ISETP.GT.AND P5, PT, R0, 0x188, P5 ;  /* 0x000001880000780c */ /* 0x000fc40002fa4270 */
[----:B------:R-:W-:Y:S01]  /*1f260*/  ISETP.GT.AND P6, PT, R3, 0x1, PT ;  /* 0x000000010300780c */ /* 0x000fe20003fc4270 */
[----:B--2---:R-:W-:-:S05]  /*1f270*/  FMUL R4, R4, R2 ;  /* 0x0000000204047220 */ /* 0x004fca0000400000 */
[----:B------:R-:W-:-:S05]  /*1f280*/  F2FP.BF16.F32.PACK_AB R4, RZ, R4 ;  /* 0x00000004ff04723e */ /* 0x000fca00000010ff */
[----:B------:R3:W-:Y:S01]  /*1f290*/  @P5 STG.E.U16 desc[UR46][R10.64], R4 ;  /* 0x000000040a005986 */ /* 0x0007e2000c10152e */
[----:B------:R-:W-:Y:S01]  /*1f2a0*/  ISETP.GT.AND P5, PT, R0, 0x188, P6 ;  /* 0x000001880000780c */ /* 0x000fe200037a4270 */
[-C--:B---3--:R-:W-:Y:S01]  /*1f2b0*/  FMUL R4, R14, R2.reuse ;  /* 0x000000020e047220 */ /* 0x088fe20000400000 */
[----:B----4-:R-:W-:-:S04]  /*1f2c0*/  FMUL R14, R5, R2 ;  /* 0x00000002050e7220 */ /* 0x010fc80000400000 */
[----:B------:R-:W-:-:S07]  /*1f2d0*/  F2FP.BF16.F32.PACK_AB R4, RZ, R4 ;  /* 0x00000004ff04723e */ /* 0x000fce00000010ff */
[----:B------:R-:W-:Y:S01]  /*1f2e0*/  @P5 IMAD.MOV.U32 R5, RZ, RZ, R11 ;  /* 0x000000ffff055224 */ /* 0x000fe200078e000b */
[----:B------:R-:W-:Y:S01]  /*1f2f0*/  PRMT R15, R4, 0x7610, R15 ;  /* 0x00007610040f7816 */ /* 0x000fe2000000000f */
[----:B------:R-:W-:-:S05]  /*1f300*/  @P5 IMAD.MOV.U32 R4, RZ, RZ, R10 ;  /* 0x000000ffff045224 */ /* 0x000fca00078e000a */
[----:B------:R0:W-:Y:S04]  /*1f310*/  @P5 STG.E.U16 desc[UR46][R4.64+0x2], R15 ;  /* 0x0000020f04005986 */ /* 0x0001e8000c10152e */
[----:B0-----:R-:W2:Y:S04]  /*1f320*/  LDL.LU R15, [R1+0xd4] ;  /* 0x0000d400010f7983 */ /* 0x001ea80000300800 */
[----:B------:R-:W3:Y:S01]  /*1f330*/  LDL.LU R5, [R1+0xd8] ;  /* 0x0000d80001057983 */ /* 0x000ee20000300800 */
[----:B------:R-:W-:Y:S02]  /*1f340*/  ISETP.GT.AND P5, PT, R0, 0x180, P2 ;  /* 0x000001800000780c */ /* 0x000fe400017a4270 */
[----:B------:R-:W-:-:S04]  /*1f350*/  F2FP.BF16.F32.PACK_AB R4, RZ, R14 ;  /* 0x0000000eff04723e */ /* 0x000fc800000010ff */
[----:B------:R-:W-:-:S07]  /*1f360*/  PRMT R18, R4, 0x7610, R18 ;  /* 0x0000761004127816 */ /* 0x000fce0000000012 */
[----:B------:R-:W-:Y:S02]  /*1f370*/  @P5 IMAD.MOV.U32 R4, RZ, RZ, R6 ;  /* 0x000000ffff045224 */ /* 0x000fe400078e0006 */
[----:B---3--:R-:W-:Y:S01]  /*1f380*/  FMUL R14, R5, R2 ;  /* 0x00000002050e7220 */ /* 0x008fe20000400000 */
[----:B------:R-:W-:-:S05]  /*1f390*/  @P5 IMAD.MOV.U32 R5, RZ, RZ, R7 ;  /* 0x000000ffff055224 */ /* 0x000fca00078e0007 */
[----:B------:R0:W-:Y:S04]  /*1f3a0*/  @P5 STG.E.U16 desc[UR46][R4.64+0x10], R18 ;  /* 0x0000101204005986 */ /* 0x0001e8000c10152e */
[----:B0-----:R-:W3:Y:S01]  /*1f3b0*/  LDL.LU R5, [R1+0xdc] ;  /* 0x0000dc0001057983 */ /* 0x001ee20000300800 */
[C---:B------:R-:W-:Y:S02]  /*1f3c0*/  ISETP.GT.AND P5, PT, R0.reuse, 0x180, P4 ;  /* 0x000001800000780c */ /* 0x040fe400027a4270 */
[----:B------:R-:W-:Y:S01]  /*1f3d0*/  ISETP.GT.AND P2, PT, R0, 0x188, P2 ;  /* 0x000001880000780c */ /* 0x000fe20001744270 */
[----:B--2---:R-:W-:Y:S01]  /*1f3e0*/  FMUL R15, R15, R2 ;  /* 0x000000020f0f7220 */ /* 0x004fe20000400000 */
[----:B------:R-:W-:-:S04]  /*1f3f0*/  F2FP.BF16.F32.PACK_AB R14, RZ, R14 ;  /* 0x0000000eff0e723e */ /* 0x000fc800000010ff */
[----:B------:R-:W-:-:S05]  /*1f400*/  F2FP.BF16.F32.PACK_AB R15, RZ, R15 ;  /* 0x0000000fff0f723e */ /* 0x000fca00000010ff */
[----:B------:R-:W-:Y:S01]  /*1f410*/  @P5 IMAD.MOV.U32 R4, RZ, RZ, R6 ;  /* 0x000000ffff045224 */ /* 0x000fe200078e0006 */
[----:B------:R-:W-:Y:S01]  /*1f420*/  ISETP.GT.AND P4, PT, R0, 0x188, P4 ;  /* 0x000001880000780c */ /* 0x000fe20002784270 */
[-C--:B------:R-:W-:Y:S01]  /*1f430*/  FMUL R20, R20, R2.reuse ;  /* 0x0000000214147220 */ /* 0x080fe20000400000 */
[----:B------:R-:W-:Y:S01]  /*1f440*/  PRMT R235, R14, 0x7610, R235 ;  /* 0x000076100eeb7816 */ /* 0x000fe200000000eb */
[-C--:B------:R-:W-:Y:S01]  /*1f450*/  FMUL R19, R19, R2.reuse ;  /* 0x0000000213137220 */ /* 0x080fe20000400000 */
[-C--:B-----5:R-:W-:Y:S01]  /*1f460*/  FMUL R21, R21, R2.reuse ;  /* 0x0000000215157220 */ /* 0x0a0fe20000400000 */
[-C--:B------:R-:W-:Y:S01]  /*1f470*/  FMUL R232, R232, R2.reuse ;  /* 0x00000002e8e87220 */ /* 0x080fe20000400000 */
[-C--:B------:R-:W-:Y:S01]  /*1f480*/  FMUL R22, R22, R2.reuse ;  /* 0x0000000216167220 */ /* 0x080fe20000400000 */
[-C--:B------:R-:W-:Y:S01]  /*1f490*/  FMUL R23, R23, R2.reuse ;  /* 0x0000000217177220 */ /* 0x080fe20000400000 */
[-C--:B------:R-:W-:Y:S01]  /*1f4a0*/  FMUL R233, R233, R2.reuse ;  /* 0x00000002e9e97220 */ /* 0x080fe20000400000 */
[----:B---3--:R-:W-:Y:S01]  /*1f4b0*/  FMUL R18, R5, R2 ;  /* 0x0000000205127220 */ /* 0x008fe20000400000 */
[----:B------:R-:W-:-:S05]  /*1f4c0*/  @P5 IMAD.MOV.U32 R5, RZ, RZ, R7 ;  /* 0x000000ffff055224 */ /* 0x000fca00078e0007 */
[----:B------:R0:W-:Y:S01]  /*1f4d0*/  @P5 STG.E.U16 desc[UR46][R4.64+0x12], R15 ;  /* 0x0000120f04005986 */ /* 0x0001e2000c10152e */
[----:B------:R-:W-:Y:S01]  /*1f4e0*/  ISETP.GT.AND P5, PT, R0, 0x180, P0 ;  /* 0x000001800000780c */ /* 0x000fe200007a4270 */
[----:B0-----:R-:W-:Y:S02]  /*1f4f0*/  @P2 IMAD.MOV.U32 R4, RZ, RZ, R10 ;  /* 0x000000ffff042224 */ /* 0x001fe400078e000a */
[----:B------:R-:W-:Y:S01]  /*1f500*/  @P2 IMAD.MOV.U32 R5, RZ, RZ, R11 ;  /* 0x000000ffff052224 */ /* 0x000fe200078e000b */
[----:B------:R-:W-:-:S04]  /*1f510*/  F2FP.BF16.F32.PACK_AB R15, RZ, R19 ;  /* 0x00000013ff0f723e */ /* 0x000fc800000010ff */
[----:B------:R0:W-:Y:S01]  /*1f520*/  @P2 STG.E.U16 desc[UR46][R4.64+0x10], R235 ;  /* 0x000010eb04002986 */ /* 0x0001e2000c10152e */
[C---:B------:R-:W-:Y:S02]  /*1f530*/  ISETP.GT.AND P2, PT, R0.reuse, 0x180, P3 ;  /* 0x000001800000780c */ /* 0x040fe40001f44270 */
[----:B------:R-:W-:Y:S02]  /*1f540*/  F2FP.BF16.F32.PACK_AB R14, RZ, R18 ;  /* 0x00000012ff0e723e */ /* 0x000fe400000010ff */
[----:B0-----:R-:W-:Y:S01]  /*1f550*/  F2FP.BF16.F32.PACK_AB R4, RZ, R20 ;  /* 0x00000014ff04723e */ /* 0x001fe200000010ff */
[----:B------:R-:W-:Y:S01]  /*1f560*/  @P4 IMAD.MOV.U32 R5, RZ, RZ, R11 ;  /* 0x000000ffff054224 */ /* 0x000fe200078e000b */
[----:B------:R-:W-:Y:S01]  /*1f570*/  ISETP.GT.AND P0, PT, R0, 0x188, P0 ;  /* 0x000001880000780c */ /* 0x000fe20000704270 */
[----:B------:R-:W2:Y:S01]  /*1f580*/  LDL.LU R235, [R1+0xbc] ;  /* 0x0000bc0001eb7983 */ /* 0x000ea20000300800 */
[----:B------:R-:W-:Y:S01]  /*1f590*/  PRMT R19, R4, 0x7610, R19 ;  /* 0x0000761004137816 */ /* 0x000fe20000000013 */
[----:B------:R-:W-:Y:S01]  /*1f5a0*/  @P4 IMAD.MOV.U32 R4, RZ, RZ, R10 ;  /* 0x000000ffff044224 */ /* 0x000fe200078e000a */
[----:B------:R-:W-:Y:S01]  /*1f5b0*/  PRMT R18, R15, 0x7610, R18 ;  /* 0x000076100f127816 */ /* 0x000fe20000000012 */
[----:B------:R-:W3:Y:S04]  /*1f5c0*/  LDL.LU R20, [R1+0xb8] ;  /* 0x0000b80001147983 */ /* 0x000ee80000300800 */
[----:B------:R0:W-:Y:S01]  /*1f5d0*/  @P4 STG.E.U16 desc[UR46][R4.64+0x12], R14 ;  /* 0x0000120e04004986 */ /* 0x0001e2000c10152e */
[----:B------:R-:W-:Y:S01]  /*1f5e0*/  ISETP.GT.AND P3, PT, R0, 0x188, P3 ;  /* 0x000001880000780c */ /* 0x000fe20001f64270 */
[----:B0-----:R-:W-:-:S02]  /*1f5f0*/  @P5 IMAD.MOV.U32 R4, RZ, RZ, R6 ;  /* 0x000000ffff045224 */ /* 0x001fc400078e0006 */
[----:B------:R-:W-:Y:S01]  /*1f600*/  @P5 IMAD.MOV.U32 R5, RZ, RZ, R7 ;  /* 0x000000ffff055224 */ /* 0x000fe200078e0007 */
[----:B------:R-:W-:-:S04]  /*1f610*/  F2FP.BF16.F32.PACK_AB R14, RZ, R21 ;  /* 0x00000015ff0e723e */ /* 0x000fc800000010ff */
[----:B------:R0:W-:Y:S01]  /*1f620*/  @P5 STG.E.U16 desc[UR46][R4.64+0x20], R19 ;  /* 0x0000201304005986 */ /* 0x0001e2000c10152e */
[----:B------:R-:W-:Y:S01]  /*1f630*/  PRMT R15, R14, 0x7610, R15 ;  /* 0x000076100e0f7816 */ /* 0x000fe2000000000f */
[----:B0-----:R-:W-:Y:S02]  /*1f640*/  @P2 IMAD.MOV.U32 R4, RZ, RZ, R6 ;  /* 0x000000ffff042224 */ /* 0x001fe400078e0006 */
[----:B------:R-:W4:Y:S01]  /*1f650*/  LDL.LU R19, [R1+0xb4] ;  /* 0x0000b40001137983 */ /* 0x000f220000300800 */
[----:B------:R-:W-:-:S05]  /*1f660*/  @P2 IMAD.MOV.U32 R5, RZ, RZ, R7 ;  /* 0x000000ffff052224 */ /* 0x000fca00078e0007 */
[----:B------:R0:W-:Y:S01]  /*1f670*/  @P2 STG.E.U16 desc[UR46][R4.64+0x22], R18 ;  /* 0x0000221204002986 */ /* 0x0001e2000c10152e */
[----:B------:R-:W-:Y:S01]  /*1f680*/  ISETP.GT.AND P2, PT, R0, 0x180, P1 ;  /* 0x000001800000780c */ /* 0x000fe20000f44270 */
[----:B0-----:R-:W-:Y:S02]  /*1f690*/  @P0 IMAD.MOV.U32 R4, RZ, RZ, R10 ;  /* 0x000000ffff040224 */ /* 0x001fe400078e000a */
[----:B------:R-:W-:-:S05]  /*1f6a0*/  @P0 IMAD.MOV.U32 R5, RZ, RZ, R11 ;  /* 0x000000ffff050224 */ /* 0x000fca00078e000b */
[----:B------:R0:W-:Y:S01]  /*1f6b0*/  @P0 STG.E.U16 desc[UR46][R4.64+0x20], R15 ;  /* 0x0000200f04000986 */ /* 0x0001e2000c10152e */
[----:B------:R-:W-:-:S03]  /*1f6c0*/  F2FP.BF16.F32.PACK_AB R14, RZ, R22 ;  /* 0x00000016ff0e723e */ /* 0x000fc600000010ff */
[----:B------:R-:W5:Y:S01]  /*1f6d0*/  LDL.LU R22, [R1+0x98] ;  /* 0x0000980001167983 */ /* 0x000f620000300800 */
[----:B0-----:R-:W-:Y:S01]  /*1f6e0*/  F2FP.BF16.F32.PACK_AB R4, RZ, R232 ;  /* 0x000000e8ff04723e */ /* 0x001fe200000010ff */
[----:B------:R-:W-:Y:S02]  /*1f6f0*/  @P3 IMAD.MOV.U32 R5, RZ, RZ, R11 ;  /* 0x000000ffff053224 */ /* 0x000fe400078e000b */
[----:B------:R-:W2:Y:S01]  /*1f700*/  LDL.LU R232, [R1+0xb0] ;  /* 0x0000b00001e87983 */ /* 0x000ea20000300800 */
[----:B------:R-:W-:Y:S01]  /*1f710*/  PRMT R18, R4, 0x7610, R18 ;  /* 0x0000761004127816 */ /* 0x000fe20000000012 */
[----:B------:R-:W-:Y:S01]  /*1f720*/  @P3 IMAD.MOV.U32 R4, RZ, RZ, R10 ;  /* 0x000000ffff043224 */ /* 0x000fe200078e000a */
[----:B------:R-:W-:Y:S02]  /*1f730*/  F2FP.BF16.F32.PACK_AB R15, RZ, R23 ;  /* 0x00000017ff0f723e */ /* 0x000fe400000010ff */
[----:B------:R-:W3:Y:S04]  /*1f740*/  LDL.LU R23, [R1+0x94] ;  /* 0x0000940001177983 */ /* 0x000ee80000300800 */
[----:B------:R0:W-:Y:S02]  /*1f750*/  @P3 STG.E.U16 desc[UR46][R4.64+0x22], R14 ;  /* 0x0000220e04003986 */ /* 0x0001e4000c10152e */
[----:B0-----:R-:W-:-:S02]  /*1f760*/  @P2 IMAD.MOV.U32 R4, RZ, RZ, R6 ;  /* 0x000000ffff042224 */ /* 0x001fc400078e0006 */
[----:B------:R-:W-:Y:S01]  /*1f770*/  @P2 IMAD.MOV.U32 R5, RZ, RZ, R7 ;  /* 0x000000ffff052224 */ /* 0x000fe200078e0007 */
[----:B------:R-:W-:Y:S02]  /*1f780*/  F2FP.BF16.F32.PACK_AB R14, RZ, R233 ;  /* 0x000000e9ff0e723e */ /* 0x000fe400000010ff */
[----:B------:R-:W4:Y:S04]  /*1f790*/  LDL.LU R233, [R1+0xac] ;  /* 0x0000ac0001e97983 */ /* 0x000f280000300800 */
[----:B------:R0:W-:Y:S04]  /*1f7a0*/  @P2 STG.E.U16 desc[UR46][R4.64+0x30], R18 ;  /* 0x0000301204002986 */ /* 0x0001e8000c10152e */
[----:B0-----:R-:W5:Y:S01]  /*1f7b0*/  LDL.LU R5, [R1+0x80] ;  /* 0x0000800001057983 */ /* 0x001f620000300800 */
[----:B------:R-:W-:-:S02]  /*1f7c0*/  ISETP.GT.AND P4, PT, R3, 0x19, PT ;  /* 0x000000190300780c */ /* 0x000fc40003f84270 */
[----:B------:R-:W-:Y:S01]  /*1f7d0*/  ISETP.GT.AND P1, PT, R0, 0x188, P1 ;  /* 0x000001880000780c */ /* 0x000fe20000f24270 */
[----:B------:R-:W-:Y:S01]  /*1f7e0*/  FMUL R234, R234, R2 ;  /* 0x00000002eaea7220 */ /* 0x000fe20000400000 */
[----:B------:R-:W-:Y:S01]  /*1f7f0*/  ISETP.GT.AND P0, PT, R0, 0x180, P4 ;  /* 0x000001800000780c */ /* 0x000fe20002704270 */
[----:B------:R-:W2:Y:S10]  /*1f800*/  LDL.LU R18, [R1+0xa8] ;  /* 0x0000a80001127983 */ /* 0x000eb40000300800 */
[----:B------:R-:W-:-:S02]  /*1f810*/  @P1 IMAD.MOV.U32 R4, RZ, RZ, R10 ;  /* 0x000000ffff041224 */ /* 0x000fc400078e000a */
[----:B------:R0:W-:Y:S02]  /*1f820*/  @P0 STG.E.U16 desc[UR46][R6.64+0x32], R15 ;  /* 0x0000320f06000986 */ /* 0x0001e4000c10152e */
[----:B0-----:R-:W-:Y:S01]  /*1f830*/  F2FP.BF16.F32.PACK_AB R6, RZ, R234 ;  /* 0x000000eaff06723e */ /* 0x001fe200000010ff */
[----:B-----5:R-:W-:Y:S01]  /*1f840*/  FMUL R7, R5, R2 ;  /* 0x0000000205077220 */ /* 0x020fe20000400000 */
[----:B------:R-:W-:-:S05]  /*1f850*/  @P1 IMAD.MOV.U32 R5, RZ, RZ, R11 ;  /* 0x000000ffff051224 */ /* 0x000fca00078e000b */
[----:B------:R0:W-:Y:S04]  /*1f860*/  @P1 STG.E.U16 desc[UR46][R4.64+0x30], R14 ;  /* 0x0000300e04001986 */ /* 0x0001e8000c10152e */
[----:B0-----:R-:W5:Y:S01]  /*1f870*/  LDL.LU R4, [R1+0x84] ;  /* 0x0000840001047983 */ /* 0x001f620000300800 */
[----:B------:R-:W-:-:S03]  /*1f880*/  F2FP.BF16.F32.PACK_AB R5, RZ, R7 ;  /* 0x00000007ff05723e */ /* 0x000fc600000010ff */
[----:B------:R-:W4:Y:S04]  /*1f890*/  LDL.LU R234, [R1+0xa4] ;  /* 0x0000a40001ea7983 */ /* 0x000f280000300800 */
[----:B------:R-:W3:Y:S01]  /*1f8a0*/  LDL.LU R7, [R1+0x88] ;  /* 0x0000880001077983 */ /* 0x000ee20000300800 */
[----:B------:R-:W-:Y:S02]  /*1f8b0*/  ISETP.GT.AND P0, PT, R0, 0x188, P4 ;  /* 0x000001880000780c */ /* 0x000fe40002704270 */
[----:B------:R-:W-:Y:S02]  /*1f8c0*/  PRMT R15, R6, 0x7610, R15 ;  /* 0x00007610060f7816 */ /* 0x000fe4000000000f */
[----:B------:R-:W-:-:S09]  /*1f8d0*/  PRMT R14, R5, 0x7610, R14 ;  /* 0x00007610050e7816 */ /* 0x000fd2000000000e */
[----:B------:R0:W-:Y:S01]  /*1f8e0*/  @P0 STG.E.U16 desc[UR46][R10.64+0x32], R15 ;  /* 0x0000320f0a000986 */ /* 0x0001e2000c10152e */
[C---:B------:R-:W-:Y:S02]  /*1f8f0*/  ISETP.GT.AND P6, PT, R3.reuse, 0x20, PT ;  /* 0x000000200300780c */ /* 0x040fe40003fc4270 */
[----:B------:R-:W-:Y:S02]  /*1f900*/  ISETP.GT.AND P5, PT, R3, 0x21, PT ;  /* 0x000000210300780c */ /* 0x000fe40003fa4270 */
[----:B------:R-:W-:Y:S01]  /*1f910*/  ISETP.GT.AND P1, PT, R0, RZ, P6 ;  /* 0x000000ff0000720c */ /* 0x000fe20003724270 */
[----:B---3--:R-:W-:-:S05]  /*1f920*/  FMUL R7, R7, R2 ;  /* 0x0000000207077220 */ /* 0x008fca0000400000 */
[----:B------:R-:W-:Y:S02]  /*1f930*/  F2FP.BF16.F32.PACK_AB R5, RZ, R7 ;  /* 0x00000007ff05723e */ /* 0x000fe400000010ff */
[----:B------:R-:W3:Y:S04]  /*1f940*/  LDL.LU R7, [R1+0x90] ;  /* 0x0000900001077983 */ /* 0x000ee80000300800 */
[----:B0-----:R-:W2:Y:S01]  /*1f950*/  LDL.LU R11, [R1+0x8c] ;  /* 0x00008c00010b7983 */ /* 0x001ea20000300800 */
[----:B-----5:R-:W-:Y:S01]  /*1f960*/  FMUL R4, R4, R2 ;  /* 0x0000000204047220 */ /* 0x020fe20000400000 */
[C---:B------:R-:W-:Y:S02]  /*1f970*/  ISETP.GT.AND P2, PT, R0.reuse, RZ, P5 ;  /* 0x000000ff0000720c */ /* 0x040fe40002f44270 */
[----:B------:R-:W-:-:S02]  /*1f980*/  ISETP.GT.AND P3, PT, R0, 0x8, P6 ;  /* 0x000000080000780c */ /* 0x000fc40003764270 */
[----:B------:R-:W-:Y:S01]  /*1f990*/  F2FP.BF16.F32.PACK_AB R4, RZ, R4 ;  /* 0x00000004ff04723e */ /* 0x000fe200000010ff */
[----:B------:R0:W-:Y:S01]  /*1f9a0*/  @P1 STG.E.U16 desc[UR46][R12.64+0x40], R14 ;  /* 0x0000400e0c001986 */ /* 0x0001e2000c10152e */
[----:B------:R-:W-:Y:S02]  /*1f9b0*/  IMAD.MOV.U32 R15, RZ, RZ, R9 ;  /* 0x000000ffff0f7224 */ /* 0x000fe400078e0009 */
[----:B------:R-:W-:Y:S02]  /*1f9c0*/  PRMT R6, R4, 0x7610, R6 ;  /* 0x0000761004067816 */ /* 0x000fe40000000006 */
[----:B------:R-:W-:-:S03]  /*1f9d0*/  PRMT R4, R5, 0x7610, R4 ;  /* 0x0000761005047816 */ /* 0x000fc60000000004 */
[----:B------:R-:W-:Y:S01]  /*1f9e0*/  @P2 STG.E.U16 desc[UR46][R12.64+0x42], R6 ;  /* 0x000042060c002986 */ /* 0x000fe2000c10152e */
[----:B0-----:R-:W-:Y:S01]  /*1f9f0*/  IMAD.MOV.U32 R14, RZ, RZ, R8 ;  /* 0x000000ffff0e7224 */ /* 0x001fe200078e0008 */
[C---:B------:R-:W-:Y:S02]  /*1fa00*/  ISETP.GT.AND P0, PT, R0.reuse, 0x8, P5 ;  /* 0x000000080000780c */ /* 0x040fe40002f04270 */
[C---:B------:R-:W-:Y:S01]  /*1fa10*/  ISETP.GT.AND P4, PT, R3.reuse, 0x28, PT ;  /* 0x000000280300780c */ /* 0x040fe20003f84270 */
[----:B------:R-:W-:Y:S01]  /*1fa20*/  IMAD.U32 R10, RZ, RZ, UR8 ;  /* 0x00000008ff0a7e24 */ /* 0x000fe2000f8e00ff */
[----:B------:R0:W-:Y:S01]  /*1fa30*/  @P3 STG.E.U16 desc[UR46][R14.64+0x40], R4 ;  /* 0x000040040e003986 */ /* 0x0001e2000c10152e */
[----:B------:R-:W-:Y:S01]  /*1fa40*/  ISETP.GT.AND P3, PT, R3, 0x29, PT ;  /* 0x000000290300780c */ /* 0x000fe20003f64270 */
[----:B------:R-:W-:Y:S02]  /*1fa50*/  IMAD.U32 R9, RZ, RZ, UR5 ;  /* 0x00000005ff097e24 */ /* 0x000fe4000f8e00ff */
[----:B------:R-:W5:Y:S01]  /*1fa60*/  LDL.LU R8, [R1+0x9c] ;  /* 0x00009c0001087983 */ /* 0x000f620000300800 */
[----:B------:R-:W-:-:S02]  /*1fa70*/  ISETP.GT.AND P2, PT, R0, RZ, P3 ;  /* 0x000000ff0000720c */ /* 0x000fc40001f44270 */
[----:B------:R-:W-:Y:S01]  /*1fa80*/  ISETP.GT.AND P1, PT, R0, RZ, P4 ;  /* 0x000000ff0000720c */ /* 0x000fe20002724270 */
[----:B0-----:R-:W-:-:S05]  /*1fa90*/  FMUL R4, R23, R2 ;  /* 0x0000000217047220 */ /* 0x001fca0000400000 */
[----:B------:R-:W-:Y:S01]  /*1faa0*/  F2FP.BF16.F32.PACK_AB R4, RZ, R4 ;  /* 0x00000004ff04723e */ /* 0x000fe200000010ff */
[-C--:B--2---:R-:W-:Y:S01]  /*1fab0*/  FMUL R6, R11, R2.reuse ;  /* 0x000000020b067220 */ /* 0x084fe20000400000 */
[----:B---3--:R-:W-:Y:S01]  /*1fac0*/  FMUL R5, R7, R2 ;  /* 0x0000000207057220 */ /* 0x008fe20000400000 */
[----:B------:R-:W-:-:S03]  /*1fad0*/  IMAD.WIDE.U32 R10, R10, 0xf0, R14 ;  /* 0x000000f00a0a7825 */ /* 0x000fc600078e000e */
[----:B------:R-:W-:Y:S01]  /*1fae0*/  F2FP.BF16.F32.PACK_AB R6, RZ, R6 ;  /* 0x00000006ff06723e */ /* 0x000fe200000010ff */
[----:B------:R-:W-:Y:S01]  /*1faf0*/  VIADD R7, R11, UR4 ;  /* 0x000000040b077c36 */ /* 0x000fe20008000000 */
[----:B------:R-:W-:-:S03]  /*1fb00*/  F2FP.BF16.F32.PACK_AB R5, RZ, R5 ;  /* 0x00000005ff05723e */ /* 0x000fc600000010ff */
[----:B------:R0:W-:Y:S04]  /*1fb10*/  @P0 STG.E.U16 desc[UR46][R14.64+0x42], R6 ;  /* 0x000042060e000986 */ /* 0x0001e8000c10152e */
[----:B------:R1:W-:Y:S04]  /*1fb20*/  @P2 STG.E.U16 desc[UR46][R12.64+0x52], R4 ;  /* 0x000052040c002986 */ /* 0x0003e8000c10152e */
[----:B------:R2:W-:Y:S01]  /*1fb30*/  @P1 STG.E.U16 desc[UR46][R12.64+0x50], R5 ;  /* 0x000050050c001986 */ /* 0x0005e2000c10152e */
[----:B0-----:R-:W-:Y:S01]  /*1fb40*/  FMUL R6, R22, R2 ;  /* 0x0000000216067220 */ /* 0x001fe20000400000 */
[----:B------:R-:W-:Y:S01]  /*1fb50*/  IMAD.U32 R22, RZ, RZ, UR11 ;  /* 0x0000000bff167e24 */ /* 0x000fe2000f8e00ff */
[----:B-1----:R-:W-:-:S04]  /*1fb60*/  IADD3 R4, P0, R10, UR13, RZ ;  /* 0x0000000d0a047c10 */ /* 0x002fc8000ff1e0ff */
[----:B--2---:R-:W-:Y:S02]  /*1fb70*/  IADD3.X R5, R7, UR12, RZ, P0, !PT ;  /* 0x0000000c07057c10 */ /* 0x004fe400087fe4ff */
[----:B------:R-:W-:-:S04]  /*1fb80*/  IADD3 R22, P0, P2, R22, UR13, R4 ;  /* 0x0000000d16167c10 */ /* 0x000fc8000fa1e004 */
[----:B------:R-:W-:Y:S02]  /*1fb90*/  IADD3.X R23, R9, UR12, R5, P0, P2 ;  /* 0x0000000c09177c10 */ /* 0x000fe400087e4405 */
[----:B------:R-:W2:Y:S01]  /*1fba0*/  LDL.LU R9, [R1+0xa0] ;  /* 0x0000a00001097983 */ /* 0x000ea20000300800 */
[C---:B------:R-:W-:Y:S02]  /*1fbb0*/  ISETP.GT.AND P1, PT, R0.reuse, 0x8, P4 ;  /* 0x000000080000780c */ /* 0x040fe40002724270 */
[----:B------:R-:W-:Y:S02]  /*1fbc0*/  F2FP.BF16.F32.PACK_AB R6, RZ, R6 ;  /* 0x00000006ff06723e */ /* 0x000fe400000010ff */
[----:B------:R-:W-:Y:S02]  /*1fbd0*/  ISETP.GT.AND P2, PT, R3, 0x30, PT ;  /* 0x000000300300780c */ /* 0x000fe40003f44270 */
[----:B------:R-:W-:Y:S01]  /*1fbe0*/  ISETP.GT.AND P0, PT, R0, 0x8, P3 ;  /* 0x000000080000780c */ /* 0x000fe20001f04270 */
[----:B-----5:R-:W-:-:S06]  /*1fbf0*/  FMUL R8, R8, R2 ;  /* 0x0000000208087220 */ /* 0x020fcc0000400000 */
[----:B------:R2:W-:Y:S01]  /*1fc00*/  @P1 STG.E.U16 desc[UR46][R14.64+0x50], R6 ;  /* 0x000050060e001986 */ /* 0x0005e2000c10152e */
[----:B------:R-:W-:Y:S02]  /*1fc10*/  ISETP.GT.AND P1, PT, R0, RZ, P2 ;  /* 0x000000ff0000720c */ /* 0x000fe40001724270 */
[----:B------:R-:W-:-:S05]  /*1fc20*/  F2FP.BF16.F32.PACK_AB R8, RZ, R8 ;  /* 0x00000008ff08723e */ /* 0x000fca00000010ff */
[----:B------:R-:W-:Y:S01]  /*1fc30*/  @P0 STG.E.U16 desc[UR46][R14.64+0x52], R8 ;  /* 0x000052080e000986 */ /* 0x000fe2000c10152e */
[----:B------:R-:W-:Y:S01]  /*1fc40*/  ISETP.GT.AND P0, PT, R3, 0x31, PT ;  /* 0x000000310300780c */ /* 0x000fe20003f04270 */
[----:B--2---:R-:W-:Y:S02]  /*1fc50*/  FMUL R6, R9, R2 ;  /* 0x0000000209067220 */ /* 0x004fe40000400000 */
[----:B------:R-:W2:Y:S03]  /*1fc60*/  LDL.LU R9, [R1+0x6c] ;  /* 0x00006c0001097983 */ /* 0x000ea60000300800 */
[----:B------:R-:W-:-:S05]  /*1fc70*/  F2FP.BF16.F32.PACK_AB R6, RZ, R6 ;  /* 0x00000006ff06723e */ /* 0x000fca00000010ff */
[----:B------:R4:W-:Y:S01]  /*1fc80*/  @P1 STG.E.U16 desc[UR46][R12.64+0x60], R6 ;  /* 0x000060060c001986 */ /* 0x0009e2000c10152e */
[----:B------:R-:W-:Y:S01]  /*1fc90*/  ISETP.GT.AND P1, PT, R0, RZ, P0 ;  /* 0x000000ff0000720c */ /* 0x000fe20000724270 */
[----:B----4-:R-:W-:Y:S02]  /*1fca0*/  FMUL R6, R234, R2 ;  /* 0x00000002ea067220 */ /* 0x010fe40000400000 */
[----:B------:R-:W3:Y:S03]  /*1fcb0*/  LDL.LU R234, [R1+0x70] ;  /* 0x0000700001ea7983 */ /* 0x000ee60000300800 */
[----:B------:R-:W-:-:S07]  /*1fcc0*/  F2FP.BF16.F32.PACK_AB R6, RZ, R6 ;  /* 0x00000006ff06723e */ /* 0x000fce00000010ff */
[----:B------:R0:W-:Y:S01]  /*1fcd0*/  @P1 STG.E.U16 desc[UR46][R12.64+0x62], R6 ;  /* 0x000062060c001986 */ /* 0x0001e2000c10152e */
[----:B------:R-:W-:Y:S01]  /*1fce0*/  ISETP.GT.AND P1, PT, R0, 0x8, P2 ;  /* 0x000000080000780c */ /* 0x000fe20001724270 */
[----:B0-----:R-:W-:-:S05]  /*1fcf0*/  FMUL R6, R18, R2 ;  /* 0x0000000212067220 */ /* 0x001fca0000400000 */
[----:B------:R-:W-:-:S04]  /*1fd00*/  F2FP.BF16.F32.PACK_AB R6, RZ, R6 ;  /* 0x00000006ff06723e */ /* 0x000fc800000010ff */
[----:B------:R-:W-:Y:S01]  /*1fd10*/  PRMT R8, R6, 0x7610, R8 ;  /* 0x0000761006087816 */ /* 0x000fe20000000008 */
[----:B------:R-:W-:Y:S02]  /*1fd20*/  FMUL R6, R233, R2 ;  /* 0x00000002e9067220 */ /* 0x000fe40000400000 */
[----:B------:R-:W4:Y:S04]  /*1fd30*/  LDL.LU R233, [R1+0x74] ;  /* 0x0000740001e97983 */ /* 0x000f280000300800 */
[----:B------:R0:W-:Y:S01]  /*1fd40*/  @P1 STG.E.U16 desc[UR46][R14.64+0x60], R8 ;  /* 0x000060080e001986 */ /* 0x0001e2000c10152e */
[----:B------:R-:W-:Y:S02]  /*1fd50*/  ISETP.GT.AND P1, PT, R0, 0x8, P0 ;  /* 0x000000080000780c */ /* 0x000fe40000724270 */
[----:B------:R-:W-:-:S04]  /*1fd60*/  F2FP.BF16.F32.PACK_AB R6, RZ, R6 ;  /* 0x00000006ff06723e */ /* 0x000fc800000010ff */
[----:B0-----:R-:W-:-:S07]  /*1fd70*/  PRMT R8, R6, 0x7610, R8 ;  /* 0x0000761006087816 */ /* 0x001fce0000000008 */
[----:B------:R-:W-:Y:S01]  /*1fd80*/  @P1 STG.E.U16 desc[UR46][R14.64+0x62], R8 ;  /* 0x000062080e001986 */ /* 0x000fe2000c10152e */
[----:B------:R-:W-:Y:S01]  /*1fd90*/  ISETP.GT.AND P1, PT, R3, 0x38, PT ;  /* 0x000000380300780c */ /* 0x000fe20003f24270 */
[----:B------:R-:W-:Y:S02]  /*1fda0*/  FMUL R6, R232, R2 ;  /* 0x00000002e8067220 */ /* 0x000fe40000400000 */
[----:B------:R-:W5:Y:S01]  /*1fdb0*/  LDL.LU R232, [R1+0x78] ;  /* 0x0000780001e87983 */ /* 0x000f620000300800 */
[----:B------:R-:W-:Y:S02]  /*1fdc0*/  ISETP.GT.AND P6, PT, R0, RZ, P1 ;  /* 0x000000ff0000720c */ /* 0x000fe40000fc4270 */
[----:B------:R-:W-:-:S11]  /*1fdd0*/  F2FP.BF16.F32.PACK_AB R6, RZ, R6 ;  /* 0x00000006ff06723e */ /* 0x000fd600000010ff */
[----:B------:R0:W-:Y:S01]  /*1fde0*/  @P6 STG.E.U16 desc[UR46][R12.64+0x70], R6 ;  /* 0x000070060c006986 */ /* 0x0001e2000c10152e */
[----:B------:R-:W-:-:S04]  /*1fdf0*/  ISETP.GT.AND P6, PT, R3, 0x39, PT ;  /* 0x000000390300780c */ /* 0x000fc80003fc4270 */
[----:B------:R-:W-:Y:S01]  /*1fe00*/  ISETP.GT.AND P6, PT, R0, RZ, P6 ;  /* 0x000000ff0000720c */ /* 0x000fe200037c4270 */
[----:B0-----:R-:W-:-:S05]  /*1fe10*/  FMUL R6, R19, R2 ;  /* 0x0000000213067220 */ /* 0x001fca0000400000 */
        /* <DEDUP_REMOVED lines=8> */
[----:B0-----:R-:W-:Y:S02]  /*1fea0*/  FMUL R6, R235, R2 ;  /* 0x00000002eb067220 */ /* 0x001fe40000400000 */
[----:B------:R-:W5:Y:S03]  /*1feb0*/  LDL.LU R235, [R1+0x7c] ;  /* 0x00007c0001eb7983 */ /* 0x000f660000300800 */
[----:B------:R-:W-:Y:S01]  /*1fec0*/  F2FP.BF16.F32.PACK_AB R6, RZ, R6 ;  /* 0x00000006ff06723e */ /* 0x000fe200000010ff */
[----:B------:R-:W5:Y:S04]  /*1fed0*/  LDL.LU R18, [R1] ;  /* 0x0000000001127983 */ /* 0x000f680000300800 */
[----:B------:R-:W5:Y:S04]  /*1fee0*/  LDL.LU R19, [R1+0x4] ;  /* 0x0000040001137983 */ /* 0x000f680000300800 */
[----:B------:R-:W2:Y:S04]  /*1fef0*/  LDL.LU R20, [R1+0x8] ;  /* 0x0000080001147983 */ /* 0x000ea80000300800 */
[----:B------:R0:W-:Y:S04]  /*1ff00*/  @P6 STG.E.U16 desc[UR46][R14.64+0x72], R6 ;  /* 0x000072060e006986 */ /* 0x0001e8000c10152e */
[----:B0-----:R-:W3:Y:S01]  /*1ff10*/  LDL.LU R6, [R1+0x40] ;  /* 0x0000400001067983 */ /* 0x001ee20000300800 */
[----:B------:R-:W-:-:S04]  /*1ff20*/  ISETP.GT.AND P6, PT, R3, 0x20, PT ;  /* 0x000000200300780c */ /* 0x000fc80003fc4270 */
[----:B------:R-:W-:Y:S01]  /*1ff30*/  ISETP.GT.AND P6, PT, R0, 0x80, P6 ;  /* 0x000000800000780c */ /* 0x000fe200037c4270 */
[----:B---3--:R-:W-:-:S05]  /*1ff40*/  FMUL R6, R6, R2 ;  /* 0x0000000206067220 */ /* 0x008fca0000400000 */
[----:B------:R-:W-:-:S04]  /*1ff50*/  F2FP.BF16.F32.PACK_AB R6, RZ, R6 ;  /* 0x00000006ff06723e */ /* 0x000fc800000010ff */
[----:B------:R-:W-:Y:S01]  /*1ff60*/  PRMT R8, R6, 0x7610, R8 ;  /* 0x0000761006087816 */ /* 0x000fe20000000008 */
[----:B------:R-:W-:-:S05]  /*1ff70*/  IMAD.MOV.U32 R6, RZ, RZ, R10 ;  /* 0x000000ffff067224 */ /* 0x000fca00078e000a */
[----:B------:R0:W-:Y:S04]  /*1ff80*/  @P6 STG.E.U16 desc[UR46][R6.64+0x40], R8 ;  /* 0x0000400806006986 */ /* 0x0001e8000c10152e */
[----:B0-----:R-:W3:Y:S01]  /*1ff90*/  LDL.LU R8, [R1+0x44] ;  /* 0x0000440001087983 */ /* 0x001ee20000300800 */
[----:B------:R-:W-:Y:S01]  /*1ffa0*/  ISETP.GT.AND P6, PT, R0, 0x80, P5 ;  /* 0x000000800000780c */ /* 0x000fe20002fc4270 */
[----:B---3--:R-:W-:-:S05]  /*1ffb0*/  FMUL R8, R8, R2 ;  /* 0x0000000208087220 */ /* 0x008fca0000400000 */
[----:B------:R-:W-:-:S07]  /*1ffc0*/  F2FP.BF16.F32.PACK_AB R8, RZ, R8 ;  /* 0x00000008ff08723e */ /* 0x000fce00000010ff */
[----:B------:R0:W-:Y:S04]  /*1ffd0*/  @P6 STG.E.U16 desc[UR46][R6.64+0x42], R8 ;  /* 0x0000420806006986 */ /* 0x0001e8000c10152e */
[----:B0-----:R-:W3:Y:S01]  /*1ffe0*/  LDL.LU R8, [R1+0x48] ;  /* 0x0000480001087983 */ /* 0x001ee20000300800 */
[----:B------:R-:W-:-:S04]  /*1fff0*/  IADD3 R10, P6, R10, UR11, RZ ;  /* 0x0000000b0a0a7c10 */ /* 0x000fc8000ffde0ff */
[----:B------:R-:W-:Y:S02]  /*20000*/  IADD3.X R11, R7, UR5, RZ, P6, !PT ;  /* 0x00000005070b7c10 */ /* 0x000fe4000b7fe4ff */
[----:B------:R-:W-:-:S04]  /*20010*/  ISETP.GT.AND P6, PT, R3, 0x20, PT ;  /* 0x000000200300780c */ /* 0x000fc80003fc4270 */
[----:B------:R-:W-:Y:S01]  /*20020*/  ISETP.GT.AND P6, PT, R0, 0x88, P6 ;  /* 0x000000880000780c */ /* 0x000fe200037c4270 */
[----:B---3--:R-:W-:-:S05]  /*20030*/  FMUL R8, R8, R2 ;  /* 0x0000000208087220 */ /* 0x008fca0000400000 */
[----:B------:R-:W-:-:S07]  /*20040*/  F2FP.BF16.F32.PACK_AB R8, RZ, R8 ;  /* 0x00000008ff08723e */ /* 0x000fce00000010ff */
[----:B------:R0:W-:Y:S04]  /*20050*/  @P6 STG.E.U16 desc[UR46][R10.64+0x40], R8 ;  /* 0x000040080a006986 */ /* 0x0001e8000c10152e */
[----:B0-----:R-:W3:Y:S01]  /*20060*/  LDL.LU R8, [R1+0x4c] ;  /* 0x00004c0001087983 */ /* 0x001ee20000300800 */
        /* <DEDUP_REMOVED lines=36> */
[----:B--2---:R-:W-:-:S05]  /*202b0*/  FMUL R20, R20, R2 ;  /* 0x0000000214147220 */ /* 0x004fca0000400000 */
[----:B------:R-:W-:Y:S01]  /*202c0*/  F2FP.BF16.F32.PACK_AB R20, RZ, R20 ;  /* 0x00000014ff14723e */ /* 0x000fe200000010ff */
[----:B---3--:R-:W-:-:S05]  /*202d0*/  FMUL R8, R8, R2 ;  /* 0x0000000208087220 */ /* 0x008fca0000400000 */
[----:B------:R-:W-:-:S05]  /*202e0*/  F2FP.BF16.F32.PACK_AB R8, RZ, R8 ;  /* 0x00000008ff08723e */ /* 0x000fca00000010ff */
[----:B------:R0:W-:Y:S01]  /*202f0*/  @P6 STG.E.U16 desc[UR46][R10.64+0x60], R8 ;  /* 0x000060080a006986 */ /* 0x0001e2000c10152e */
[----:B------:R-:W-:Y:S01]  /*20300*/  ISETP.GT.AND P6, PT, R0, 0x88, P0 ;  /* 0x000000880000780c */ /* 0x000fe200007c4270 */
[----:B0-----:R-:W-:-:S05]  /*20310*/  FMUL R8, R9, R2 ;  /* 0x0000000209087220 */ /* 0x001fca0000400000 */
[----:B------:R-:W-:-:S07]  /*20320*/  F2FP.BF16.F32.PACK_AB R8, RZ, R8 ;  /* 0x00000008ff08723e */ /* 0x000fce00000010ff */
[----:B------:R0:W-:Y:S01]  /*20330*/  @P6 STG.E.U16 desc[UR46][R10.64+0x62], R8 ;  /* 0x000062080a006986 */ /* 0x0001e2000c10152e */
[----:B------:R-:W-:Y:S01]  /*20340*/  ISETP.GT.AND P6, PT, R0, 0x80, P1 ;  /* 0x000000800000780c */ /* 0x000fe20000fc4270 */
[----:B0-----:R-:W-:Y:S02]  /*20350*/  FMUL R8, R234, R2 ;  /* 0x00000002ea087220 */ /* 0x001fe40000400000 */
[----:B------:R-:W2:Y:S03]  /*20360*/  LDL.LU R234, [R1+0x30] ;  /* 0x0000300001ea7983 */ /* 0x000ea60000300800 */
[----:B------:R-:W-:-:S07]  /*20370*/  F2FP.BF16.F32.PACK_AB R8, RZ, R8 ;  /* 0x00000008ff08723e */ /* 0x000fce00000010ff */
[----:B------:R4:W-:Y:S01]  /*20380*/  @P6 STG.E.U16 desc[UR46][R6.64+0x70], R8 ;  /* 0x0000700806006986 */ /* 0x0009e2000c10152e */
[----:B------:R-:W-:-:S04]  /*20390*/  ISETP.GT.AND P6, PT, R3, 0x39, PT ;  /* 0x000000390300780c */ /* 0x000fc80003fc4270 */
[----:B------:R-:W-:Y:S01]  /*203a0*/  ISETP.GT.AND P6, PT, R0, 0x80, P6 ;  /* 0x000000800000780c */ /* 0x000fe200037c4270 */
[----:B----4-:R-:W-:Y:S02]  /*203b0*/  FMUL R8, R233, R2 ;  /* 0x00000002e9087220 */ /* 0x010fe40000400000 */
[----:B------:R-:W3:Y:S03]  /*203c0*/  LDL.LU R233, [R1+0x34] ;  /* 0x0000340001e97983 */ /* 0x000ee60000300800 */
[----:B------:R-:W-:-:S07]  /*203d0*/  F2FP.BF16.F32.PACK_AB R8, RZ, R8 ;  /* 0x00000008ff08723e */ /* 0x000fce00000010ff */
[----:B------:R5:W-:Y:S01]  /*203e0*/  @P6 STG.E.U16 desc[UR46][R6.64+0x72], R8 ;  /* 0x0000720806006986 */ /* 0x000be2000c10152e */
[----:B------:R-:W-:Y:S01]  /*203f0*/  ISETP.GT.AND P6, PT, R0, 0x88, P1 ;  /* 0x000000880000780c */ /* 0x000fe20000fc4270 */
[----:B-----5:R-:W-:Y:S02]  /*20400*/  FMUL R8, R232, R2 ;  /* 0x00000002e8087220 */ /* 0x020fe40000400000 */
[----:B------:R-:W4:Y:S03]  /*20410*/  LDL.LU R232, [R1+0x38] ;  /* 0x0000380001e87983 */ /* 0x000f260000300800 */
[----:B------:R-:W-:-:S07]  /*20420*/  F2FP.BF16.F32.PACK_AB R8, RZ, R8 ;  /* 0x00000008ff08723e */ /* 0x000fce00000010ff */
[----:B------:R0:W-:Y:S01]  /*20430*/  @P6 STG.E.U16 desc[UR46][R10.64+0x70], R8 ;  /* 0x000070080a006986 */ /* 0x0001e2000c10152e */
[----:B------:R-:W-:-:S04]  /*20440*/  ISETP.GT.AND P6, PT, R3, 0x39, PT ;  /* 0x000000390300780c */ /* 0x000fc80003fc4270 */
[----:B------:R-:W-:Y:S01]  /*20450*/  ISETP.GT.AND P6, PT, R0, 0x88, P6 ;  /* 0x000000880000780c */ /* 0x000fe200037c4270 */
[----:B0-----:R-:W-:Y:S02]  /*20460*/  FMUL R8, R235, R2 ;  /* 0x00000002eb087220 */ /* 0x001fe40000400000 */
[----:B------:R-:W5:Y:S03]  /*20470*/  LDL.LU R235, [R1+0x3c] ;  /* 0x00003c0001eb7983 */ /* 0x000f660000300800 */
        /* <DEDUP_REMOVED lines=18> */
[----:B0-----:R-:W2:Y:S01]  /*205a0*/  LDL.LU R20, [R1+0xc] ;  /* 0x00000c0001147983 */ /* 0x001ea20000300800 */
[----:B------:R-:W-:Y:S01]  /*205b0*/  ISETP.GT.AND P6, PT, R0, 0x108, P5 ;  /* 0x000001080000780c */ /* 0x000fe20002fc4270 */
[----:B--2---:R-:W-:-:S05]  /*205c0*/  FMUL R20, R20, R2 ;  /* 0x0000000214147220 */ /* 0x004fca0000400000 */
[----:B------:R-:W-:-:S07]  /*205d0*/  F2FP.BF16.F32.PACK_AB R20, RZ, R20 ;  /* 0x00000014ff14723e */ /* 0x000fce00000010ff */
[----:B------:R0:W-:Y:S04]  /*205e0*/  @P6 STG.E.U16 desc[UR46][R18.64+0x42], R20 ;  /* 0x0000421412006986 */ /* 0x0001e8000c10152e */
[----:B0-----:R-:W2:Y:S01]  /*205f0*/  LDL.LU R18, [R1+0x10] ;  /* 0x0000100001127983 */ /* 0x001ea20000300800 */
[----:B------:R-:W-:-:S03]  /*20600*/  ISETP.GT.AND P6, PT, R0, 0x100, P4 ;  /* 0x000001000000780c */ /* 0x000fc600027c4270 */
[----:B------:R-:W3:Y:S01]  /*20610*/  LDL.LU R19, [R1+0x2c] ;  /* 0x00002c0001137983 */ /* 0x000ee20000300800 */
[----:B--2---:R-:W-:-:S05]  /*20620*/  FMUL R18, R18, R2 ;  /* 0x0000000212127220 */ /* 0x004fca0000400000 */
[----:B------:R-:W-:-:S05]  /*20630*/  F2FP.BF16.F32.PACK_AB R18, RZ, R18 ;  /* 0x00000012ff12723e */ /* 0x000fca00000010ff */
        /* <DEDUP_REMOVED lines=28> */
[----:B---3--:R-:W-:-:S05]  /*20800*/  FMUL R19, R19, R2 ;  /* 0x0000000213137220 */ /* 0x008fca0000400000 */
[----:B------:R-:W-:-:S04]  /*20810*/  F2FP.BF16.F32.PACK_AB R19, RZ, R19 ;  /* 0x00000013ff13723e */ /* 0x000fc800000010ff */
[----:B------:R-:W-:Y:S01]  /*20820*/  PRMT R20, R19, 0x7610, R20 ;  /* 0x0000761013147816 */ /* 0x000fe20000000014 */
[----:B------:R-:W-:-:S05]  /*20830*/  FMUL R19, R234, R2 ;  /* 0x00000002ea137220 */ /* 0x000fca0000400000 */
[----:B------:R-:W-:Y:S01]  /*20840*/  F2FP.BF16.F32.PACK_AB R19, RZ, R19 ;  /* 0x00000013ff13723e */ /* 0x000fe200000010ff */
[----:B------:R-:W-:-:S05]  /*20850*/  FMUL R216, R216, R2 ;  /* 0x00000002d8d87220 */ /* 0x000fca0000400000 */
[----:B------:R-:W-:Y:S01]  /*20860*/  F2FP.BF16.F32.PACK_AB R216, RZ, R216 ;  /* 0x000000d8ffd8723e */ /* 0x000fe200000010ff */
[----:B------:R-:W-:-:S05]  /*20870*/  FMUL R217, R217, R2 ;  /* 0x00000002d9d97220 */ /* 0x000fca0000400000 */
[----:B------:R-:W-:Y:S01]  /*20880*/  F2FP.BF16.F32.PACK_AB R217, RZ, R217 ;  /* 0x000000d9ffd9723e */ /* 0x000fe200000010ff */
[-C--:B------:R-:W-:Y:S01]  /*20890*/  FMUL R218, R218, R2.reuse ;  /* 0x00000002dada7220 */ /* 0x080fe20000400000 */
[----:B------:R-:W-:-:S04]  /*208a0*/  FMUL R219, R219, R2 ;  /* 0x00000002dbdb7220 */ /* 0x000fc80000400000 */
[----:B------:R-:W-:Y:S02]  /*208b0*/  F2FP.BF16.F32.PACK_AB R218, RZ, R218 ;  /* 0x000000daffda723e */ /* 0x000fe400000010ff */
[----:B------:R-:W-:Y:S01]  /*208c0*/  F2FP.BF16.F32.PACK_AB R219, RZ, R219 ;  /* 0x000000dbffdb723e */ /* 0x000fe200000010ff */
[----:B------:R-:W-:-:S05]  /*208d0*/  FMUL R220, R220, R2 ;  /* 0x00000002dcdc7220 */ /* 0x000fca0000400000 */
[----:B------:R-:W-:Y:S01]  /*208e0*/  F2FP.BF16.F32.PACK_AB R220, RZ, R220 ;  /* 0x000000dcffdc723e */ /* 0x000fe200000010ff */
[-C--:B------:R-:W-:Y:S01]  /*208f0*/  FMUL R221, R221, R2.reuse ;  /* 0x00000002dddd7220 */ /* 0x080fe20000400000 */
[----:B------:R-:W-:-:S04]  /*20900*/  FMUL R222, R222, R2 ;  /* 0x00000002dede7220 */ /* 0x000fc80000400000 */
[----:B------:R-:W-:Y:S02]  /*20910*/  F2FP.BF16.F32.PACK_AB R221, RZ, R221 ;  /* 0x000000ddffdd723e */ /* 0x000fe400000010ff */
[----:B------:R-:W-:Y:S01]  /*20920*/  F2FP.BF16.F32.PACK_AB R222, RZ, R222 ;  /* 0x000000deffde723e */ /* 0x000fe200000010ff */
[-C--:B------:R-:W-:Y:S01]  /*20930*/  FMUL R223, R223, R2.reuse ;  /* 0x00000002dfdf7220 */ /* 0x080fe20000400000 */
[-C--:B------:R-:W-:Y:S01]  /*20940*/  FMUL R224, R224, R2.reuse ;  /* 0x00000002e0e07220 */ /* 0x080fe20000400000 */
[----:B------:R-:W-:-:S03]  /*20950*/  FMUL R225, R225, R2 ;  /* 0x00000002e1e17220 */ /* 0x000fc60000400000 */
[----:B------:R-:W-:Y:S02]  /*20960*/  F2FP.BF16.F32.PACK_AB R223, RZ, R223 ;  /* 0x000000dfffdf723e */ /* 0x000fe400000010ff */
[----:B------:R-:W-:Y:S01]  /*20970*/  F2FP.BF16.F32.PACK_AB R224, RZ, R224 ;  /* 0x000000e0ffe0723e */ /* 0x000fe200000010ff */
[-C--:B------:R-:W-:Y:S01]  /*20980*/  FMUL R226, R226, R2.reuse ;  /* 0x00000002e2e27220 */ /* 0x080fe20000400000 */
[----:B------:R-:W-:Y:S01]  /*20990*/  F2FP.BF16.F32.PACK_AB R225, RZ, R225 ;  /* 0x000000e1ffe1723e */ /* 0x000fe200000010ff */
[-C--:B------:R-:W-:Y:S01]  /*209a0*/  FMUL R227, R227, R2.reuse ;  /* 0x00000002e3e37220 */ /* 0x080fe20000400000 */
[-C--:B------:R-:W-:Y:S01]  /*209b0*/  FMUL R228, R228, R2.reuse ;  /* 0x00000002e4e47220 */ /* 0x080fe20000400000 */
[----:B------:R-:W-:Y:S01]  /*209c0*/  FMUL R229, R229, R2 ;  /* 0x00000002e5e57220 */ /* 0x000fe20000400000 */
[----:B------:R-:W-:Y:S02]  /*209d0*/  F2FP.BF16.F32.PACK_AB R226, RZ, R226 ;  /* 0x000000e2ffe2723e */ /* 0x000fe400000010ff */
[----:B------:R-:W-:-:S02]  /*209e0*/  F2FP.BF16.F32.PACK_AB R227, RZ, R227 ;  /* 0x000000e3ffe3723e */ /* 0x000fc400000010ff */
[----:B------:R-:W-:Y:S02]  /*209f0*/  F2FP.BF16.F32.PACK_AB R228, RZ, R228 ;  /* 0x000000e4ffe4723e */ /* 0x000fe400000010ff */
[----:B------:R-:W-:Y:S01]  /*20a00*/  F2FP.BF16.F32.PACK_AB R229, RZ, R229 ;  /* 0x000000e5ffe5723e */ /* 0x000fe200000010ff */
[-C--:B------:R-:W-:Y:S01]  /*20a10*/  FMUL R230, R230, R2.reuse ;  /* 0x00000002e6e67220 */ /* 0x080fe20000400000 */
[-C--:B------:R-:W-:Y:S01]  /*20a20*/  FMUL R231, R231, R2.reuse ;  /* 0x00000002e7e77220 */ /* 0x080fe20000400000 */
[-C--:B------:R-:W-:Y:S01]  /*20a30*/  FMUL R200, R200, R2.reuse ;  /* 0x00000002c8c87220 */ /* 0x080fe20000400000 */
[-C--:B------:R-:W-:Y:S01]  /*20a40*/  FMUL R201, R201, R2.reuse ;  /* 0x00000002c9c97220 */ /* 0x080fe20000400000 */
[----:B------:R-:W-:Y:S01]  /*20a50*/  FMUL R202, R202, R2 ;  /* 0x00000002caca7220 */ /* 0x000fe20000400000 */
[----:B------:R-:W-:Y:S02]  /*20a60*/  F2FP.BF16.F32.PACK_AB R230, RZ, R230 ;  /* 0x000000e6ffe6723e */ /* 0x000fe400000010ff */
[----:B------:R-:W-:-:S02]  /*20a70*/  F2FP.BF16.F32.PACK_AB R231, RZ, R231 ;  /* 0x000000e7ffe7723e */ /* 0x000fc400000010ff */
[----:B------:R-:W-:Y:S02]  /*20a80*/  F2FP.BF16.F32.PACK_AB R200, RZ, R200 ;  /* 0x000000c8ffc8723e */ /* 0x000fe400000010ff */
[----:B------:R-:W-:Y:S02]  /*20a90*/  F2FP.BF16.F32.PACK_AB R201, RZ, R201 ;  /* 0x000000c9ffc9723e */ /* 0x000fe400000010ff */
[----:B------:R-:W-:Y:S01]  /*20aa0*/  F2FP.BF16.F32.PACK_AB R202, RZ, R202 ;  /* 0x000000caffca723e */ /* 0x000fe200000010ff */
[----:B--2---:R-:W-:-:S05]  /*20ab0*/  FMUL R18, R18, R2 ;  /* 0x0000000212127220 */ /* 0x004fca0000400000 */
[----:B------:R-:W-:-:S05]  /*20ac0*/  F2FP.BF16.F32.PACK_AB R18, RZ, R18 ;  /* 0x00000012ff12723e */ /* 0x000fca00000010ff */
[----:B------:R0:W-:Y:S01]  /*20ad0*/  @P6 STG.E.U16 desc[UR46][R8.64+0x60], R18 ;  /* 0x0000601208006986 */ /* 0x0001e2000c10152e */
[----:B------:R-:W-:-:S13]  /*20ae0*/  ISETP.GT.AND P6, PT, R0, 0x108, P0 ;  /* 0x000001080000780c */ /* 0x000fda00007c4270 */
[----:B------:R1:W-:Y:S01]  /*20af0*/  @P6 STG.E.U16 desc[UR46][R8.64+0x62], R20 ;  /* 0x0000621408006986 */ /* 0x0003e2000c10152e */
[----:B------:R-:W-:Y:S01]  /*20b00*/  ISETP.GT.AND P6, PT, R0, 0x100, P1 ;  /* 0x000001000000780c */ /* 0x000fe20000fc4270 */
[----:B0-----:R-:W-:-:S12]  /*20b10*/  FMUL R18, R233, R2 ;  /* 0x00000002e9127220 */ /* 0x001fd80000400000 */
[----:B------:R0:W-:Y:S01]  /*20b20*/  @P6 STG.E.U16 desc[UR46][R4.64+0x70], R19 ;  /* 0x0000701304006986 */ /* 0x0001e2000c10152e */
[----:B------:R-:W-:-:S04]  /*20b30*/  ISETP.GT.AND P6, PT, R3, 0x39, PT ;  /* 0x000000390300780c */ /* 0x000fc80003fc4270 */
[----:B------:R-:W-:Y:S02]  /*20b40*/  ISETP.GT.AND P6, PT, R0, 0x100, P6 ;  /* 0x000001000000780c */ /* 0x000fe400037c4270 */
[----:B------:R-:W-:-:S04]  /*20b50*/  F2FP.BF16.F32.PACK_AB R18, RZ, R18 ;  /* 0x00000012ff12723e */ /* 0x000fc800000010ff */
[----:B------:R-:W-:Y:S01]  /*20b60*/  PRMT R21, R18, 0x7610, R21 ;  /* 0x0000761012157816 */ /* 0x000fe20000000015 */
[----:B----4-:R-:W-:-:S06]  /*20b70*/  FMUL R18, R232, R2 ;  /* 0x00000002e8127220 */ /* 0x010fcc0000400000 */
[----:B------:R-:W-:Y:S01]  /*20b80*/  @P6 STG.E.U16 desc[UR46][R4.64+0x72], R21 ;  /* 0x0000721504006986 */ /* 0x000fe2000c10152e */
[----:B------:R-:W-:Y:S02]  /*20b90*/  ISETP.GT.AND P6, PT, R0, 0x108, P1 ;  /* 0x000001080000780c */ /* 0x000fe40000fc4270 */
[----:B------:R-:W-:-:S04]  /*20ba0*/  F2FP.BF16.F32.PACK_AB R18, RZ, R18 ;  /* 0x00000012ff12723e */ /* 0x000fc800000010ff */
[----:B-1----:R-:W-:Y:S01]  /*20bb0*/  PRMT R20, R18, 0x7610, R20 ;  /* 0x0000761012147816 */ /* 0x002fe20000000014 */
[----:B-----5:R-:W-:-:S06]  /*20bc0*/  FMUL R18, R235, R2 ;  /* 0x00000002eb127220 */ /* 0x020fcc0000400000 */
[----:B------:R-:W-:Y:S01]  /*20bd0*/  @P6 STG.E.U16 desc[UR46][R8.64+0x70], R20 ;  /* 0x0000701408006986 */ /* 0x000fe2000c10152e */
[----:B------:R-:W-:-:S04]  /*20be0*/  ISETP.GT.AND P6, PT, R3, 0x39, PT ;  /* 0x000000390300780c */ /* 0x000fc80003fc4270 */
[----:B------:R-:W-:Y:S02]  /*20bf0*/  ISETP.GT.AND P6, PT, R0, 0x108, P6 ;  /* 0x000001080000780c */ /* 0x000fe400037c4270 */
[----:B------:R-:W-:-:S04]  /*20c00*/  F2FP.BF16.F32.PACK_AB R18, RZ, R18 ;  /* 0x00000012ff12723e */ /* 0x000fc800000010ff */
[----:B0-----:R-:W-:-:S07]  /*20c10*/  PRMT R19, R18, 0x7610, R19 ;  /* 0x0000761012137816 */ /* 0x001fce0000000013 */
[----:B------:R0:W-:Y:S01]  /*20c20*/  @P6 STG.E.U16 desc[UR46][R8.64+0x72], R19 ;  /* 0x0000721308006986 */ /* 0x0001e2000c10152e */
[----:B------:R-:W-:-:S04]  /*20c30*/  IADD3 R18, P6, R4, UR13, RZ ;  /* 0x0000000d04127c10 */ /* 0x000fc8000ffde0ff */
[----:B0-----:R-:W-:Y:S02]  /*20c40*/  IADD3.X R19, R5, UR12, RZ, P6, !PT ;  /* 0x0000000c05137c10 */ /* 0x001fe4000b7fe4ff */
[----:B------:R-:W-:-:S04]  /*20c50*/  ISETP.GT.AND P6, PT, R3, 0x20, PT ;  /* 0x000000200300780c */ /* 0x000fc80003fc4270 */
[----:B------:R-:W-:-:S13]  /*20c60*/  ISETP.GT.AND P6, PT, R0, 0x180, P6 ;  /* 0x000001800000780c */ /* 0x000fda00037c4270 */
[----:B------:R0:W-:Y:S01]  /*20c70*/  @P6 STG.E.U16 desc[UR46][R18.64+0x40], R216 ;  /* 0x000040d812006986 */ /* 0x0001e2000c10152e */
[C---:B------:R-:W-:Y:S02]  /*20c80*/  ISETP.GT.AND P6, PT, R0.reuse, 0x180, P5 ;  /* 0x000001800000780c */ /* 0x040fe40002fc4270 */
[----:B------:R-:W-:-:S11]  /*20c90*/  ISETP.GT.AND P5, PT, R0, 0x188, P5 ;  /* 0x000001880000780c */ /* 0x000fd60002fa4270 */
[----:B------:R0:W-:Y:S01]  /*20ca0*/  @P6 STG.E.U16 desc[UR46][R18.64+0x42], R217 ;  /* 0x000042d912006986 */ /* 0x0001e2000c10152e */
[----:B------:R-:W-:-:S04]  /*20cb0*/  IADD3 R20, P6, R18, UR11, RZ ;  /* 0x0000000b12147c10 */ /* 0x000fc8000ffde0ff */
[----:B------:R-:W-:Y:S02]  /*20cc0*/  IADD3.X R21, R19, UR5, RZ, P6, !PT ;  /* 0x0000000513157c10 */ /* 0x000fe4000b7fe4ff */
[----:B------:R-:W-:-:S04]  /*20cd0*/  ISETP.GT.AND P6, PT, R3, 0x20, PT ;  /* 0x000000200300780c */ /* 0x000fc80003fc4270 */
[----:B------:R-:W-:-:S13]  /*20ce0*/  ISETP.GT.AND P6, PT, R0, 0x188, P6 ;  /* 0x000001880000780c */ /* 0x000fda00037c4270 */
[----:B------:R0:W-:Y:S04]  /*20cf0*/  @P6 STG.E.U16 desc[UR46][R20.64+0x40], R218 ;  /* 0x000040da14006986 */ /* 0x0001e8000c10152e */
[----:B------:R0:W-:Y:S01]  /*20d00*/  @P5 STG.E.U16 desc[UR46][R22.64+0x42], R219 ;  /* 0x000042db16005986 */ /* 0x0001e2000c10152e */
[C---:B------:R-:W-:Y:S02]  /*20d10*/  ISETP.GT.AND P5, PT, R0.reuse, 0x180, P4 ;  /* 0x000001800000780c */ /* 0x040fe400027a4270 */
[----:B------:R-:W-:-:S11]  /*20d20*/  ISETP.GT.AND P4, PT, R0, 0x188, P4 ;  /* 0x000001880000780c */ /* 0x000fd60002784270 */
[----:B------:R0:W-:Y:S01]  /*20d30*/  @P5 STG.E.U16 desc[UR46][R18.64+0x50], R220 ;  /* 0x000050dc12005986 */ /* 0x0001e2000c10152e */
[C---:B------:R-:W-:Y:S02]  /*20d40*/  ISETP.GT.AND P5, PT, R0.reuse, 0x180, P3 ;  /* 0x000001800000780c */ /* 0x040fe40001fa4270 */
[----:B------:R-:W-:-:S11]  /*20d50*/  ISETP.GT.AND P3, PT, R0, 0x188, P3 ;  /* 0x000001880000780c */ /* 0x000fd60001f64270 */
[----:B------:R0:W-:Y:S04]  /*20d60*/  @P5 STG.E.U16 desc[UR46][R18.64+0x52], R221 ;  /* 0x000052dd12005986 */ /* 0x0001e8000c10152e */
[----:B------:R0:W-:Y:S01]  /*20d70*/  @P4 STG.E.U16 desc[UR46][R20.64+0x50], R222 ;  /* 0x000050de14004986 */ /* 0x0001e2000c10152e */
[C---:B------:R-:W-:Y:S02]  /*20d80*/  ISETP.GT.AND P4, PT, R0.reuse, 0x180, P2 ;  /* 0x000001800000780c */ /* 0x040fe40001784270 */
[C---:B------:R-:W-:Y:S02]  /*20d90*/  ISETP.GT.AND P5, PT, R0.reuse, 0x180, P0 ;  /* 0x000001800000780c */ /* 0x040fe400007a4270 */
[C---:B------:R-:W-:Y:S02]  /*20da0*/  ISETP.GT.AND P2, PT, R0.reuse, 0x188, P2 ;  /* 0x000001880000780c */ /* 0x040fe40001744270 */
[----:B------:R-:W-:Y:S01]  /*20db0*/  ISETP.GT.AND P6, PT, R3, 0x39, PT ;  /* 0x000000390300780c */ /* 0x000fe20003fc4270 */
[----:B------:R0:W-:Y:S01]  /*20dc0*/  @P3 STG.E.U16 desc[UR46][R20.64+0x52], R223 ;  /* 0x000052df14003986 */ /* 0x0001e2000c10152e */
[----:B------:R-:W-:-:S02]  /*20dd0*/  ISETP.GT.AND P0, PT, R0, 0x188, P0 ;  /* 0x000001880000780c */ /* 0x000fc40000704270 */
[----:B------:R-:W-:-:S03]  /*20de0*/  ISETP.GT.AND P3, PT, R0, 0x180, P1 ;  /* 0x000001800000780c */ /* 0x000fc60000f64270 */
[----:B------:R0:W-:Y:S01]  /*20df0*/  @P4 STG.E.U16 desc[UR46][R18.64+0x60], R224 ;  /* 0x000060e012004986 */ /* 0x0001e2000c10152e */
[----:B------:R-:W-:-:S03]  /*20e00*/  ISETP.GT.AND P4, PT, R0, 0x180, P6 ;  /* 0x000001800000780c */ /* 0x000fc60003784270 */
[----:B------:R0:W-:Y:S01]  /*20e10*/  @P5 STG.E.U16 desc[UR46][R18.64+0x62], R225 ;  /* 0x000062e112005986 */ /* 0x0001e2000c10152e */
[----:B------:R-:W-:-:S03]  /*20e20*/  ISETP.GT.AND P1, PT, R0, 0x188, P1 ;  /* 0x000001880000780c */ /* 0x000fc60000f24270 */
[----:B------:R0:W-:Y:S01]  /*20e30*/  @P2 STG.E.U16 desc[UR46][R20.64+0x60], R226 ;  /* 0x000060e214002986 */ /* 0x0001e2000c10152e */
[C---:B------:R-:W-:Y:S02]  /*20e40*/  ISETP.GT.AND P2, PT, R3.reuse, 0x39, PT ;  /* 0x000000390300780c */ /* 0x040fe40003f44270 */
[C---:B------:R-:W-:Y:S02]  /*20e50*/  ISETP.GT.AND P6, PT, R3.reuse, 0x40, PT ;  /* 0x000000400300780c */ /* 0x040fe40003fc4270 */
[----:B------:R-:W-:Y:S01]  /*20e60*/  ISETP.GT.AND P5, PT, R3, 0x41, PT ;  /* 0x000000410300780c */ /* 0x000fe20003fa4270 */
[----:B------:R0:W-:Y:S01]  /*20e70*/  @P0 STG.E.U16 desc[UR46][R20.64+0x62], R227 ;  /* 0x000062e314000986 */ /* 0x0001e2000c10152e */
[C---:B------:R-:W-:Y:S02]  /*20e80*/  ISETP.GT.AND P0, PT, R0.reuse, 0x188, P2 ;  /* 0x000001880000780c */ /* 0x040fe40001704270 */
[C---:B------:R-:W-:Y:S01]  /*20e90*/  ISETP.GT.AND P2, PT, R0.reuse, RZ, P6 ;  /* 0x000000ff0000720c */ /* 0x040fe20003744270 */
[----:B------:R0:W-:Y:S01]  /*20ea0*/  @P3 STG.E.U16 desc[UR46][R18.64+0x70], R228 ;  /* 0x000070e412003986 */ /* 0x0001e2000c10152e */
[----:B------:R-:W-:-:S03]  /*20eb0*/  ISETP.GT.AND P3, PT, R0, RZ, P5 ;  /* 0x000000ff0000720c */ /* 0x000fc60002f64270 */
[----:B------:R0:W-:Y:S01]  /*20ec0*/  @P4 STG.E.U16 desc[UR46][R18.64+0x72], R229 ;  /* 0x000072e512004986 */ /* 0x0001e2000c10152e */
[----:B------:R-:W-:-:S03]  /*20ed0*/  ISETP.GT.AND P4, PT, R0, 0x8, P6 ;  /* 0x000000080000780c */ /* 0x000fc60003784270 */
[----:B------:R0:W-:Y:S01]  /*20ee0*/  @P1 STG.E.U16 desc[UR46][R20.64+0x70], R230 ;  /* 0x000070e614001986 */ /* 0x0001e2000c10152e */
[----:B------:R-:W-:Y:S01]  /*20ef0*/  ISETP.GT.AND P1, PT, R0, 0x8, P5 ;  /* 0x000000080000780c */ /* 0x000fe20002f24270 */
[----:B------:R-:W-:Y:S02]  /*20f00*/  FMUL R203, R203, R2 ;  /* 0x00000002cbcb7220 */ /* 0x000fe40000400000 */
[----:B------:R0:W-:Y:S04]  /*20f10*/  @P0 STG.E.U16 desc[UR46][R20.64+0x72], R231 ;  /* 0x000072e714000986 */ /* 0x0001e8000c10152e */
[----:B------:R0:W-:Y:S04]  /*20f20*/  @P2 STG.E.U16 desc[UR46][R12.64+0x80], R200 ;  /* 0x000080c80c002986 */ /* 0x0001e8000c10152e */
[----:B------:R0:W-:Y:S01]  /*20f30*/  @P3 STG.E.U16 desc[UR46][R12.64+0x82], R201 ;  /* 0x000082c90c003986 */ /* 0x0001e2000c10152e */
[----:B------:R-:W-:-:S03]  /*20f40*/  ISETP.GT.AND P3, PT, R3, 0x49, PT ;  /* 0x000000490300780c */ /* 0x000fc60003f64270 */
[----:B------:R0:W-:Y:S01]  /*20f50*/  @P4 STG.E.U16 desc[UR46][R14.64+0x80], R202 ;  /* 0x000080ca0e004986 */ /* 0x0001e2000c10152e */
[----:B------:R-:W-:Y:S02]  /*20f60*/  ISETP.GT.AND P4, PT, R3, 0x48, PT ;  /* 0x000000480300780c */ /* 0x000fe40003f84270 */
[----:B------:R-:W-:Y:S02]  /*20f70*/  F2FP.BF16.F32.PACK_AB R203, RZ, R203 ;  /* 0x000000cbffcb723e */ /* 0x000fe400000010ff */
[C---:B------:R-:W-:Y:S02]  /*20f80*/  ISETP.GT.AND P0, PT, R0.reuse, RZ, P4 ;  /* 0x000000ff0000720c */ /* 0x040fe40002704270 */
[----:B------:R-:W-:Y:S01]  /*20f90*/  ISETP.GT.AND P2, PT, R0, RZ, P3 ;  /* 0x000000ff0000720c */ /* 0x000fe20001f44270 */
[-C--:B------:R-:W-:Y:S01]  /*20fa0*/  FMUL R204, R204, R2.reuse ;  /* 0x00000002cccc7220 */ /* 0x080fe20000400000 */
[-C--:B------:R-:W-:Y:S01]  /*20fb0*/  FMUL R205, R205, R2.reuse ;  /* 0x00000002cdcd7220 */ /* 0x080fe20000400000 */
[----:B------:R0:W-:Y:S01]  /*20fc0*/  @P1 STG.E.U16 desc[UR46][R14.64+0x82], R203 ;  /* 0x000082cb0e001986 */ /* 0x0001e2000c10152e */
[----:B------:R-:W-:Y:S01]  /*20fd0*/  ISETP.GT.AND P1, PT, R0, 0x8, P4 ;  /* 0x000000080000780c */ /* 0x000fe20002724270 */
[----:B------:R-:W-:Y:S01]  /*20fe0*/  FMUL R206, R206, R2 ;  /* 0x00000002cece7220 */ /* 0x000fe20000400000 */
[----:B------:R-:W-:-:S02]  /*20ff0*/  F2FP.BF16.F32.PACK_AB R204, RZ, R204 ;  /* 0x000000ccffcc723e */ /* 0x000fc400000010ff */
[----:B------:R-:W-:Y:S02]  /*21000*/  F2FP.BF16.F32.PACK_AB R205, RZ, R205 ;  /* 0x000000cdffcd723e */ /* 0x000fe400000010ff */
[----:B------:R-:W-:Y:S01]  /*21010*/  F2FP.BF16.F32.PACK_AB R206, RZ, R206 ;  /* 0x000000ceffce723e */ /* 0x000fe200000010ff */
[----:B------:R0:W-:Y:S01]  /*21020*/  @P0 STG.E.U16 desc[UR46][R12.64+0x90], R204 ;  /* 0x000090cc0c000986 */ /* 0x0001e2000c10152e */
[----:B------:R-:W-:-:S03]  /*21030*/  ISETP.GT.AND P0, PT, R0, 0x8, P3 ;  /* 0x000000080000780c */ /* 0x000fc60001f04270 */
[----:B------:R0:W-:Y:S01]  /*21040*/  @P2 STG.E.U16 desc[UR46][R12.64+0x92], R205 ;  /* 0x000092cd0c002986 */ /* 0x0001e2000c10152e */
[----:B------:R-:W-:Y:S01]  /*21050*/  ISETP.GT.AND P2, PT, R3, 0x50, PT ;  /* 0x000000500300780c */ /* 0x000fe20003f44270 */
[-C--:B------:R-:W-:Y:S02]  /*21060*/  FMUL R207, R207, R2.reuse ;  /* 0x00000002cfcf7220 */ /* 0x080fe40000400000 */
[----:B------:R0:W-:Y:S01]  /*21070*/  @P1 STG.E.U16 desc[UR46][R14.64+0x90], R206 ;  /* 0x000090ce0e001986 */ /* 0x0001e2000c10152e */
[----:B------:R-:W-:Y:S01]  /*21080*/  ISETP.GT.AND P1, PT, R0, RZ, P2 ;  /* 0x000000ff0000720c */ /* 0x000fe20001724270 */
[----:B------:R-:W-:Y:S01]  /*21090*/  FMUL R208, R208, R2 ;  /* 0x00000002d0d07220 */ /* 0x000fe20000400000 */
[----:B------:R-:W-:-:S04]  /*210a0*/  F2FP.BF16.F32.PACK_AB R207, RZ, R207 ;  /* 0x000000cfffcf723e */ /* 0x000fc800000010ff */
[----:B------:R-:W-:Y:S01]  /*210b0*/  F2FP.BF16.F32.PACK_AB R208, RZ, R208 ;  /* 0x000000d0ffd0723e */ /* 0x000fe200000010ff */
[----:B------:R0:W-:Y:S01]  /*210c0*/  @P0 STG.E.U16 desc[UR46][R14.64+0x92], R207 ;  /* 0x000092cf0e000986 */ /* 0x0001e2000c10152e */
[----:B------:R-:W-:Y:S01]  /*210d0*/  ISETP.GT.AND P0, PT, R3, 0x51, PT ;  /* 0x000000510300780c */ /* 0x000fe20003f04270 */
[----:B------:R-:W-:-:S04]  /*210e0*/  FMUL R209, R209, R2 ;  /* 0x00000002d1d17220 */ /* 0x000fc80000400000 */
[----:B------:R0:W-:Y:S01]  /*210f0*/  @P1 STG.E.U16 desc[UR46][R12.64+0xa0], R208 ;  /* 0x0000a0d00c001986 */ /* 0x0001e2000c10152e */
[----:B------:R-:W-:Y:S02]  /*21100*/  ISETP.GT.AND P1, PT, R0, RZ, P0 ;  /* 0x000000ff0000720c */ /* 0x000fe40000724270 */
[----:B------:R-:W-:Y:S01]  /*21110*/  F2FP.BF16.F32.PACK_AB R209, RZ, R209 ;  /* 0x000000d1ffd1723e */ /* 0x000fe200000010ff */
[----:B------:R-:W-:-:S10]  /*21120*/  FMUL R210, R210, R2 ;  /* 0x00000002d2d27220 */ /* 0x000fd40000400000 */
[----:B------:R0:W-:Y:S01]  /*21130*/  @P1 STG.E.U16 desc[UR46][R12.64+0xa2], R209 ;  /* 0x0000a2d10c001986 */ /* 0x0001e2000c10152e */
[----:B------:R-:W-:Y:S02]  /*21140*/  ISETP.GT.AND P1, PT, R0, 0x8, P2 ;  /* 0x000000080000780c */ /* 0x000fe40001724270 */
[----:B------:R-:W-:Y:S01]  /*21150*/  F2FP.BF16.F32.PACK_AB R210, RZ, R210 ;  /* 0x000000d2ffd2723e */ /* 0x000fe200000010ff */
[----:B------:R-:W-:-:S10]  /*21160*/  FMUL R211, R211, R2 ;  /* 0x00000002d3d37220 */ /* 0x000fd40000400000 */
[----:B------:R0:W-:Y:S01]  /*21170*/  @P1 STG.E.U16 desc[UR46][R14.64+0xa0], R210 ;  /* 0x0000a0d20e001986 */ /* 0x0001e2000c10152e */
[----:B------:R-:W-:Y:S02]  /*21180*/  ISETP.GT.AND P1, PT, R0, 0x8, P0 ;  /* 0x000000080000780c */ /* 0x000fe40000724270 */
[----:B------:R-:W-:Y:S01]  /*21190*/  F2FP.BF16.F32.PACK_AB R211, RZ, R211 ;  /* 0x000000d3ffd3723e */ /* 0x000fe200000010ff */
[----:B------:R-:W-:-:S10]  /*211a0*/  FMUL R212, R212, R2 ;  /* 0x00000002d4d47220 */ /* 0x000fd40000400000 */
[----:B------:R0:W-:Y:S01]  /*211b0*/  @P1 STG.E.U16 desc[UR46][R14.64+0xa2], R211 ;  /* 0x0000a2d30e001986 */ /* 0x0001e2000c10152e */
[----:B------:R-:W-:-:S04]  /*211c0*/  ISETP.GT.AND P1, PT, R3, 0x58, PT ;  /* 0x000000580300780c */ /* 0x000fc80003f24270 */
[----:B------:R-:W-:Y:S02]  /*211d0*/  ISETP.GT.AND P6, PT, R0, RZ, P1 ;  /* 0x000000ff0000720c */ /* 0x000fe40000fc4270 */
        /* <DEDUP_REMOVED lines=156> */
[-C--:B------:R-:W-:Y:S01]  /*21ba0*/  FMUL R153, R153, R2.reuse ;  /* 0x0000000299997220 */ /* 0x080fe20000400000 */
[----:B------:R-:W-:-:S09]  /*21bb0*/  FMUL R155, R155, R2 ;  /* 0x000000029b9b7220 */ /* 0x000fd20000400000 */
[----:B------:R0:W-:Y:S01]  /*21bc0*/  @P6 STG.E.U16 desc[UR46][R18.64+0x80], R152 ;  /* 0x0000809812006986 */ /* 0x0001e2000c10152e */
[C---:B------:R-:W-:Y:S02]  /*21bd0*/  ISETP.GT.AND P6, PT, R0.reuse, 0x180, P5 ;  /* 0x000001800000780c */ /* 0x040fe40002fc4270 */
[----:B------:R-:W-:Y:S02]  /*21be0*/  ISETP.GT.AND P5, PT, R0, 0x188, P5 ;  /* 0x000001880000780c */ /* 0x000fe40002fa4270 */
[----:B------:R-:W-:Y:S02]  /*21bf0*/  F2FP.BF16.F32.PACK_AB R153, RZ, R153 ;  /* 0x00000099ff99723e */ /* 0x000fe400000010ff */
[----:B------:R-:W-:-:S07]  /*21c00*/  F2FP.BF16.F32.PACK_AB R155, RZ, R155 ;  /* 0x0000009bff9b723e */ /* 0x000fce00000010ff */
[----:B------:R0:W-:Y:S01]  /*21c10*/  @P6 STG.E.U16 desc[UR46][R18.64+0x82], R153 ;  /* 0x0000829912006986 */ /* 0x0001e2000c10152e */
[----:B------:R-:W-:-:S03]  /*21c20*/  ISETP.GT.AND P6, PT, R3, 0x40, PT ;  /* 0x000000400300780c */ /* 0x000fc60003fc4270 */
[----:B------:R0:W-:Y:S01]  /*21c30*/  @P5 STG.E.U16 desc[UR46][R20.64+0x82], R155 ;  /* 0x0000829b14005986 */ /* 0x0001e2000c10152e */
[C---:B------:R-:W-:Y:S02]  /*21c40*/  ISETP.GT.AND P6, PT, R0.reuse, 0x188, P6 ;  /* 0x000001880000780c */ /* 0x040fe400037c4270 */
[----:B------:R-:W-:Y:S01]  /*21c50*/  ISETP.GT.AND P5, PT, R0, 0x180, P4 ;  /* 0x000001800000780c */ /* 0x000fe200027a4270 */
[-C--:B------:R-:W-:Y:S01]  /*21c60*/  FMUL R154, R154, R2.reuse ;  /* 0x000000029a9a7220 */ /* 0x080fe20000400000 */
[----:B------:R-:W-:-:S04]  /*21c70*/  FMUL R156, R156, R2 ;  /* 0x000000029c9c7220 */ /* 0x000fc80000400000 */
[----:B------:R-:W-:Y:S02]  /*21c80*/  F2FP.BF16.F32.PACK_AB R154, RZ, R154 ;  /* 0x0000009aff9a723e */ /* 0x000fe400000010ff */
[----:B------:R-:W-:-:S03]  /*21c90*/  F2FP.BF16.F32.PACK_AB R156, RZ, R156 ;  /* 0x0000009cff9c723e */ /* 0x000fc600000010ff */
[----:B------:R0:W-:Y:S01]  /*21ca0*/  @P6 STG.E.U16 desc[UR46][R20.64+0x80], R154 ;  /* 0x0000809a14006986 */ /* 0x0001e2000c10152e */
[----:B------:R-:W-:-:S03]  /*21cb0*/  ISETP.GT.AND P4, PT, R0, 0x188, P4 ;  /* 0x000001880000780c */ /* 0x000fc60002784270 */
[----:B------:R0:W-:Y:S01]  /*21cc0*/  @P5 STG.E.U16 desc[UR46][R18.64+0x90], R156 ;  /* 0x0000909c12005986 */ /* 0x0001e2000c10152e */
[----:B------:R-:W-:Y:S01]  /*21cd0*/  ISETP.GT.AND P5, PT, R0, 0x180, P3 ;  /* 0x000001800000780c */ /* 0x000fe20001fa4270 */
[-C--:B------:R-:W-:Y:S01]  /*21ce0*/  FMUL R157, R157, R2.reuse ;  /* 0x000000029d9d7220 */ /* 0x080fe20000400000 */
[----:B------:R-:W-:-:S04]  /*21cf0*/  FMUL R158, R158, R2 ;  /* 0x000000029e9e7220 */ /* 0x000fc80000400000 */
[----:B------:R-:W-:Y:S02]  /*21d00*/  F2FP.BF16.F32.PACK_AB R157, RZ, R157 ;  /* 0x0000009dff9d723e */ /* 0x000fe400000010ff */
[----:B------:R-:W-:Y:S02]  /*21d10*/  F2FP.BF16.F32.PACK_AB R158, RZ, R158 ;  /* 0x0000009eff9e723e */ /* 0x000fe400000010ff */
[----:B------:R-:W-:-:S03]  /*21d20*/  ISETP.GT.AND P3, PT, R0, 0x188, P3 ;  /* 0x000001880000780c */ /* 0x000fc60001f64270 */
[----:B------:R0:W-:Y:S01]  /*21d30*/  @P5 STG.E.U16 desc[UR46][R18.64+0x92], R157 ;  /* 0x0000929d12005986 */ /* 0x0001e2000c10152e */
[----:B------:R-:W-:-:S03]  /*21d40*/  FMUL R159, R159, R2 ;  /* 0x000000029f9f7220 */ /* 0x000fc60000400000 */
[----:B------:R0:W-:Y:S01]  /*21d50*/  @P4 STG.E.U16 desc[UR46][R20.64+0x90], R158 ;  /* 0x0000909e14004986 */ /* 0x0001e2000c10152e */
[----:B------:R-:W-:Y:S01]  /*21d60*/  ISETP.GT.AND P4, PT, R0, 0x180, P2 ;  /* 0x000001800000780c */ /* 0x000fe20001784270 */
[----:B------:R-:W-:Y:S01]  /*21d70*/  FMUL R160, R160, R2 ;  /* 0x00000002a0a07220 */ /* 0x000fe20000400000 */
[----:B------:R-:W-:Y:S02]  /*21d80*/  F2FP.BF16.F32.PACK_AB R159, RZ, R159 ;  /* 0x0000009fff9f723e */ /* 0x000fe400000010ff */
[C---:B------:R-:W-:Y:S02]  /*21d90*/  ISETP.GT.AND P5, PT, R0.reuse, 0x180, P0 ;  /* 0x000001800000780c */ /* 0x040fe400007a4270 */
[----:B------:R-:W-:Y:S02]  /*21da0*/  F2FP.BF16.F32.PACK_AB R160, RZ, R160 ;  /* 0x000000a0ffa0723e */ /* 0x000fe400000010ff */
[----:B------:R-:W-:Y:S01]  /*21db0*/  ISETP.GT.AND P2, PT, R0, 0x188, P2 ;  /* 0x000001880000780c */ /* 0x000fe20001744270 */
[-C--:B------:R-:W-:Y:S01]  /*21dc0*/  FMUL R161, R161, R2.reuse ;  /* 0x00000002a1a17220 */ /* 0x080fe20000400000 */
[----:B------:R-:W-:Y:S01]  /*21dd0*/  ISETP.GT.AND P6, PT, R3, 0x59, PT ;  /* 0x000000590300780c */ /* 0x000fe20003fc4270 */
[----:B------:R-:W-:Y:S01]  /*21de0*/  FMUL R162, R162, R2 ;  /* 0x00000002a2a27220 */ /* 0x000fe20000400000 */
[----:B------:R0:W-:Y:S01]  /*21df0*/  @P3 STG.E.U16 desc[UR46][R20.64+0x92], R159 ;  /* 0x0000929f14003986 */ /* 0x0001e2000c10152e */
[----:B------:R-:W-:-:S02]  /*21e00*/  ISETP.GT.AND P0, PT, R0, 0x188, P0 ;  /* 0x000001880000780c */ /* 0x000fc40000704270 */
[C---:B------:R-:W-:Y:S01]  /*21e10*/  ISETP.GT.AND P3, PT, R0.reuse, 0x180, P1 ;  /* 0x000001800000780c */ /* 0x040fe20000f64270 */
[----:B------:R0:W-:Y:S01]  /*21e20*/  @P4 STG.E.U16 desc[UR46][R18.64+0xa0], R160 ;  /* 0x0000a0a012004986 */ /* 0x0001e2000c10152e */
[----:B------:R-:W-:Y:S01]  /*21e30*/  ISETP.GT.AND P4, PT, R0, 0x180, P6 ;  /* 0x000001800000780c */ /* 0x000fe20003784270 */
[-C--:B------:R-:W-:Y:S01]  /*21e40*/  FMUL R163, R163, R2.reuse ;  /* 0x00000002a3a37220 */ /* 0x080fe20000400000 */
[----:B------:R-:W-:Y:S01]  /*21e50*/  F2FP.BF16.F32.PACK_AB R161, RZ, R161 ;  /* 0x000000a1ffa1723e */ /* 0x000fe200000010ff */
[----:B------:R-:W-:Y:S01]  /*21e60*/  FMUL R164, R164, R2 ;  /* 0x00000002a4a47220 */ /* 0x000fe20000400000 */
[----:B------:R-:W-:Y:S01]  /*21e70*/  F2FP.BF16.F32.PACK_AB R162, RZ, R162 ;  /* 0x000000a2ffa2723e */ /* 0x000fe200000010ff */
[----:B------:R-:W-:Y:S01]  /*21e80*/  FMUL R165, R165, R2 ;  /* 0x00000002a5a57220 */ /* 0x000fe20000400000 */
[----:B------:R-:W-:Y:S01]  /*21e90*/  F2FP.BF16.F32.PACK_AB R163, RZ, R163 ;  /* 0x000000a3ffa3723e */ /* 0x000fe200000010ff */
[----:B------:R0:W-:Y:S01]  /*21ea0*/  @P5 STG.E.U16 desc[UR46][R18.64+0xa2], R161 ;  /* 0x0000a2a112005986 */ /* 0x0001e2000c10152e */
[----:B------:R-:W-:-:S02]  /*21eb0*/  F2FP.BF16.F32.PACK_AB R164, RZ, R164 ;  /* 0x000000a4ffa4723e */ /* 0x000fc400000010ff */
[----:B------:R-:W-:Y:S01]  /*21ec0*/  F2FP.BF16.F32.PACK_AB R165, RZ, R165 ;  /* 0x000000a5ffa5723e */ /* 0x000fe200000010ff */
[----:B------:R0:W-:Y:S01]  /*21ed0*/  @P2 STG.E.U16 desc[UR46][R20.64+0xa0], R162 ;  /* 0x0000a0a214002986 */ /* 0x0001e2000c10152e */
[----:B------:R-:W-:Y:S02]  /*21ee0*/  ISETP.GT.AND P1, PT, R0, 0x188, P1 ;  /* 0x000001880000780c */ /* 0x000fe40000f24270 */
[C---:B------:R-:W-:Y:S02]  /*21ef0*/  ISETP.GT.AND P2, PT, R3.reuse, 0x59, PT ;  /* 0x000000590300780c */ /* 0x040fe40003f44270 */
[C---:B------:R-:W-:Y:S02]  /*21f00*/  ISETP.GT.AND P6, PT, R3.reuse, 0x60, PT ;  /* 0x000000600300780c */ /* 0x040fe40003fc4270 */
[----:B------:R-:W-:Y:S01]  /*21f10*/  ISETP.GT.AND P5, PT, R3, 0x61, PT ;  /* 0x000000610300780c */ /* 0x000fe20003fa4270 */
[----:B------:R-:W-:Y:S01]  /*21f20*/  FMUL R166, R166, R2 ;  /* 0x00000002a6a67220 */ /* 0x000fe20000400000 */
[----:B------:R0:W-:Y:S01]  /*21f30*/  @P0 STG.E.U16 desc[UR46][R20.64+0xa2], R163 ;  /* 0x0000a2a314000986 */ /* 0x0001e2000c10152e */
[----:B------:R-:W-:-:S02]  /*21f40*/  ISETP.GT.AND P0, PT, R0, 0x188, P2 ;  /* 0x000001880000780c */ /* 0x000fc40001704270 */
[C---:B------:R-:W-:Y:S01]  /*21f50*/  ISETP.GT.AND P2, PT, R0.reuse, RZ, P6 ;  /* 0x000000ff0000720c */ /* 0x040fe20003744270 */
[----:B------:R0:W-:Y:S01]  /*21f60*/  @P3 STG.E.U16 desc[UR46][R18.64+0xb0], R164 ;  /* 0x0000b0a412003986 */ /* 0x0001e2000c10152e */
[C---:B------:R-:W-:Y:S01]  /*21f70*/  ISETP.GT.AND P3, PT, R0.reuse, RZ, P5 ;  /* 0x000000ff0000720c */ /* 0x040fe20002f64270 */
[-C--:B------:R-:W-:Y:S02]  /*21f80*/  FMUL R167, R167, R2.reuse ;  /* 0x00000002a7a77220 */ /* 0x080fe40000400000 */
[----:B------:R0:W-:Y:S01]  /*21f90*/  @P4 STG.E.U16 desc[UR46][R18.64+0xb2], R165 ;  /* 0x0000b2a512004986 */ /* 0x0001e2000c10152e */
[----:B------:R-:W-:Y:S01]  /*21fa0*/  ISETP.GT.AND P4, PT, R0, 0x8, P6 ;  /* 0x000000080000780c */ /* 0x000fe20003784270 */
[----:B------:R-:W-:Y:S01]  /*21fb0*/  FMUL R136, R136, R2 ;  /* 0x0000000288887220 */ /* 0x000fe20000400000 */
[----:B------:R-:W-:Y:S01]  /*21fc0*/  F2FP.BF16.F32.PACK_AB R166, RZ, R166 ;  /* 0x000000a6ffa6723e */ /* 0x000fe200000010ff */
[-C--:B------:R-:W-:Y:S01]  /*21fd0*/  FMUL R137, R137, R2.reuse ;  /* 0x0000000289897220 */ /* 0x080fe20000400000 */
[----:B------:R-:W-:Y:S01]  /*21fe0*/  FMUL R138, R138, R2 ;  /* 0x000000028a8a7220 */ /* 0x000fe20000400000 */
[----:B------:R-:W-:-:S02]  /*21ff0*/  F2FP.BF16.F32.PACK_AB R167, RZ, R167 ;  /* 0x000000a7ffa7723e */ /* 0x000fc400000010ff */
[----:B------:R0:W-:Y:S01]  /*22000*/  @P1 STG.E.U16 desc[UR46][R20.64+0xb0], R166 ;  /* 0x0000b0a614001986 */ /* 0x0001e2000c10152e */
[----:B------:R-:W-:Y:S02]  /*22010*/  F2FP.BF16.F32.PACK_AB R136, RZ, R136 ;  /* 0x00000088ff88723e */ /* 0x000fe400000010ff */
[----:B------:R-:W-:Y:S02]  /*22020*/  F2FP.BF16.F32.PACK_AB R137, RZ, R137 ;  /* 0x00000089ff89723e */ /* 0x000fe400000010ff */
[----:B------:R-:W-:Y:S02]  /*22030*/  F2FP.BF16.F32.PACK_AB R138, RZ, R138 ;  /* 0x0000008aff8a723e */ /* 0x000fe400000010ff */
[----:B------:R-:W-:Y:S01]  /*22040*/  ISETP.GT.AND P1, PT, R0, 0x8, P5 ;  /* 0x000000080000780c */ /* 0x000fe20002f24270 */
[----:B------:R-:W-:Y:S01]  /*22050*/  FMUL R139, R139, R2 ;  /* 0x000000028b8b7220 */ /* 0x000fe20000400000 */
        /* <DEDUP_REMOVED lines=222> */
[----:B------:R-:W-:Y:S01]  /*22e40*/  FMUL R94, R94, R2 ;  /* 0x000000025e5e7220 */ /* 0x000fe20000400000 */
[----:B------:R-:W-:-:S03]  /*22e50*/  ISETP.GT.AND P3, PT, R0, 0x188, P3 ;  /* 0x000001880000780c */ /* 0x000fc60001f64270 */
[----:B------:R-:W-:Y:S02]  /*22e60*/  F2FP.BF16.F32.PACK_AB R93, RZ, R93 ;  /* 0x0000005dff5d723e */ /* 0x000fe400000010ff */
[----:B------:R-:W-:Y:S01]  /*22e70*/  F2FP.BF16.F32.PACK_AB R94, RZ, R94 ;  /* 0x0000005eff5e723e */ /* 0x000fe200000010ff */
[----:B------:R-:W-:-:S04]  /*22e80*/  FMUL R95, R95, R2 ;  /* 0x000000025f5f7220 */ /* 0x000fc80000400000 */
[----:B------:R0:W-:Y:S04]  /*22e90*/  @P5 STG.E.U16 desc[UR46][R18.64+0xd2], R93 ;  /* 0x0000d25d12005986 */ /* 0x0001e8000c10152e */
[----:B------:R0:W-:Y:S01]  /*22ea0*/  @P4 STG.E.U16 desc[UR46][R20.64+0xd0], R94 ;  /* 0x0000d05e14004986 */ /* 0x0001e2000c10152e */
[----:B------:R-:W-:Y:S01]  /*22eb0*/  ISETP.GT.AND P4, PT, R0, 0x180, P2 ;  /* 0x000001800000780c */ /* 0x000fe20001784270 */
[-C--:B------:R-:W-:Y:S01]  /*22ec0*/  FMUL R96, R96, R2.reuse ;  /* 0x0000000260607220 */ /* 0x080fe20000400000 */
[----:B------:R-:W-:Y:S02]  /*22ed0*/  F2FP.BF16.F32.PACK_AB R95, RZ, R95 ;  /* 0x0000005fff5f723e */ /* 0x000fe400000010ff */
[C---:B------:R-:W-:Y:S02]  /*22ee0*/  ISETP.GT.AND P5, PT, R0.reuse, 0x180, P0 ;  /* 0x000001800000780c */ /* 0x040fe400007a4270 */
[----:B------:R-:W-:Y:S01]  /*22ef0*/  ISETP.GT.AND P2, PT, R0, 0x188, P2 ;  /* 0x000001880000780c */ /* 0x000fe20001744270 */
[----:B------:R-:W-:Y:S01]  /*22f00*/  FMUL R97, R97, R2 ;  /* 0x0000000261617220 */ /* 0x000fe20000400000 */
[----:B------:R-:W-:Y:S01]  /*22f10*/  F2FP.BF16.F32.PACK_AB R96, RZ, R96 ;  /* 0x00000060ff60723e */ /* 0x000fe200000010ff */
[----:B------:R-:W-:Y:S01]  /*22f20*/  FMUL R98, R98, R2 ;  /* 0x0000000262627220 */ /* 0x000fe20000400000 */
[----:B------:R0:W-:Y:S01]  /*22f30*/  @P3 STG.E.U16 desc[UR46][R20.64+0xd2], R95 ;  /* 0x0000d25f14003986 */ /* 0x0001e2000c10152e */
[----:B------:R-:W-:-:S02]  /*22f40*/  ISETP.GT.AND P0, PT, R0, 0x188, P0 ;  /* 0x000001880000780c */ /* 0x000fc40000704270 */
[----:B------:R-:W-:Y:S02]  /*22f50*/  ISETP.GT.AND P6, PT, R3, 0x79, PT ;  /* 0x000000790300780c */ /* 0x000fe40003fc4270 */
[----:B------:R-:W-:Y:S01]  /*22f60*/  ISETP.GT.AND P3, PT, R0, 0x180, P1 ;  /* 0x000001800000780c */ /* 0x000fe20000f64270 */
[-C--:B------:R-:W-:Y:S01]  /*22f70*/  FMUL R99, R99, R2.reuse ;  /* 0x0000000263637220 */ /* 0x080fe20000400000 */
[----:B------:R-:W-:Y:S01]  /*22f80*/  F2FP.BF16.F32.PACK_AB R97, RZ, R97 ;  /* 0x00000061ff61723e */ /* 0x000fe200000010ff */
[----:B------:R-:W-:Y:S01]  /*22f90*/  FMUL R100, R100, R2 ;  /* 0x0000000264647220 */ /* 0x000fe20000400000 */
[----:B------:R0:W-:Y:S01]  /*22fa0*/  @P4 STG.E.U16 desc[UR46][R18.64+0xe0], R96 ;  /* 0x0000e06012004986 */ /* 0x0001e2000c10152e */
[----:B------:R-:W-:Y:S02]  /*22fb0*/  F2FP.BF16.F32.PACK_AB R98, RZ, R98 ;  /* 0x00000062ff62723e */ /* 0x000fe400000010ff */
[C---:B------:R-:W-:Y:S02]  /*22fc0*/  ISETP.GT.AND P4, PT, R0.reuse, 0x180, P6 ;  /* 0x000001800000780c */ /* 0x040fe40003784270 */
[----:B------:R-:W-:Y:S01]  /*22fd0*/  ISETP.GT.AND P1, PT, R0, 0x188, P1 ;  /* 0x000001880000780c */ /* 0x000fe20000f24270 */
[-C--:B------:R-:W-:Y:S01]  /*22fe0*/  FMUL R101, R101, R2.reuse ;  /* 0x0000000265657220 */ /* 0x080fe20000400000 */
[----:B------:R0:W-:Y:S01]  /*22ff0*/  @P5 STG.E.U16 desc[UR46][R18.64+0xe2], R97 ;  /* 0x0000e26112005986 */ /* 0x0001e2000c10152e */
[----:B------:R-:W-:Y:S01]  /*23000*/  F2FP.BF16.F32.PACK_AB R99, RZ, R99 ;  /* 0x00000063ff63723e */ /* 0x000fe200000010ff */
[----:B------:R-:W-:Y:S01]  /*23010*/  FMUL R102, R102, R2 ;  /* 0x0000000266667220 */ /* 0x000fe20000400000 */
[----:B------:R-:W-:Y:S01]  /*23020*/  F2FP.BF16.F32.PACK_AB R100, RZ, R100 ;  /* 0x00000064ff64723e */ /* 0x000fe200000010ff */
[----:B------:R0:W-:Y:S01]  /*23030*/  @P2 STG.E.U16 desc[UR46][R20.64+0xe0], R98 ;  /* 0x0000e06214002986 */ /* 0x0001e2000c10152e */
[----:B------:R-:W-:-:S02]  /*23040*/  ISETP.GT.AND P2, PT, R3, 0x79, PT ;  /* 0x000000790300780c */ /* 0x000fc40003f44270 */
[C---:B------:R-:W-:Y:S01]  /*23050*/  ISETP.GT.AND P6, PT, R3.reuse, 0x81, PT ;  /* 0x000000810300780c */ /* 0x040fe20003fc4270 */
[----:B------:R0:W-:Y:S01]  /*23060*/  @P0 STG.E.U16 desc[UR46][R20.64+0xe2], R99 ;  /* 0x0000e26314000986 */ /* 0x0001e2000c10152e */
[----:B------:R-:W-:Y:S02]  /*23070*/  F2FP.BF16.F32.PACK_AB R101, RZ, R101 ;  /* 0x00000065ff65723e */ /* 0x000fe400000010ff */
[----:B------:R-:W-:Y:S01]  /*23080*/  F2FP.BF16.F32.PACK_AB R102, RZ, R102 ;  /* 0x00000066ff66723e */ /* 0x000fe200000010ff */
[----:B------:R0:W-:Y:S01]  /*23090*/  @P3 STG.E.U16 desc[UR46][R18.64+0xf0], R100 ;  /* 0x0000f06412003986 */ /* 0x0001e2000c10152e */
[C---:B------:R-:W-:Y:S02]  /*230a0*/  ISETP.GT.AND P0, PT, R0.reuse, 0x188, P2 ;  /* 0x000001880000780c */ /* 0x040fe40001704270 */
[----:B------:R-:W-:Y:S02]  /*230b0*/  ISETP.GT.AND P5, PT, R3, 0x80, PT ;  /* 0x000000800300780c */ /* 0x000fe40003fa4270 */
[C---:B------:R-:W-:Y:S01]  /*230c0*/  ISETP.GT.AND P3, PT, R0.reuse, RZ, P6 ;  /* 0x000000ff0000720c */ /* 0x040fe20003764270 */
[-C--:B------:R-:W-:Y:S01]  /*230d0*/  FMUL R103, R103, R2.reuse ;  /* 0x0000000267677220 */ /* 0x080fe20000400000 */
[----:B------:R0:W-:Y:S01]  /*230e0*/  @P4 STG.E.U16 desc[UR46][R18.64+0xf2], R101 ;  /* 0x0000f26512004986 */ /* 0x0001e2000c10152e */
[----:B------:R-:W-:Y:S01]  /*230f0*/  FMUL R73, R73, R2 ;  /* 0x0000000249497220 */ /* 0x000fe20000400000 */
[----:B------:R-:W-:-:S02]  /*23100*/  ISETP.GT.AND P2, PT, R0, RZ, P5 ;  /* 0x000000ff0000720c */ /* 0x000fc40002f44270 */
[----:B------:R0:W-:Y:S01]  /*23110*/  @P1 STG.E.U16 desc[UR46][R20.64+0xf0], R102 ;  /* 0x0000f06614001986 */ /* 0x0001e2000c10152e */
[----:B------:R-:W-:Y:S01]  /*23120*/  ISETP.GT.AND P1, PT, R0, 0x8, P6 ;  /* 0x000000080000780c */ /* 0x000fe20003724270 */
[-C--:B------:R-:W-:Y:S01]  /*23130*/  FMUL R72, R72, R2.reuse ;  /* 0x0000000248487220 */ /* 0x080fe20000400000 */
[----:B------:R-:W-:Y:S01]  /*23140*/  F2FP.BF16.F32.PACK_AB R103, RZ, R103 ;  /* 0x00000067ff67723e */ /* 0x000fe200000010ff */
[----:B------:R-:W-:Y:S01]  /*23150*/  FMUL R75, R75, R2 ;  /* 0x000000024b4b7220 */ /* 0x000fe20000400000 */
[----:B------:R-:W-:Y:S02]  /*23160*/  F2FP.BF16.F32.PACK_AB R73, RZ, R73 ;  /* 0x00000049ff49723e */ /* 0x000fe400000010ff */
[----:B------:R-:W-:Y:S01]  /*23170*/  ISETP.GT.AND P4, PT, R0, 0x8, P5 ;  /* 0x000000080000780c */ /* 0x000fe20002f84270 */
[----:B------:R0:W-:Y:S01]  /*23180*/  @P0 STG.E.U16 desc[UR46][R20.64+0xf2], R103 ;  /* 0x0000f26714000986 */ /* 0x0001e2000c10152e */
[----:B------:R-:W-:Y:S02]  /*23190*/  ISETP.GT.AND P5, PT, R3, 0x88, PT ;  /* 0x000000880300780c */ /* 0x000fe40003fa4270 */
[----:B------:R-:W-:Y:S01]  /*231a0*/  F2FP.BF16.F32.PACK_AB R72, RZ, R72 ;  /* 0x00000048ff48723e */ /* 0x000fe200000010ff */
[----:B------:R0:W-:Y:S01]  /*231b0*/  @P3 STG.E.U16 desc[UR46][R12.64+0x102], R73 ;  /* 0x000102490c003986 */ /* 0x0001e2000c10152e */
[----:B------:R-:W-:-:S02]  /*231c0*/  F2FP.BF16.F32.PACK_AB R75, RZ, R75 ;  /* 0x0000004bff4b723e */ /* 0x000fc400000010ff */
[----:B------:R-:W-:Y:S02]  /*231d0*/  ISETP.GT.AND P3, PT, R3, 0x89, PT ;  /* 0x000000890300780c */ /* 0x000fe40003f64270 */
[----:B------:R-:W-:Y:S01]  /*231e0*/  ISETP.GT.AND P0, PT, R0, RZ, P5 ;  /* 0x000000ff0000720c */ /* 0x000fe20002f04270 */
[-C--:B------:R-:W-:Y:S01]  /*231f0*/  FMUL R74, R74, R2.reuse ;  /* 0x000000024a4a7220 */ /* 0x080fe20000400000 */
[----:B------:R0:W-:Y:S01]  /*23200*/  @P2 STG.E.U16 desc[UR46][R12.64+0x100], R72 ;  /* 0x000100480c002986 */ /* 0x0001e2000c10152e */
[-C--:B------:R-:W-:Y:S01]  /*23210*/  FMUL R76, R76, R2.reuse ;  /* 0x000000024c4c7220 */ /* 0x080fe20000400000 */
[C---:B------:R-:W-:Y:S02]  /*23220*/  ISETP.GT.AND P2, PT, R0.reuse, RZ, P3 ;  /* 0x000000ff0000720c */ /* 0x040fe40001f44270 */
[----:B------:R0:W-:Y:S01]  /*23230*/  @P1 STG.E.U16 desc[UR46][R14.64+0x102], R75 ;  /* 0x0001024b0e001986 */ /* 0x0001e2000c10152e */
[----:B------:R-:W-:Y:S01]  /*23240*/  ISETP.GT.AND P1, PT, R0, 0x8, P5 ;  /* 0x000000080000780c */ /* 0x000fe20002f24270 */
[----:B------:R-:W-:Y:S01]  /*23250*/  FMUL R77, R77, R2 ;  /* 0x000000024d4d7220 */ /* 0x000fe20000400000 */
[----:B------:R-:W-:Y:S01]  /*23260*/  F2FP.BF16.F32.PACK_AB R74, RZ, R74 ;  /* 0x0000004aff4a723e */ /* 0x000fe200000010ff */
[----:B------:R-:W-:Y:S01]  /*23270*/  FMUL R78, R78, R2 ;  /* 0x000000024e4e7220 */ /* 0x000fe20000400000 */
[----:B------:R-:W-:-:S02]  /*23280*/  F2FP.BF16.F32.PACK_AB R76, RZ, R76 ;  /* 0x0000004cff4c723e */ /* 0x000fc400000010ff */
[----:B------:R-:W-:Y:S01]  /*23290*/  F2FP.BF16.F32.PACK_AB R77, RZ, R77 ;  /* 0x0000004dff4d723e */ /* 0x000fe200000010ff */
[----:B------:R0:W-:Y:S01]  /*232a0*/  @P4 STG.E.U16 desc[UR46][R14.64+0x100], R74 ;  /* 0x0001004a0e004986 */ /* 0x0001e2000c10152e */
[----:B------:R-:W-:-:S03]  /*232b0*/  F2FP.BF16.F32.PACK_AB R78, RZ, R78 ;  /* 0x0000004eff4e723e */ /* 0x000fc600000010ff */
[----:B------:R0:W-:Y:S01]  /*232c0*/  @P0 STG.E.U16 desc[UR46][R12.64+0x110], R76 ;  /* 0x0001104c0c000986 */ /* 0x0001e2000c10152e */
[----:B------:R-:W-:-:S03]  /*232d0*/  ISETP.GT.AND P0, PT, R3, 0x90, PT ;  /* 0x000000900300780c */ /* 0x000fc60003f04270 */
[----:B------:R0:W-:Y:S01]  /*232e0*/  @P2 STG.E.U16 desc[UR46][R12.64+0x112], R77 ;  /* 0x0001124d0c002986 */ /* 0x0001e2000c10152e */
[----:B------:R-:W-:-:S03]  /*232f0*/  ISETP.GT.AND P2, PT, R0, 0x8, P3 ;  /* 0x000000080000780c */ /* 0x000fc60001f44270 */
[----:B------:R0:W-:Y:S01]  /*23300*/  @P1 STG.E.U16 desc[UR46][R14.64+0x110], R78 ;  /* 0x0001104e0e001986 */ /* 0x0001e2000c10152e */
[----:B------:R-:W-:Y:S01]  /*23310*/  ISETP.GT.AND P1, PT, R0, RZ, P0 ;  /* 0x000000ff0000720c */ /* 0x000fe20000724270 */
[-C--:B------:R-:W-:Y:S01]  /*23320*/  FMUL R79, R79, R2.reuse ;  /* 0x000000024f4f7220 */ /* 0x080fe20000400000 */
[----:B------:R-:W-:Y:S01]  /*23330*/  FMUL R80, R80, R2 ;  /* 0x0000000250507220 */ /* 0x000fe20000400000 */
[----:B------:R-:W-:-:S03]  /*23340*/  ISETP.GT.AND P4, PT, R3, 0x91, PT ;  /* 0x000000910300780c */ /* 0x000fc60003f84270 */
[----:B------:R-:W-:Y:S02]  /*23350*/  F2FP.BF16.F32.PACK_AB R79, RZ, R79 ;  /* 0x0000004fff4f723e */ /* 0x000fe400000010ff */
[----:B------:R-:W-:-:S03]  /*23360*/  F2FP.BF16.F32.PACK_AB R80, RZ, R80 ;  /* 0x00000050ff50723e */ /* 0x000fc600000010ff */
[----:B------:R0:W-:Y:S04]  /*23370*/  @P2 STG.E.U16 desc[UR46][R14.64+0x112], R79 ;  /* 0x0001124f0e002986 */ /* 0x0001e8000c10152e */
[----:B------:R0:W-:Y:S01]  /*23380*/  @P1 STG.E.U16 desc[UR46][R12.64+0x120], R80 ;  /* 0x000120500c001986 */ /* 0x0001e2000c10152e */
[----:B------:R-:W-:Y:S01]  /*23390*/  ISETP.GT.AND P1, PT, R0, RZ, P4 ;  /* 0x000000ff0000720c */ /* 0x000fe20002724270 */
[----:B------:R-:W-:-:S05]  /*233a0*/  FMUL R81, R81, R2 ;  /* 0x0000000251517220 */ /* 0x000fca0000400000 */
[----:B------:R-:W-:Y:S01]  /*233b0*/  F2FP.BF16.F32.PACK_AB R81, RZ, R81 ;  /* 0x00000051ff51723e */ /* 0x000fe200000010ff */
[----:B------:R-:W-:-:S06]  /*233c0*/  FMUL R82, R82, R2 ;  /* 0x0000000252527220 */ /* 0x000fcc0000400000 */
[----:B------:R0:W-:Y:S01]  /*233d0*/  @P1 STG.E.U16 desc[UR46][R12.64+0x122], R81 ;  /* 0x000122510c001986 */ /* 0x0001e2000c10152e */
[----:B------:R-:W-:Y:S02]  /*233e0*/  ISETP.GT.AND P1, PT, R0, 0x8, P0 ;  /* 0x000000080000780c */ /* 0x000fe40000724270 */
[----:B------:R-:W-:Y:S01]  /*233f0*/  F2FP.BF16.F32.PACK_AB R82, RZ, R82 ;  /* 0x00000052ff52723e */ /* 0x000fe200000010ff */
[----:B------:R-:W-:-:S10]  /*23400*/  FMUL R83, R83, R2 ;  /* 0x0000000253537220 */ /* 0x000fd40000400000 */
[----:B------:R0:W-:Y:S01]  /*23410*/  @P1 STG.E.U16 desc[UR46][R14.64+0x120], R82 ;  /* 0x000120520e001986 */ /* 0x0001e2000c10152e */
[----:B------:R-:W-:Y:S02]  /*23420*/  ISETP.GT.AND P1, PT, R0, 0x8, P4 ;  /* 0x000000080000780c */ /* 0x000fe40002724270 */
[----:B------:R-:W-:Y:S02]  /*23430*/  F2FP.BF16.F32.PACK_AB R83, RZ, R83 ;  /* 0x00000053ff53723e */ /* 0x000fe400000010ff */
[----:B------:R-:W-:Y:S01]  /*23440*/  ISETP.GT.AND P2, PT, R3, 0x98, PT ;  /* 0x000000980300780c */ /* 0x000fe20003f44270 */
[----:B------:R-:W-:-:S08]  /*23450*/  FMUL R84, R84, R2 ;  /* 0x0000000254547220 */ /* 0x000fd00000400000 */
[----:B------:R0:W-:Y:S01]  /*23460*/  @P1 STG.E.U16 desc[UR46][R14.64+0x122], R83 ;  /* 0x000122530e001986 */ /* 0x0001e2000c10152e */
        /* <DEDUP_REMOVED lines=177> */
[C---:B------:R-:W-:Y:S02]  /*23f80*/  ISETP.GT.AND P6, PT, R0.reuse, 0x180, P3 ;  /* 0x000001800000780c */ /* 0x040fe40001fc4270 */
[----:B------:R-:W-:Y:S02]  /*23f90*/  F2FP.BF16.F32.PACK_AB R29, RZ, R29 ;  /* 0x0000001dff1d723e */ /* 0x000fe400000010ff */
[----:B------:R-:W-:Y:S01]  /*23fa0*/  ISETP.GT.AND P5, PT, R0, 0x188, P5 ;  /* 0x000001880000780c */ /* 0x000fe20002fa4270 */
[-C--:B------:R-:W-:Y:S01]  /*23fb0*/  FMUL R30, R30, R2.reuse ;  /* 0x000000021e1e7220 */ /* 0x080fe20000400000 */
[----:B------:R-:W-:Y:S01]  /*23fc0*/  ISETP.GT.AND P3, PT, R0, 0x188, P3 ;  /* 0x000001880000780c */ /* 0x000fe20001f64270 */
[-C--:B------:R-:W-:Y:S01]  /*23fd0*/  FMUL R31, R31, R2.reuse ;  /* 0x000000021f1f7220 */ /* 0x080fe20000400000 */
[----:B------:R-:W-:-:S05]  /*23fe0*/  FMUL R32, R32, R2 ;  /* 0x0000000220207220 */ /* 0x000fca0000400000 */
[----:B------:R0:W-:Y:S01]  /*23ff0*/  @P6 STG.E.U16 desc[UR46][R18.64+0x112], R29 ;  /* 0x0001121d12006986 */ /* 0x0001e2000c10152e */
[C---:B------:R-:W-:Y:S02]  /*24000*/  ISETP.GT.AND P6, PT, R0.reuse, 0x180, P0 ;  /* 0x000001800000780c */ /* 0x040fe400007c4270 */
[----:B------:R-:W-:Y:S02]  /*24010*/  F2FP.BF16.F32.PACK_AB R30, RZ, R30 ;  /* 0x0000001eff1e723e */ /* 0x000fe400000010ff */
[----:B------:R-:W-:Y:S02]  /*24020*/  F2FP.BF16.F32.PACK_AB R31, RZ, R31 ;  /* 0x0000001fff1f723e */ /* 0x000fe400000010ff */
[----:B------:R-:W-:Y:S01]  /*24030*/  F2FP.BF16.F32.PACK_AB R32, RZ, R32 ;  /* 0x00000020ff20723e */ /* 0x000fe200000010ff */
[----:B------:R0:W-:Y:S01]  /*24040*/  @P5 STG.E.U16 desc[UR46][R20.64+0x110], R30 ;  /* 0x0001101e14005986 */ /* 0x0001e2000c10152e */
[C---:B------:R-:W-:Y:S02]  /*24050*/  ISETP.GT.AND P5, PT, R0.reuse, 0x180, P4 ;  /* 0x000001800000780c */ /* 0x040fe400027a4270 */
[C---:B------:R-:W-:Y:S01]  /*24060*/  ISETP.GT.AND P0, PT, R0.reuse, 0x188, P0 ;  /* 0x000001880000780c */ /* 0x040fe20000704270 */
[----:B------:R0:W-:Y:S01]  /*24070*/  @P3 STG.E.U16 desc[UR46][R20.64+0x112], R31 ;  /* 0x0001121f14003986 */ /* 0x0001e2000c10152e */
[C---:B------:R-:W-:Y:S01]  /*24080*/  ISETP.GT.AND P4, PT, R0.reuse, 0x188, P4 ;  /* 0x000001880000780c */ /* 0x040fe20002784270 */
[-C--:B------:R-:W-:Y:S01]  /*24090*/  FMUL R33, R33, R2.reuse ;  /* 0x0000000221217220 */ /* 0x080fe20000400000 */
[C---:B------:R-:W-:Y:S01]  /*240a0*/  ISETP.GT.AND P3, PT, R0.reuse, 0x180, P1 ;  /* 0x000001800000780c */ /* 0x040fe20000f64270 */
[----:B------:R0:W-:Y:S01]  /*240b0*/  @P6 STG.E.U16 desc[UR46][R18.64+0x120], R32 ;  /* 0x0001202012006986 */ /* 0x0001e2000c10152e */
[----:B------:R-:W-:Y:S01]  /*240c0*/  ISETP.GT.AND P6, PT, R0, 0x180, P2 ;  /* 0x000001800000780c */ /* 0x000fe200017c4270 */
[-C--:B------:R-:W-:Y:S01]  /*240d0*/  FMUL R34, R34, R2.reuse ;  /* 0x0000000222227220 */ /* 0x080fe20000400000 */
[C---:B------:R-:W-:Y:S01]  /*240e0*/  ISETP.GT.AND P2, PT, R0.reuse, 0x188, P2 ;  /* 0x000001880000780c */ /* 0x040fe20001744270 */
[-C--:B------:R-:W-:Y:S01]  /*240f0*/  FMUL R35, R35, R2.reuse ;  /* 0x0000000223237220 */ /* 0x080fe20000400000 */
[----:B------:R-:W-:Y:S01]  /*24100*/  ISETP.GT.AND P1, PT, R0, 0x188, P1 ;  /* 0x000001880000780c */ /* 0x000fe20000f24270 */
[-C--:B------:R-:W-:Y:S01]  /*24110*/  FMUL R36, R36, R2.reuse ;  /* 0x0000000224247220 */ /* 0x080fe20000400000 */
[-C--:B------:R-:W-:Y:S01]  /*24120*/  FMUL R37, R37, R2.reuse ;  /* 0x0000000225257220 */ /* 0x080fe20000400000 */
[-C--:B------:R-:W-:Y:S01]  /*24130*/  FMUL R38, R38, R2.reuse ;  /* 0x0000000226267220 */ /* 0x080fe20000400000 */
[----:B------:R-:W-:Y:S01]  /*24140*/  FMUL R39, R39, R2 ;  /* 0x0000000227277220 */ /* 0x000fe20000400000 */
[----:B------:R-:W-:-:S02]  /*24150*/  F2FP.BF16.F32.PACK_AB R33, RZ, R33 ;  /* 0x00000021ff21723e */ /* 0x000fc400000010ff */
[----:B------:R-:W-:Y:S02]  /*24160*/  F2FP.BF16.F32.PACK_AB R34, RZ, R34 ;  /* 0x00000022ff22723e */ /* 0x000fe400000010ff */
[----:B------:R-:W-:Y:S02]  /*24170*/  F2FP.BF16.F32.PACK_AB R35, RZ, R35 ;  /* 0x00000023ff23723e */ /* 0x000fe400000010ff */
[----:B------:R-:W-:Y:S02]  /*24180*/  F2FP.BF16.F32.PACK_AB R36, RZ, R36 ;  /* 0x00000024ff24723e */ /* 0x000fe400000010ff */
[----:B------:R-:W-:Y:S01]  /*24190*/  F2FP.BF16.F32.PACK_AB R37, RZ, R37 ;  /* 0x00000025ff25723e */ /* 0x000fe200000010ff */
[----:B------:R0:W-:Y:S01]  /*241a0*/  @P5 STG.E.U16 desc[UR46][R18.64+0x122], R33 ;  /* 0x0001222112005986 */ /* 0x0001e2000c10152e */
[----:B------:R-:W-:Y:S02]  /*241b0*/  F2FP.BF16.F32.PACK_AB R38, RZ, R38 ;  /* 0x00000026ff26723e */ /* 0x000fe400000010ff */
[----:B------:R-:W-:Y:S01]  /*241c0*/  F2FP.BF16.F32.PACK_AB R39, RZ, R39 ;  /* 0x00000027ff27723e */ /* 0x000fe200000010ff */
[----:B------:R0:W-:Y:S04]  /*241d0*/  @P0 STG.E.U16 desc[UR46][R20.64+0x120], R34 ;  /* 0x0001202214000986 */ /* 0x0001e8000c10152e */
[----:B------:R0:W-:Y:S04]  /*241e0*/  @P4 STG.E.U16 desc[UR46][R20.64+0x122], R35 ;  /* 0x0001222314004986 */ /* 0x0001e8000c10152e */
[----:B------:R0:W-:Y:S04]  /*241f0*/  @P6 STG.E.U16 desc[UR46][R18.64+0x130], R36 ;  /* 0x0001302412006986 */ /* 0x0001e8000c10152e */
[----:B------:R0:W-:Y:S04]  /*24200*/  @P3 STG.E.U16 desc[UR46][R18.64+0x132], R37 ;  /* 0x0001322512003986 */ /* 0x0001e8000c10152e */
[----:B------:R0:W-:Y:S04]  /*24210*/  @P2 STG.E.U16 desc[UR46][R20.64+0x130], R38 ;  /* 0x0001302614002986 */ /* 0x0001e8000c10152e */
[----:B------:R0:W-:Y:S02]  /*24220*/  @P1 STG.E.U16 desc[UR46][R20.64+0x132], R39 ;  /* 0x0001322714001986 */ /* 0x0001e4000c10152e */
.L_x_664:
[----:B------:R-:W-:Y:S05]  /*24230*/  BSYNC B0 ;  /* 0x0000000000007941 */ /* 0x000fea0003800000 */
.L_x_32:
[----:B0-----:R-:W2:Y:S04]  /*24240*/  LDL.LU R5, [R1+0x1e8] ;  /* 0x0001e80001057983 */ /* 0x001ea80000300800 */
[----:B------:R-:W2:Y:S01]  /*24250*/  LDL.LU R4, [R1+0x1ec] ;  /* 0x0001ec0001047983 */ /* 0x000ea20000300800 */
[----:B------:R-:W-:Y:S01]  /*24260*/  ULDC UR4, c[0x0][0xc] ;  /* 0x0000030000047ab9 */ /* 0x000fe20000000800 */
[----:B------:R-:W-:Y:S01]  /*24270*/  ULDC UR5, c[0x0][0x10] ;  /* 0x0000040000057ab9 */ /* 0x000fe20000000800 */
[----:B------:R-:W2:Y:S01]  /*24280*/  LDC R3, c[0x0][0x14] ;  /* 0x00000500ff037b82 */ /* 0x000ea20000000800 */
[----:B------:R-:W-:Y:S01]  /*24290*/  UIMAD.WIDE.U32 UR4, UR4, UR5, URZ ;  /* 0x00000005040472a5 */ /* 0x000fe2000f8e003f */
[----:B------:R-:W-:Y:S01]  /*242a0*/  PRMT R0, RZ, 0x7610, R0 ;  /* 0x00007610ff007816 */ /* 0x000fe20000000000 */
[----:B------:R-:W-:Y:S01]  /*242b0*/  UMOV UR43, 0xffffffff ;  /* 0xffffffff002b7882 */ /* 0x000fe20000000000 */
[----:B------:R-:W-:-:S03]  /*242c0*/  UMOV UR40, 0xffffffff ;  /* 0xffffffff00287882 */ /* 0x000fc60000000000 */
[----:B--2---:R-:W-:-:S04]  /*242d0*/  IMAD.WIDE.U32 R4, R3, UR4, R4 ;  /* 0x0000000403047c25 */ /* 0x004fc8000f8e0004 */
[----:B------:R-:W-:Y:S01]  /*242e0*/  IMAD R3, R3, UR5, RZ ;  /* 0x0000000503037c24 */ /* 0x000fe2000f8e02ff */
[----:B------:R-:W-:Y:S01]  /*242f0*/  ULDC.64 UR4, c[0x0][0x650] ;  /* 0x0001940000047ab9 */ /* 0x000fe20000000a00 */
[----:B----4-:R-:W-:Y:S01]  /*24300*/  IMAD.MOV.U32 R7, RZ, RZ, R4 ;  /* 0x000000ffff077224 */ /* 0x010fe200078e0004 */
[----:B------:R-:W-:Y:S01]  /*24310*/  ISETP.GE.U32.AND P0, PT, R4, UR4, PT ;  /* 0x0000000404007c0c */ /* 0x000fe2000bf06070 */
[----:B------:R-:W-:-:S05]  /*24320*/  IMAD.IADD R6, R5, 0x1, R3 ;  /* 0x0000000105067824 */ /* 0x000fca00078e0203 */
[----:B------:R0:W-:Y:S01]  /*24330*/  STL [R1+0x1e8], R6 ;  /* 0x0001e80601007387 */ /* 0x0001e20000100800 */
[----:B------:R-:W-:-:S03]  /*24340*/  ISETP.GE.U32.AND.EX P0, PT, R6, UR5, PT, P0 ;  /* 0x0000000506007c0c */ /* 0x000fc6000bf06100 */
[----:B------:R0:W-:Y:S10]  /*24350*/  STL [R1+0x1ec], R7 ;  /* 0x0001ec0701007387 */ /* 0x0001f40000100800 */
[----:B0-----:R-:W-:Y:S05]  /*24360*/  @P0 BRA `(.L_x_665) ;  /* 0x0000000400880947 */ /* 0x001fea0003800000 */
[----:B------:R-:W0:Y:S01]  /*24370*/  S2UR UR6, SR_CTAID.X ;  /* 0x00000000000679c3 */ /* 0x000e220000002500 */
[----:B------:R-:W-:Y:S01]  /*24380*/  ULDC.64 UR12, c[0x0][0x628] ;  /* 0x00018a00000c7ab9 */ /* 0x000fe20000000a00 */
[----:B------:R-:W-:Y:S01]  /*24390*/  ULDC UR4, c[0x0][0x150] ;  /* 0x0000540000047ab9 */ /* 0x000fe20000000800 */
[----:B------:R-:W-:Y:S01]  /*243a0*/  ISETP.NE.U32.AND P0, PT, RZ, UR12, PT ;  /* 0x0000000cff007c0c */ /* 0x000fe2000bf05070 */
[----:B------:R-:W-:Y:S01]  /*243b0*/  ULDC UR15, c[0x0][0x630] ;  /* 0x00018c00000f7ab9 */ /* 0x000fe20000000800 */
[C---:B------:R-:W-:Y:S01]  /*243c0*/  R2UR UR16, R7.reuse ;  /* 0x00000000071072ca */ /* 0x040fe200000e0000 */
[----:B------:R-:W-:Y:S01]  /*243d0*/  ULDC UR19, c[0x0][0x154] ;  /* 0x0000550000137ab9 */ /* 0x000fe20000000800 */
[----:B------:R-:W-:Y:S01]  /*243e0*/  ISETP.NE.AND.EX P0, PT, RZ, UR13, PT, P0 ;  /* 0x0000000dff007c0c */ /* 0x000fe2000bf05300 */
[----:B------:R-:W2:Y:S01]  /*243f0*/  S2UR UR18, SR_CTAID.Y ;  /* 0x00000000001279c3 */ /* 0x000ea20000002600 */
[----:B------:R-:W-:Y:S02]  /*24400*/  R2UR UR17, R6 ;  /* 0x00000000061172ca */ /* 0x000fe400000e0000 */
[----:B------:R-:W-:-:S02]  /*24410*/  R2UR UR10, R7 ;  /* 0x00000000070a72ca */ /* 0x000fc400000e0000 */
[----:B------:R-:W-:Y:S02]  /*24420*/  R2UR UR11, R6 ;  /* 0x00000000060b72ca */ /* 0x000fe400000e0000 */
[----:B0-----:R-:W-:-:S05]  /*24430*/  I2FP.F32.U32 R0, UR6 ;  /* 0x0000000600007c45 */ /* 0x001fca0008201000 */
[----:B------:R-:W-:-:S04]  /*24440*/  FMUL R0, R0, UR4 ;  /* 0x0000000400007c20 */ /* 0x000fc80008400000 */
[----:B------:R0:W4:Y:S01]  /*24450*/  F2I.U32.TRUNC.NTZ R3, R0 ;  /* 0x0000000000037305 */ /* 0x000122000020f000 */
[----:B--2---:R-:W-:Y:S05]  /*24460*/  @!P0 BRA `(.L_x_666) ;  /* 0x0000000000308947 */ /* 0x004fea0003800000 */
        /* <DEDUP_REMOVED lines=12> */
.L_x_666:
[----:B------:R-:W-:Y:S01]  /*24530*/  USHF.R.U64 UR40, UR10, UR15, UR11 ;  /* 0x0000000f0a287299 */ /* 0x000fe2000800120b */
[----:B0-----:R-:W-:Y:S01]  /*24540*/  I2FP.F32.U32 R0, UR18 ;  /* 0x0000001200007c45 */ /* 0x001fe20008201000 */
[----:B------:R-:W-:Y:S02]  /*24550*/  USHF.R.U32.HI UR4, URZ, UR15, UR11 ;  /* 0x0000000f3f047299 */ /* 0x000fe4000801160b */
[----:B------:R-:W-:Y:S02]  /*24560*/  UIADD3 UR10, UP0, URZ, -UR40, URZ ;  /* 0x800000283f0a7290 */ /* 0x000fe4000ff1e03f */
[----:B------:R-:W-:Y:S01]  /*24570*/  FMUL R0, R0, UR19 ;  /* 0x0000001300007c20 */ /* 0x000fe20008400000 */
[----:B------:R-:W-:Y:S01]  /*24580*/  ULDC.64 UR12, c[0x0][0x620] ;  /* 0x00018800000c7ab9 */ /* 0x000fe20000000a00 */
[----:B------:R-:W-:Y:S01]  /*24590*/  UIADD3.X UR4, URZ, ~UR4, URZ, UP0, !UPT ;  /* 0x800000043f047290 */ /* 0x000fe200087fe43f */
[----:B------:R-:W-:Y:S01]  /*245a0*/  UMOV UR8, UR16 ;  /* 0x0000001000087c82 */ /* 0x000fe20008000000 */
[----:B------:R-:W-:-:S02]  /*245b0*/  UMOV UR9, UR17 ;  /* 0x0000001100097c82 */ /* 0x000fc40008000000 */
[----:B------:R-:W-:Y:S01]  /*245c0*/  UIMAD UR4, UR4, UR12, URZ ;  /* 0x0000000c040472a4 */ /* 0x000fe2000f8e023f */
[----:B------:R-:W0:Y:S01]  /*245d0*/  F2I.U32.TRUNC.NTZ R0, R0 ;  /* 0x0000000000007305 */ /* 0x000e22000020f000 */
[----:B------:R-:W-:Y:S01]  /*245e0*/  UIMAD.WIDE.U32 UR8, UR10, UR12, UR8 ;  /* 0x0000000c0a0872a5 */ /* 0x000fe2000f8e0008 */
[----:B----4-:R-:W-:Y:S01]  /*245f0*/  R2UR UR12, R3 ;  /* 0x00000000030c72ca */ /* 0x010fe200000e0000 */
[----:B------:R-:W-:Y:S01]  /*24600*/  UIMAD UR10, UR10, UR13, UR4 ;  /* 0x0000000d0a0a72a4 */ /* 0x000fe2000f8e0204 */
[----:B------:R-:W-:Y:S01]  /*24610*/  ULDC UR11, c[0x0][0x618] ;  /* 0x00018600000b7ab9 */ /* 0x000fe20000000800 */
[----:B------:R-:W-:Y:S02]  /*24620*/  ULDC UR21, c[0x0][0x658] ;  /* 0x0001960000157ab9 */ /* 0x000fe40000000800 */
[----:B------:R-:W-:Y:S01]  /*24630*/  UIADD3 UR9, UR9, UR10, URZ ;  /* 0x0000000a09097290 */ /* 0x000fe2000fffe03f */
[----:B------:R-:W-:Y:S01]  /*24640*/  UMOV UR15, 0xffffffff ;  /* 0xffffffff000f7882 */ /* 0x000fe20000000000 */
[----:B------:R-:W-:Y:S01]  /*24650*/  ULDC.64 UR4, c[0x0][0x640] ;  /* 0x0001900000047ab9 */ /* 0x000fe20000000a00 */
[----:B------:R-:W-:Y:S01]  /*24660*/  USHF.L.U32 UR15, UR15, UR21, URZ ;  /* 0x000000150f0f7299 */ /* 0x000fe2000800063f */
[----:B------:R-:W-:Y:S01]  /*24670*/  ISETP.NE.U32.AND P0, PT, RZ, UR4, PT ;  /* 0x00000004ff007c0c */ /* 0x000fe2000bf05070 */
[----:B------:R-:W-:-:S02]  /*24680*/  USHF.R.U64 UR16, UR8, UR11, UR9 ;  /* 0x0000000b08107299 */ /* 0x000fc40008001209 */
[----:B------:R-:W-:Y:S01]  /*24690*/  USHF.R.U32.HI UR8, URZ, UR11, UR9 ;  /* 0x0000000b3f087299 */ /* 0x000fe20008011609 */
[----:B0-----:R-:W-:Y:S01]  /*246a0*/  R2UR UR14, R0 ;  /* 0x00000000000e72ca */ /* 0x001fe200000e0000 */
[----:B------:R-:W-:Y:S01]  /*246b0*/  ULDC UR17, c[0x0][0x608] ;  /* 0x0001820000117ab9 */ /* 0x000fe20000000800 */
[----:B------:R-:W-:Y:S01]  /*246c0*/  ULOP3.LUT UR44, URZ, UR15, URZ, 0x33, !UPT ;  /* 0x0000000f3f2c7292 */ /* 0x000fe2000f8e333f */
[----:B------:R-:W-:Y:S01]  /*246d0*/  ISETP.NE.AND.EX P0, PT, RZ, UR5, PT, P0 ;  /* 0x00000005ff007c0c */ /* 0x000fe2000bf05300 */
[----:B------:R-:W-:Y:S02]  /*246e0*/  USHF.R.U64 UR15, UR16, UR17, UR8 ;  /* 0x00000011100f7299 */ /* 0x000fe40008001208 */
[----:B------:R-:W-:Y:S02]  /*246f0*/  USHF.R.U32.HI UR8, URZ, UR17, UR8 ;  /* 0x000000113f087299 */ /* 0x000fe40008011608 */
[----:B------:R-:W-:Y:S02]  /*24700*/  UIADD3 UR12, -UR12, URZ, URZ ;  /* 0x0000003f0c0c7290 */ /* 0x000fe4000fffe13f */
[----:B------:R-:W-:Y:S01]  /*24710*/  USHF.R.U64 UR17, UR15, UR21, UR8 ;  /* 0x000000150f117299 */ /* 0x000fe20008001208 */
[----:B------:R-:W-:Y:S01]  /*24720*/  UMOV UR19, 0x1 ;  /* 0x0000000100137882 */ /* 0x000fe20000000000 */
[----:B------:R-:W-:Y:S01]  /*24730*/  ULDC UR13, c[0x0][0x144] ;  /* 0x00005100000d7ab9 */ /* 0x000fe20000000800 */
[----:B------:R-:W-:Y:S01]  /*24740*/  ULDC UR7, c[0x0][0x600] ;  /* 0x0001800000077ab9 */ /* 0x000fe20000000800 */
[----:B------:R-:W-:-:S02]  /*24750*/  USHF.L.U32 UR24, UR19, UR21, URZ ;  /* 0x0000001513187299 */ /* 0x000fc4000800063f */
[----:B------:R-:W-:Y:S02]  /*24760*/  USHF.R.U32.HI UR8, URZ, UR21, UR8 ;  /* 0x000000153f087299 */ /* 0x000fe40008011608 */
[----:B------:R-:W-:Y:S02]  /*24770*/  UIMAD UR21, UR13, UR12, UR6 ;  /* 0x0000000c0d1572a4 */ /* 0x000fe4000f8e0206 */
[----:B------:R-:W-:Y:S02]  /*24780*/  UIADD3 UR20, UR7, -0x1, URZ ;  /* 0xffffffff07147890 */ /* 0x000fe4000fffe03f */
[----:B------:R-:W-:Y:S01]  /*24790*/  UIADD3 UR19, -UR14, URZ, URZ ;  /* 0x0000003f0e137290 */ /* 0x000fe2000fffe13f */
[----:B------:R-:W-:Y:S01]  /*247a0*/  ULDC UR25, c[0x0][0x148] ;  /* 0x0000520000197ab9 */ /* 0x000fe20000000800 */
[----:B------:R-:W-:Y:S01]  /*247b0*/  ULDC UR22, c[0x0][0x648] ;  /* 0x0001920000167ab9 */ /* 0x000fe20000000800 */
[----:B------:R-:W-:Y:S01]  /*247c0*/  ULDC UR23, c[0x0][0x638] ;  /* 0x00018e0000177ab9 */ /* 0x000fe20000000800 */
        /* <DEDUP_REMOVED lines=14> */
.L_x_667:
[----:B------:R-:W-:Y:S01]  /*248b0*/  UISETP.NE.AND UP0, UPT, UR39, URZ, UPT ;  /* 0x0000003f2700728c */ /* 0x000fe2000bf05270 */
[----:B------:R-:W-:Y:S01]  /*248c0*/  IMAD.MOV.U32 R0, RZ, RZ, 0x1 ;  /* 0x00000001ff007424 */ /* 0x000fe200078e00ff */
[----:B------:R-:W-:Y:S02]  /*248d0*/  USHF.R.U64 UR4, UR6, UR22, UR8 ;  /* 0x0000001606047299 */ /* 0x000fe40008001208 */
[----:B------:R-:W-:Y:S02]  /*248e0*/  ULOP3.LUT UR44, UR15, UR44, URZ, 0xc0, !UPT ;  /* 0x0000002c0f2c7292 */ /* 0x000fe4000f8ec03f */
[----:B------:R-:W-:Y:S02]  /*248f0*/  UIADD3 UR5, -UR4, URZ, URZ ;  /* 0x0000003f04057290 */ /* 0x000fe4000fffe13f */
[----:B------:R-:W-:Y:S02]  /*24900*/  UIMAD UR44, UR24, UR4, UR44 ;  /* 0x00000004182c72a4 */ /* 0x000fe4000f8e022c */
[----:B------:R-:W-:-:S02]  /*24910*/  ULOP3.LUT UR16, UR16, UR20, URZ, 0xc0, !UPT ;  /* 0x0000001410107292 */ /* 0x000fc4000f8ec03f */
[----:B------:R-:W-:Y:S02]  /*24920*/  @UP0 UIMAD UR21, UR25, UR19, UR18 ;  /* 0x00000013191502a4 */ /* 0x000fe4000f8e0212 */
[----:B------:R-:W-:-:S03]  /*24930*/  UIMAD UR4, UR5, UR23, UR17 ;  /* 0x00000017050472a4 */ /* 0x000fc6000f8e0211 */
[----:B------:R-:W-:Y:S01]  /*24940*/  ULDC UR5, c[0x0][0x610] ;  /* 0x0001840000057ab9 */ /* 0x000fe20000000800 */
[----:B------:R-:W-:Y:S02]  /*24950*/  UIMAD UR4, UR4, UR7, UR16 ;  /* 0x00000007040472a4 */ /* 0x000fe4000f8e0210 */
[----:B------:R-:W-:-:S04]  /*24960*/  UIMAD UR44, UR44, UR5, UR21 ;  /* 0x000000052c2c72a4 */ /* 0x000fc8000f8e0215 */
[----:B------:R-:W-:Y:S02]  /*24970*/  USEL UR43, UR4, UR44, !UP0 ;  /* 0x0000002c042b7287 */ /* 0x000fe4000c000000 */
[----:B------:R-:W-:-:S12]  /*24980*/  USEL UR44, UR44, UR4, !UP0 ;  /* 0x000000042c2c7287 */ /* 0x000fd8000c000000 */
.L_x_665:
[----:B------:R-:W-:-:S13]  /*24990*/  LOP3.LUT P0, RZ, R0, 0xff, RZ, 0xc0, !PT ;  /* 0x000000ff00ff7812 */ /* 0x000fda000780c0ff */
[----:B------:R-:W-:Y:S05]  /*249a0*/  @P0 BRA `(.L_x_668) ;  /* 0xfffffdc800900947 */ /* 0x000fea000383ffff */
[----:B------:R-:W-:Y:S05]  /*249b0*/  EXIT ;  /* 0x000000000000794d */ /* 0x000fea0003800000 */
.L_x_7:
[----:B------:R-:W2:Y:S01]  /*249c0*/  LDL R5, [R1+0x1ec] ;  /* 0x0001ec0001057983 */ /* 0x000ea20000100800 */
[----:B------:R-:W-:-:S03]  /*249d0*/  ULDC.64 UR4, c[0x0][0x650] ;  /* 0x0001940000047ab9 */ /* 0x000fc60000000a00 */
[----:B------:R-:W3:Y:S01]  /*249e0*/  LDL R4, [R1+0x1e8] ;  /* 0x0001e80001047983 */ /* 0x000ee20000100800 */
[----:B0-----:R-:W-:Y:S01]  /*249f0*/  PRMT R0, RZ, 0x7610, R0 ;  /* 0x00007610ff007816 */ /* 0x001fe20000000000 */
[----:B------:R-:W-:Y:S02]  /*24a00*/  IMAD.MOV.U32 R3, RZ, RZ, -0x1 ;  /* 0xffffffffff037424 */ /* 0x000fe400078e00ff */
[----:B------:R-:W-:Y:S02]  /*24a10*/  IMAD.MOV.U32 R2, RZ, RZ, -0x1 ;  /* 0xffffffffff027424 */ /* 0x000fe400078e00ff */
[----:B------:R-:W-:Y:S01]  /*24a20*/  IMAD.MOV.U32 R10, RZ, RZ, -0x1 ;  /* 0xffffffffff0a7424 */ /* 0x000fe200078e00ff */
[----:B--2---:R-:W-:-:S04]  /*24a30*/  ISETP.GE.U32.AND P0, PT, R5, UR4, PT ;  /* 0x0000000405007c0c */ /* 0x004fc8000bf06070 */
[----:B---3--:R-:W-:-:S13]  /*24a40*/  ISETP.GE.U32.AND.EX P0, PT, R4, UR5, PT, P0 ;  /* 0x0000000504007c0c */ /* 0x008fda000bf06100 */
        /* <DEDUP_REMOVED lines=21> */
.L_x_670:
[----:B------:R-:W-:Y:S01]  /*24ba0*/  USHF.R.U64 UR4, UR14, UR19, UR15 ;  /* 0x000000130e047299 */ /* 0x000fe2000800120f */
[----:B------:R-:W-:Y:S01]  /*24bb0*/  R2UR UR7, R4 ;  /* 0x00000000040772ca */ /* 0x000fe200000e0000 */
[----:B------:R-:W-:Y:S02]  /*24bc0*/  USHF.R.U32.HI UR5, URZ, UR19, UR15 ;  /* 0x000000133f057299 */ /* 0x000fe4000801160f */
[----:B------:R-:W-:Y:S01]  /*24bd0*/  UIADD3 UR13, UP0, URZ, -UR4, URZ ;  /* 0x800000043f0d7290 */ /* 0x000fe2000ff1e03f */
[----:B------:R-:W-:Y:S01]  /*24be0*/  ULDC.64 UR14, c[0x0][0x620] ;  /* 0x00018800000e7ab9 */ /* 0x000fe20000000a00 */
[----:B------:R-:W-:Y:S02]  /*24bf0*/  UMOV UR6, UR20 ;  /* 0x0000001400067c82 */ /* 0x000fe40008000000 */
[----:B------:R-:W-:Y:S02]  /*24c00*/  UIADD3.X UR5, URZ, ~UR5, URZ, UP0, !UPT ;  /* 0x800000053f057290 */ /* 0x000fe400087fe43f */
[----:B------:R-:W-:-:S02]  /*24c10*/  UISETP.NE.AND UP1, UPT, UR39, URZ, UPT ;  /* 0x0000003f2700728c */ /* 0x000fc4000bf25270 */
[----:B------:R-:W-:Y:S02]  /*24c20*/  UIMAD UR5, UR5, UR14, URZ ;  /* 0x0000000e050572a4 */ /* 0x000fe4000f8e023f */
[----:B------:R-:W-:Y:S02]  /*24c30*/  UIMAD.WIDE.U32 UR6, UR13, UR14, UR6 ;  /* 0x0000000e0d0672a5 */ /* 0x000fe4000f8e0006 */
[----:B------:R-:W-:Y:S01]  /*24c40*/  UIMAD UR5, UR13, UR15, UR5 ;  /* 0x0000000f0d0572a4 */ /* 0x000fe2000f8e0205 */
[----:B------:R-:W-:Y:S02]  /*24c50*/  ULDC UR14, c[0x0][0x608] ;  /* 0x00018200000e7ab9 */ /* 0x000fe40000000800 */
[----:B------:R-:W-:Y:S01]  /*24c60*/  ULDC UR13, c[0x0][0x618] ;  /* 0x00018600000d7ab9 */ /* 0x000fe20000000800 */
[----:B------:R-:W-:Y:S01]  /*24c70*/  UIADD3 UR5, UR7, UR5, URZ ;  /* 0x0000000507057290 */ /* 0x000fe2000fffe03f */
[----:B------:R-:W-:Y:S01]  /*24c80*/  ULDC UR22, c[0x0][0x658] ;  /* 0x0001960000167ab9 */ /* 0x000fe20000000800 */
[----:B------:R-:W-:-:S02]  /*24c90*/  @UP1 UIMAD UR8, UR11, UR12, UR10 ;  /* 0x0000000c0b0812a4 */ /* 0x000fc4000f8e020a */
[----:B------:R-:W-:Y:S02]  /*24ca0*/  USHF.R.U64 UR17, UR6, UR13, UR5 ;  /* 0x0000000d06117299 */ /* 0x000fe40008001205 */
[----:B------:R-:W-:Y:S01]  /*24cb0*/  USHF.R.U32.HI UR5, URZ, UR13, UR5 ;  /* 0x0000000d3f057299 */ /* 0x000fe20008011605 */
[----:B------:R-:W-:Y:S01]  /*24cc0*/  ULDC.64 UR6, c[0x0][0x640] ;  /* 0x0001900000067ab9 */ /* 0x000fe20000000a00 */
[----:B------:R-:W-:Y:S01]  /*24cd0*/  UMOV UR10, 0xffffffff ;  /* 0xffffffff000a7882 */ /* 0x000fe20000000000 */
[----:B------:R-:W-:Y:S01]  /*24ce0*/  ISETP.NE.U32.AND P0, PT, RZ, UR6, PT ;  /* 0x00000006ff007c0c */ /* 0x000fe2000bf05070 */
[----:B------:R-:W-:Y:S02]  /*24cf0*/  USHF.R.U64 UR18, UR17, UR14, UR5 ;  /* 0x0000000e11127299 */ /* 0x000fe40008001205 */
[----:B------:R-:W-:Y:S01]  /*24d00*/  USHF.R.U32.HI UR5, URZ, UR14, UR5 ;  /* 0x0000000e3f057299 */ /* 0x000fe20008011605 */
[----:B------:R-:W-:Y:S01]  /*24d10*/  ISETP.NE.AND.EX P0, PT, RZ, UR7, PT, P0 ;  /* 0x00000007ff007c0c */ /* 0x000fe2000bf05300 */
[----:B------:R-:W-:-:S02]  /*24d20*/  USHF.L.U32 UR11, UR10, UR22, URZ ;  /* 0x000000160a0b7299 */ /* 0x000fc4000800063f */
[----:B------:R-:W-:Y:S01]  /*24d30*/  USHF.R.U64 UR19, UR18, UR22, UR5 ;  /* 0x0000001612137299 */ /* 0x000fe20008001205 */
[----:B------:R-:W-:Y:S01]  /*24d40*/  ULDC UR20, c[0x0][0x600] ;  /* 0x0001800000147ab9 */ /* 0x000fe20000000800 */
[----:B------:R-:W-:Y:S02]  /*24d50*/  USHF.R.U32.HI UR10, URZ, UR22, UR5 ;  /* 0x000000163f0a7299 */ /* 0x000fe40008011605 */
[----:B------:R-:W-:Y:S02]  /*24d60*/  UIADD3 UR21, UR20, -0x1, URZ ;  /* 0xffffffff14157890 */ /* 0x000fe4000fffe03f */
[----:B------:R-:W-:Y:S01]  /*24d70*/  ULOP3.LUT UR26, URZ, UR11, URZ, 0x33, !UPT ;  /* 0x0000000b3f1a7292 */ /* 0x000fe2000f8e333f */
        /* <DEDUP_REMOVED lines=17> */
.L_x_671:
[----:B------:R-:W-:Y:S01]  /*24e90*/  USHF.R.U64 UR6, UR5, UR23, UR10 ;  /* 0x0000001705067299 */ /* 0x000fe2000800120a */
[----:B------:R-:W-:Y:S01]  /*24ea0*/  IMAD.MOV.U32 R0, RZ, RZ, 0x1 ;  /* 0x00000001ff007424 */ /* 0x000fe200078e00ff */
[----:B------:R-:W-:Y:S01]  /*24eb0*/  USHF.L.U32 UR25, UR25, UR22, URZ ;  /* 0x0000001619197299 */ /* 0x000fe2000800063f */
[----:B------:R-:W-:Y:S01]  /*24ec0*/  IMAD.U32 R10, RZ, RZ, UR4 ;  /* 0x00000004ff0a7e24 */ /* 0x000fe2000f8e00ff */
[----:B------:R-:W-:Y:S02]  /*24ed0*/  ULOP3.LUT UR5, UR18, UR26, URZ, 0xc0, !UPT ;  /* 0x0000001a12057292 */ /* 0x000fe4000f8ec03f */
[----:B------:R-:W-:Y:S02]  /*24ee0*/  UIADD3 UR7, -UR6, URZ, URZ ;  /* 0x0000003f06077290 */ /* 0x000fe4000fffe13f */
[----:B------:R-:W-:Y:S02]  /*24ef0*/  UIMAD UR6, UR25, UR6, UR5 ;  /* 0x00000006190672a4 */ /* 0x000fe4000f8e0205 */
[----:B------:R-:W-:-:S02]  /*24f00*/  ULOP3.LUT UR17, UR17, UR21, URZ, 0xc0, !UPT ;  /* 0x0000001511117292 */ /* 0x000fc4000f8ec03f */
[----:B------:R-:W-:Y:S02]  /*24f10*/  UIMAD UR5, UR7, UR24, UR19 ;  /* 0x00000018070572a4 */ /* 0x000fe4000f8e0213 */
[----:B------:R-:W-:Y:S01]  /*24f20*/  UISETP.NE.AND UP0, UPT, UR39, URZ, UPT ;  /* 0x0000003f2700728c */ /* 0x000fe2000bf05270 */
[----:B------:R-:W-:Y:S01]  /*24f30*/  ULDC UR7, c[0x0][0x610] ;  /* 0x0001840000077ab9 */ /* 0x000fe20000000800 */
[----:B------:R-:W-:Y:S02]  /*24f40*/  UIMAD UR5, UR5, UR20, UR17 ;  /* 0x00000014050572a4 */ /* 0x000fe4000f8e0211 */
[----:B------:R-:W-:-:S04]  /*24f50*/  UIMAD UR8, UR6, UR7, UR8 ;  /* 0x00000007060872a4 */ /* 0x000fc8000f8e0208 */
[----:B------:R-:W-:Y:S02]  /*24f60*/  USEL UR6, UR5, UR8, !UP0 ;  /* 0x0000000805067287 */ /* 0x000fe4000c000000 */
[----:B------:R-:W-:-:S04]  /*24f70*/  USEL UR8, UR8, UR5, !UP0 ;  /* 0x0000000508087287 */ /* 0x000fc8000c000000 */
[----:B------:R-:W-:Y:S02]  /*24f80*/  IMAD.U32 R2, RZ, RZ, UR6 ;  /* 0x00000006ff027e24 */ /* 0x000fe4000f8e00ff */
[----:B------:R-:W-:-:S07]  /*24f90*/  IMAD.U32 R3, RZ, RZ, UR8 ;  /* 0x00000008ff037e24 */ /* 0x000fce000f8e00ff */
.L_x_669:
[----:B------:R-:W-:-:S08]  /*24fa0*/  NOP ;  /* 0x0000000000007918 */ /* 0x000fd00000000000 */
[----:B-1----:R-:W0:-:S00]  /*24fb0*/  USETMAXREG.DEALLOC.CTAPOOL 0x18 ;  /* 0x00000018000079c8 */ /* 0x002e0000080e0500 */
[----:B------:R-:W-:-:S13]  /*24fc0*/  ISETP.NE.AND P0, PT, RZ, UR9, PT ;  /* 0x00000009ff007c0c */ /* 0x000fda000bf05270 */
[----:B------:R-:W-:Y:S05]  /*24fd0*/  @P0 EXIT ;  /* 0x000000000000094d */ /* 0x000fea0003800000 */
[----:B0-----:R-:W-:Y:S01]  /*24fe0*/  LOP3.LUT P0, RZ, R0, 0xff, RZ, 0xc0, !PT ;  /* 0x000000ff00ff7812 */ /* 0x001fe2000780c0ff */
[----:B------:R-:W-:Y:S02]  /*24ff0*/  IMAD.MOV.U32 R6, RZ, RZ, 0x1 ;  /* 0x00000001ff067424 */ /* 0x000fe400078e00ff */
[----:B------:R-:W-:-:S10]  /*25000*/  IMAD.MOV.U32 R7, RZ, RZ, RZ ;  /* 0x000000ffff077224 */ /* 0x000fd400078e00ff */
[----:B------:R-:W-:Y:S05]  /*25010*/  @!P0 BRA `(.L_x_672) ;  /* 0x0000000c006c8947 */ /* 0x000fea0003800000 */
[----:B------:R-:W0:Y:S01]  /*25020*/  LDC R0, c[0x0][0x28c] ;  /* 0x0000a300ff007b82 */ /* 0x000e220000000800 */
[----:B------:R-:W1:Y:S01]  /*25030*/  S2R R11, SR_CgaCtaId ;  /* 0x00000000000b7919 */ /* 0x000e620000008800 */
[----:B------:R-:W-:Y:S01]  /*25040*/  ULDC UR5, c[0x0][0x658] ;  /* 0x0001960000057ab9 */ /* 0x000fe20000000800 */
[----:B------:R-:W-:Y:S01]  /*25050*/  UMOV UR7, 0xffffffff ;  /* 0xffffffff00077882 */ /* 0x000fe20000000000 */
[----:B------:R-:W-:Y:S01]  /*25060*/  ULDC UR6, c[0x0][0xc] ;  /* 0x0000030000067ab9 */ /* 0x000fe20000000800 */
[----:B------:R-:W-:Y:S01]  /*25070*/  USHF.L.U32 UR9, UR7, UR5, URZ ;  /* 0x0000000507097299 */ /* 0x000fe2000800063f */
[----:B------:R-:W-:Y:S01]  /*25080*/  BSSY B0, `(.L_x_672) ;  /* 0x00000d4000007945 */ /* 0x000fe20003800000 */
[----:B------:R-:W-:Y:S01]  /*25090*/  UMOV UR8, 0x1 ;  /* 0x0000000100087882 */ /* 0x000fe20000000000 */
[----:B------:R-:W-:Y:S01]  /*250a0*/  ULDC UR7, c[0x0][0x10] ;  /* 0x0000040000077ab9 */ /* 0x000fe20000000800 */
[----:B------:R-:W-:Y:S01]  /*250b0*/  USHF.L.U32 UR5, UR8, UR5, URZ ;  /* 0x0000000508057299 */ /* 0x000fe2000800063f */
[----:B------:R-:W-:Y:S01]  /*250c0*/  IMAD.MOV.U32 R8, RZ, RZ, 0x1 ;  /* 0x00000001ff087424 */ /* 0x000fe200078e00ff */
[----:B------:R-:W-:Y:S01]  /*250d0*/  UIMAD.WIDE.U32 UR6, UR6, UR7, URZ ;  /* 0x00000007060672a5 */ /* 0x000fe2000f8e003f */
[----:B------:R-:W-:Y:S01]  /*250e0*/  IMAD.MOV.U32 R6, RZ, RZ, 0x1 ;  /* 0x00000001ff067424 */ /* 0x000fe200078e00ff */
[----:B------:R-:W-:Y:S01]  /*250f0*/  ULDC UR8, c[0x0][0x14] ;  /* 0x0000050000087ab9 */ /* 0x000fe20000000800 */
[----:B------:R-:W-:Y:S01]  /*25100*/  IMAD.MOV.U32 R7, RZ, RZ, RZ ;  /* 0x000000ffff077224 */ /* 0x000fe200078e00ff */
[----:B------:R-:W-:-:S02]  /*25110*/  UIMAD.WIDE.U32 UR20, UR6, UR8, URZ ;  /* 0x00000008061472a5 */ /* 0x000fc4000f8e003f */
[----:B------:R-:W-:Y:S01]  /*25120*/  UIMAD UR7, UR7, UR8, URZ ;  /* 0x00000008070772a4 */ /* 0x000fe2000f8e023f */
[----:B------:R-:W-:Y:S01]  /*25130*/  ULDC UR4, c[0x0][0x600] ;  /* 0x0001800000047ab9 */ /* 0x000fe20000000800 */
[----:B------:R-:W-:Y:S02]  /*25140*/  ULOP3.LUT UR24, UR38, 0x2, URZ, 0xfc, !UPT ;  /* 0x0000000226187892 */ /* 0x000fe4000f8efc3f */
[----:B------:R-:W-:Y:S01]  /*25150*/  UIADD3 UR4, UR4, -0x1, URZ ;  /* 0xffffffff04047890 */ /* 0x000fe2000fffe03f */
[----:B0-----:R-:W-:Y:S01]  /*25160*/  VIADD R0, R0, 0x1f ;  /* 0x0000001f00007836 */ /* 0x001fe20000000000 */
[----:B------:R-:W-:Y:S02]  /*25170*/  ULOP3.LUT UR6, URZ, UR9, URZ, 0x33, !UPT ;  /* 0x000000093f067292 */ /* 0x000fe4000f8e333f */
[----:B------:R-:W-:Y:S02]  /*25180*/  UIADD3 UR7, UR21, UR7, URZ ;  /* 0x0000000715077290 */ /* 0x000fe4000fffe03f */
[----:B------:R-:W-:Y:S01]  /*25190*/  SHF.R.S32.HI R5, RZ, 0x1f, R0 ;  /* 0x0000001fff057819 */ /* 0x000fe20000011400 */
[----:B------:R-:W-:-:S03]  /*251a0*/  ULDC.64 UR22, c[0x0][0x198] ;  /* 0x0000660000167ab9 */ /* 0x000fc60000000a00 */
[----:B------:R-:W-:Y:S02]  /*251b0*/  LEA.HI R0, R5, R0, RZ, 0x5 ;  /* 0x0000000005007211 */ /* 0x000fe400078f28ff */
[----:B-1----:R-:W-:Y:S02]  /*251c0*/  LOP3.LUT R11, R11, 0x1, RZ, 0xc0, !PT ;  /* 0x000000010b0b7812 */ /* 0x002fe400078ec0ff */
[----:B------:R-:W-:-:S05]  /*251d0*/  SHF.R.S32.HI R0, RZ, 0x5, R0 ;  /* 0x00000005ff007819 */ /* 0x000fca0000011400 */
[----:B------:R-:W-:-:S07]  /*251e0*/  VIADD R16, R0, 0x1 ;  /* 0x0000000100107836 */ /* 0x000fce0000000000 */
.L_x_683:
[----:B------:R-:W-:-:S03]  /*251f0*/  UMOV UR8, 0xffffffff ;  /* 0xffffffff00087882 */ /* 0x000fc60000000000 */
[----:B------:R-:W-:Y:S05]  /*25200*/  BRA.DIV UR8, `(.L_x_673) ;  /* 0x0000001208047947 */ /* 0x000fea000b800000 */
[----:B------:R-:W-:-:S13]  /*25210*/  ELECT P6, URZ, PT ;  /* 0x00000000003f782f */ /* 0x000fda00038c0000 */
.L_x_695:
[----:B------:R-:W0:Y:S01]  /*25220*/  LDC R4, c[0x0][0x28c] ;  /* 0x0000a300ff047b82 */ /* 0x000e220000000800 */
[----:B------:R-:W-:Y:S01]  /*25230*/  BSSY B1, `(.L_x_674) ;  /* 0x000003c000017945 */ /* 0x000fe20003800000 */
[----:B0-----:R-:W-:-:S13]  /*25240*/  ISETP.LT.OR P6, PT, R4, 0x1, !P6 ;  /* 0x000000010400780c */ /* 0x001fda00077c1670 */
[----:B------:R-:W-:Y:S05]  /*25250*/  @P6 BRA `(.L_x_675) ;  /* 0x0000000000e46947 */ /* 0x000fea0003800000 */
[----:B------:R-:W-:Y:S02]  /*25260*/  IMAD R5, R2, 0x2, R11 ;  /* 0x0000000202057824 */ /* 0x000fe400078e020b */
[----:B------:R-:W-:Y:S02]  /*25270*/  IMAD.SHL.U32 R2, R3, 0x200, RZ ;  /* 0x0000020003027824 */ /* 0x000fe400078e00ff */
[----:B------:R-:W-:Y:S02]  /*25280*/  IMAD R5, R5, 0x50, RZ ;  /* 0x0000005005057824 */ /* 0x000fe400078e02ff */
[----:B------:R-:W-:Y:S02]  /*25290*/  IMAD.MOV.U32 R13, RZ, RZ, RZ ;  /* 0x000000ffff0d7224 */ /* 0x000fe400078e00ff */
[----:B------:R-:W-:Y:S02]  /*252a0*/  IMAD.MOV.U32 R4, RZ, RZ, R16 ;  /* 0x000000ffff047224 */ /* 0x000fe400078e0010 */
[----:B------:R-:W-:-:S02]  /*252b0*/  IMAD.MOV.U32 R3, RZ, RZ, R6 ;  /* 0x000000ffff037224 */ /* 0x000fc400078e0006 */
[----:B------:R-:W-:-:S07]  /*252c0*/  IMAD.MOV.U32 R12, RZ, RZ, R7 ;  /* 0x000000ffff0c7224 */ /* 0x000fce00078e0007 */
.L_x_678:
[----:B------:R-:W0:Y:S01]  /*252d0*/  S2R R14, SR_CgaCtaId ;  /* 0x00000000000e7919 */ /* 0x000e220000008800 */
[----:B------:R-:W-:-:S04]  /*252e0*/  MOV R9, 0x400 ;  /* 0x0000040000097802 */ /* 0x000fc80000000f00 */
[----:B0-----:R-:W-:Y:S02]  /*252f0*/  LEA R9, R14, R9, 0x18 ;  /* 0x000000090e097211 */ /* 0x001fe400078ec0ff */
[----:B------:R-:W-:-:S03]  /*25300*/  SHF.L.U32 R14, R3, 0x1f, RZ ;  /* 0x0000001f030e7819 */ /* 0x000fc600000006ff */
[----:B------:R-:W-:-:S04]  /*25310*/  IMAD R15, R12, 0x8, R9 ;  /* 0x000000080c0f7824 */ /* 0x000fc800078e0209 */
[----:B------:R-:W0:Y:S02]  /*25320*/  SYNCS.PHASECHK.TRANS64.TRYWAIT P0, [R15+URZ+0x28], R14 ;  /* 0x0000280e0f0075a7 */ /* 0x000e24000800017f */
[----:B0-----:R-:W-:Y:S05]  /*25330*/  @!P0 BRA `(.L_x_676) ;  /* 0x0000000c00d88947 */ /* 0x001fea0003800000 */
.L_x_696:
[----:B------:R-:W1:Y:S01]  /*25340*/  S2R R17, SR_TID.X ;  /* 0x0000000000117919 */ /* 0x000e620000002100 */
[----:B------:R-:W-:-:S04]  /*25350*/  UPRMT UR8, UR24, 0x9910, URZ ;  /* 0x0000991018087896 */ /* 0x000fc8000800003f */
[----:B------:R-:W-:Y:S01]  /*25360*/  UISETP.NE.AND UP0, UPT, UR8, 0x2, UPT ;  /* 0x000000020800788c */ /* 0x000fe2000bf05270 */
[----:B-1----:R-:W-:-:S13]  /*25370*/  LOP3.LUT P0, RZ, R17, 0x7f, RZ, 0xc0, !PT ;  /* 0x0000007f11ff7812 */ /* 0x002fda000780c0ff */
[----:B0-----:R-:W0:Y:S02]  /*25380*/  @!P0 LDC R14, c[0x0][0x500] ;  /* 0x00014000ff0e8b82 */ /* 0x001e240000000800 */
[----:B0-----:R0:W-:Y:S01]  /*25390*/  @!P0 SYNCS.ARRIVE.TRANS64 RZ, [R15+URZ], R14 ;  /* 0x0000000e0fff89a7 */ /* 0x0011e2000800003f */
[----:B------:R-:W-:-:S13]  /*253a0*/  PLOP3.LUT P0, PT, PT, PT, UP0, 0x80, 0x0 ;  /* 0x000000000000781c */ /* 0x000fda0003f0f008 */
[----:B0-----:R-:W-:Y:S05]  /*253b0*/  @P0 BRA `(.L_x_677) ;  /* 0x0000000000040947 */ /* 0x001fea0003800000 */
[----:B------:R-:W-:Y:S01]  /*253c0*/  BPT.TRAP 0x1 ;  /* 0x000000040000795c */ /* 0x000fe20000300000 */
.L_x_677:
[----:B------:R-:W-:Y:S01]  /*253d0*/  IMAD R14, R12, 0x8000, R9 ;  /* 0x000080000c0e7824 */ /* 0x000fe200078e0209 */
[----:B------:R-:W-:Y:S01]  /*253e0*/  R2UR UR18, R2 ;  /* 0x00000000021272ca */ /* 0x000fe200000e0000 */
[----:B------:R-:W-:Y:S01]  /*253f0*/  VIADD R4, R4, 0xffffffff ;  /* 0xffffffff04047836 */ /* 0x000fe20000000000 */
[----:B------:R-:W-:Y:S01]  /*25400*/  R2UR UR9, R15 ;  /* 0x000000000f0972ca */ /* 0x000fe200000e0000 */
[----:B------:R-:W-:Y:S01]  /*25410*/  UIADD3 UR14, UP0, UR22, 0xf0, URZ ;  /* 0x000000f0160e7890 */ /* 0x000fe2000ff1e03f */
[----:B------:R-:W-:Y:S01]  /*25420*/  R2UR UR8, R14 ;  /* 0x000000000e0872ca */ /* 0x000fe200000e0000 */
[----:B------:R-:W-:Y:S01]  /*25430*/  IMAD R14, R12, 0x2, R11 ;  /* 0x000000020c0e7824 */ /* 0x000fe200078e020b */
[----:B------:R-:W-:Y:S01]  /*25440*/  R2UR UR10, R13 ;  /* 0x000000000d0a72ca */ /* 0x000fe200000e0000 */
[----:B------:R-:W-:Y:S01]  /*25450*/  UIADD3 UR26, UP1, UR22, 0x1f0, URZ ;  /* 0x000001f0161a7890 */ /* 0x000fe2000ff3e03f */
[----:B------:R-:W-:Y:S01]  /*25460*/  R2UR UR12, R10 ;  /* 0x000000000a0c72ca */ /* 0x000fe200000e0000 */
[----:B------:R-:W-:Y:S01]  /*25470*/  IMAD R14, R14, 0xa00, RZ ;  /* 0x00000a000e0e7824 */ /* 0x000fe200078e02ff */
[----:B------:R-:W-:Y:S01]  /*25480*/  R2UR UR19, R5 ;  /* 0x00000000051372ca */ /* 0x000fe200000e0000 */
[----:B------:R-:W-:Y:S01]  /*25490*/  UIADD3.X UR15, URZ, UR23, URZ, UP0, !UPT ;  /* 0x000000173f0f7290 */ /* 0x000fe200087fe43f */
[----:B------:R-:W-:Y:S01]  /*254a0*/  ISETP.GT.AND P1, PT, R4, 0x1, PT ;  /* 0x000000010400780c */ /* 0x000fe20003f24270 */
[----:B------:R-:W-:Y:S01]  /*254b0*/  IMAD R14, R14, 0x2, R9 ;  /* 0x000000020e0e7824 */ /* 0x000fe200078e0209 */
[----:B------:R-:W-:Y:S01]  /*254c0*/  UIADD3.X UR27, URZ, UR23, URZ, UP1, !UPT ;  /* 0x000000173f1b7290 */ /* 0x000fe20008ffe43f */
[----:B------:R-:W-:Y:S01]  /*254d0*/  VIADD R12, R12, 0x1 ;  /* 0x000000010c0c7836 */ /* 0x000fe20000000000 */
[----:B------:R-:W-:Y:S01]  /*254e0*/  UMOV UR16, 0x0 ;  /* 0x0000000000107882 */ /* 0x000fe20000000000 */
[----:B------:R-:W-:Y:S01]  /*254f0*/  UIADD3 UR8, UR8, 0x100, URZ ;  /* 0x0000010008087890 */ /* 0x000fe2000fffe03f */
[----:B------:R-:W-:Y:S01]  /*25500*/  R2UR UR11, R14 ;  /* 0x000000000e0b72ca */ /* 0x000fe200000e0000 */
[----:B------:R-:W-:Y:S01]  /*25510*/  UMOV UR17, 0x10000000 ;  /* 0x1000000000117882 */ /* 0x000fe20000000000 */
[----:B------:R-:W-:Y:S01]  /*25520*/  ISETP.NE.AND P0, PT, R12, 0x5, PT ;  /* 0x000000050c00780c */ /* 0x000fe20003f05270 */
[----:B------:R-:W-:Y:S01]  /*25530*/  UMOV UR25, 0x30000 ;  /* 0x0003000000197882 */ /* 0x000fe20000000000 */
[----:B------:R-:W-:-:S02]  /*25540*/  VIADD R13, R13, 0x20 ;  /* 0x000000200d0d7836 */ /* 0x000fc40000000000 */
[----:B------:R-:W-:Y:S02]  /*25550*/  SEL R14, RZ, 0x1, P0 ;  /* 0x00000001ff0e7807 */ /* 0x000fe40000000000 */
[----:B------:R-:W-:Y:S02]  /*25560*/  SEL R12, R12, RZ, P0 ;  /* 0x000000ff0c0c7207 */ /* 0x000fe40000000000 */
[----:B------:R-:W-:-:S03]  /*25570*/  LOP3.LUT R3, R3, R14, RZ, 0x3c, !PT ;  /* 0x0000000e03037212 */ /* 0x000fc600078e3cff */
[----:B------:R-:W-:-:S03]  /*25580*/  UIADD3 UR13, UR11, 0x28100, URZ ;  /* 0x000281000b0d7890 */ /* 0x000fc6000fffe03f */
[----:B------:R-:W-:Y:S02]  /*25590*/  UMOV UR11, UR18 ;  /* 0x00000012000b7c82 */ /* 0x000fe40008000000 */
[----:B------:R0:W-:Y:S02]  /*255a0*/  UTMALDG.3D [UR8], [UR14], desc[UR16] ;  /* 0x000010080e0075b4 */ /* 0x0001e40008011000 */
[----:B0-----:R-:W-:Y:S01]  /*255b0*/  UMOV UR8, UR13 ;  /* 0x0000000d00087c82 */ /* 0x001fe20008000000 */
[----:B------:R-:W-:Y:S02]  /*255c0*/  UMOV UR11, UR19 ;  /* 0x00000013000b7c82 */ /* 0x000fe40008000000 */
[----:B------:R0:W-:Y:S02]  /*255d0*/  UTMALDG.3D.MULTICAST [UR8], [UR26], UR25, desc[UR16] ;  /* 0x000010081a0073b4 */ /* 0x0001e40008011819 */
[----:B0-----:R-:W-:Y:S05]  /*255e0*/  @P1 BRA `(.L_x_678) ;  /* 0xfffffffc00381947 */ /* 0x001fea000383ffff */
.L_x_675:
[----:B------:R-:W-:Y:S05]  /*255f0*/  BSYNC B1 ;  /* 0x0000000000017941 */ /* 0x000fea0003800000 */
.L_x_674:
[----:B------:R-:W2:Y:S01]  /*25600*/  LDL.LU R15, [R1+0x1e8] ;  /* 0x0001e800010f7983 */ /* 0x000ea20000300800 */
[----:B------:R-:W-:Y:S01]  /*25610*/  LOP3.LUT P0, RZ, R8, 0xff, RZ, 0xc0, !PT ;  /* 0x000000ff08ff7812 */ /* 0x000fe2000780c0ff */
[C---:B------:R-:W-:Y:S01]  /*25620*/  IMAD.IADD R4, R0.reuse, 0x1, R7 ;  /* 0x0000000100047824 */ /* 0x040fe200078e0207 */
[----:B------:R-:W-:Y:S01]  /*25630*/  ULDC.64 UR8, c[0x0][0x650] ;  /* 0x0001940000087ab9 */ /* 0x000fe20000000a00 */
[----:B------:R-:W3:Y:S01]  /*25640*/  LDL.LU R14, [R1+0x1ec] ;  /* 0x0001ec00010e7983 */ /* 0x000ee20000300800 */
[----:B------:R-:W-:Y:S01]  /*25650*/  ISETP.GE.U32.AND P1, PT, R0, 0x5, PT ;  /* 0x000000050000780c */ /* 0x000fe20003f26070 */
[----:B------:R-:W-:Y:S01]  /*25660*/  BSSY B1, `(.L_x_679) ;  /* 0x0000073000017945 */ /* 0x000fe20003800000 */
[----:B------:R-:W-:Y:S01]  /*25670*/  IMAD.MOV.U32 R10, RZ, RZ, -0x1 ;  /* 0xffffffffff0a7424 */ /* 0x000fe200078e00ff */
[----:B------:R-:W-:-:S06]  /*25680*/  PRMT R8, RZ, 0x7610, R8 ;  /* 0x00007610ff087816 */ /* 0x000fcc0000000008 */
[----:B------:R-:W0:Y:S01]  /*25690*/  @P0 S2R R3, SR_CgaCtaId ;  /* 0x0000000000030919 */ /* 0x000e220000008800 */
[----:B------:R-:W-:-:S04]  /*256a0*/  @P0 MOV R2, 0x400 ;  /* 0x0000040000020802 */ /* 0x000fc80000000f00 */
[----:B0-----:R-:W-:-:S04]  /*256b0*/  @P0 LEA R2, R3, R2, 0x18 ;  /* 0x0000000203020211 */ /* 0x001fc800078ec0ff */
[----:B------:R0:W-:Y:S01]  /*256c0*/  @P0 SYNCS.ARRIVE.TRANS64.A1T0 RZ, [R2+URZ+0x68], RZ ;  /* 0x000068ff02ff09a7 */ /* 0x0001e2000810003f */
[----:B------:R-:W-:-:S04]  /*256d0*/  ISETP.GT.U32.AND P0, PT, R4, 0x4, PT ;  /* 0x000000040400780c */ /* 0x000fc80003f04070 */
[----:B------:R-:W-:Y:S01]  /*256e0*/  ISETP.LT.U32.AND P0, PT, R0, 0x5, P0 ;  /* 0x000000050000780c */ /* 0x000fe20000701070 */
[----:B0-----:R-:W-:-:S04]  /*256f0*/  IMAD.WIDE.U32 R2, R4, -0x33333333, RZ ;  /* 0xcccccccd04027825 */ /* 0x001fc800078e00ff */
[----:B------:R-:W-:Y:S01]  /*25700*/  IMAD.MOV.U32 R2, RZ, RZ, -0x1 ;  /* 0xffffffffff027424 */ /* 0x000fe200078e00ff */
[----:B------:R-:W-:Y:S02]  /*25710*/  SHF.R.U32.HI R5, RZ, 0x2, R3 ;  /* 0x00000002ff057819 */ /* 0x000fe40000011603 */
[----:B------:R-:W-:-:S03]  /*25720*/  SEL R3, RZ, 0x1, !P0 ;  /* 0x00000001ff037807 */ /* 0x000fc60004000000 */
[--C-:B------:R-:W-:Y:S01]  /*25730*/  IMAD R7, R5, -0x5, R4.reuse ;  /* 0xfffffffb05077824 */ /* 0x100fe200078e0204 */
[----:B------:R-:W-:Y:S01]  /*25740*/  LOP3.LUT R6, R6, R3, RZ, 0x3c, !PT ;  /* 0x0000000306067212 */ /* 0x000fe200078e3cff */
[----:B------:R-:W-:Y:S01]  /*25750*/  IMAD.MOV.U32 R3, RZ, RZ, -0x1 ;  /* 0xffffffffff037424 */ /* 0x000fe200078e00ff */
[----:B------:R-:W-:Y:S02]  /*25760*/  PRMT R4, RZ, 0x7610, R4 ;  /* 0x00007610ff047816 */ /* 0x000fe40000000004 */
[----:B------:R-:W-:Y:S02]  /*25770*/  @P1 LOP3.LUT R6, R6, 0x1, R5, 0x78, !PT ;  /* 0x0000000106061812 */ /* 0x000fe400078e7805 */
[----:B---3--:R-:W-:-:S04]  /*25780*/  IADD3 R14, P0, R14, UR20, RZ ;  /* 0x000000140e0e7c10 */ /* 0x008fc8000ff1e0ff */
[----:B--2---:R-:W-:Y:S01]  /*25790*/  IADD3.X R15, R15, UR7, RZ, P0, !PT ;  /* 0x000000070f0f7c10 */ /* 0x004fe200087fe4ff */
[----:B------:R0:W-:Y:S01]  /*257a0*/  STL [R1+0x1ec], R14 ;  /* 0x0001ec0e01007387 */ /* 0x0001e20000100800 */
[----:B------:R-:W-:-:S03]  /*257b0*/  ISETP.GE.U32.AND P0, PT, R14, UR8, PT ;  /* 0x000000080e007c0c */ /* 0x000fc6000bf06070 */
[----:B------:R0:W-:Y:S01]  /*257c0*/  STL [R1+0x1e8], R15 ;  /* 0x0001e80f01007387 */ /* 0x0001e20000100800 */
[----:B------:R-:W-:-:S13]  /*257d0*/  ISETP.GE.U32.AND.EX P0, PT, R15, UR9, PT, P0 ;  /* 0x000000090f007c0c */ /* 0x000fda000bf06100 */
[----:B0-----:R-:W-:Y:S05]  /*257e0*/  @P0 BRA `(.L_x_680) ;  /* 0x0000000400680947 */ /* 0x001fea0003800000 */
[----:B------:R-:W0:Y:S01]  /*257f0*/  S2UR UR8, SR_CTAID.X ;  /* 0x00000000000879c3 */ /* 0x000e220000002500 */
[----:B------:R-:W-:Y:S01]  /*25800*/  ULDC.64 UR10, c[0x0][0x628] ;  /* 0x00018a00000a7ab9 */ /* 0x000fe20000000a00 */
[----:B------:R-:W-:Y:S01]  /*25810*/  ULDC UR9, c[0x0][0x150] ;  /* 0x0000540000097ab9 */ /* 0x000fe20000000800 */
[----:B------:R-:W-:Y:S01]  /*25820*/  ISETP.NE.U32.AND P0, PT, RZ, UR10, PT ;  /* 0x0000000aff007c0c */ /* 0x000fe2000bf05070 */
[----:B------:R-:W-:Y:S01]  /*25830*/  ULDC UR12, c[0x0][0x630] ;  /* 0x00018c00000c7ab9 */ /* 0x000fe20000000800 */
[----:B------:R-:W-:Y:S01]  /*25840*/  ULDC UR14, c[0x0][0x154] ;  /* 0x00005500000e7ab9 */ /* 0x000fe20000000800 */
[----:B------:R-:W-:Y:S01]  /*25850*/  IMAD.MOV.U32 R3, RZ, RZ, R15 ;  /* 0x000000ffff037224 */ /* 0x000fe200078e000f */
[----:B------:R-:W-:Y:S01]  /*25860*/  ISETP.NE.AND.EX P0, PT, RZ, UR11, PT, P0 ;  /* 0x0000000bff007c0c */ /* 0x000fe2000bf05300 */
[----:B------:R-:W1:Y:S01]  /*25870*/  S2UR UR13, SR_CTAID.Y ;  /* 0x00000000000d79c3 */ /* 0x000e620000002600 */
[----:B0-----:R-:W-:-:S05]  /*25880*/  I2FP.F32.U32 R2, UR8 ;  /* 0x0000000800027c45 */ /* 0x001fca0008201000 */
[----:B------:R-:W-:Y:S01]  /*25890*/  FMUL R9, R2, UR9 ;  /* 0x0000000902097c20 */ /* 0x000fe20008400000 */
[----:B------:R-:W-:Y:S01]  /*258a0*/  IMAD.MOV.U32 R2, RZ, RZ, R14 ;  /* 0x000000ffff027224 */ /* 0x000fe200078e000e */
[----:B-1----:R-:W-:-:S04]  /*258b0*/  I2FP.F32.U32 R12, UR13 ;  /* 0x0000000d000c7c45 */ /* 0x002fc80008201000 */
[----:B------:R-:W0:Y:S01]  /*258c0*/  F2I.U32.TRUNC.NTZ R9, R9 ;  /* 0x0000000900097305 */ /* 0x000e22000020f000 */
[----:B------:R-:W-:Y:S05]  /*258d0*/  @!P0 BRA `(.L_x_681) ;  /* 0x0000000000288947 */ /* 0x000fea0003800000 */
[----:B------:R-:W-:Y:S02]  /*258e0*/  ULDC UR9, c[0x0][0x634] ;  /* 0x00018d0000097ab9 */ /* 0x000fe40000000800 */
[----:B------:R-:W-:-:S05]  /*258f0*/  IADD3 R3, P0, R14, UR9, RZ ;  /* 0x000000090e037c10 */ /* 0x000fca000ff1e0ff */
[----:B------:R-:W-:-:S04]  /*25900*/  IMAD.X R13, RZ, RZ, R15, P0 ;  /* 0x000000ffff0d7224 */ /* 0x000fc800000e060f */
[----:B------:R-:W-:-:S04]  /*25910*/  IMAD.WIDE.U32 R4, R13, UR10, RZ ;  /* 0x0000000a0d047c25 */ /* 0x000fc8000f8e00ff */
[----:B------:R-:W-:-:S04]  /*25920*/  IMAD.WIDE.U32 R4, P0, R3, UR11, R4 ;  /* 0x0000000b03047c25 */ /* 0x000fc8000f800004 */
[----:B------:R-:W-:-:S04]  /*25930*/  IMAD.WIDE.U32 R2, R3, UR10, RZ ;  /* 0x0000000a03027c25 */ /* 0x000fc8000f8e00ff */
[----:B------:R-:W-:Y:S01]  /*25940*/  IMAD.MOV.U32 R2, RZ, RZ, R5 ;  /* 0x000000ffff027224 */ /* 0x000fe200078e0005 */
[----:B------:R-:W-:Y:S01]  /*25950*/  IADD3 RZ, P1, R3, R4, RZ ;  /* 0x0000000403ff7210 */ /* 0x000fe20007f3e0ff */
[----:B------:R-:W-:-:S04]  /*25960*/  IMAD.X R3, RZ, RZ, RZ, P0 ;  /* 0x000000ffff037224 */ /* 0x000fc800000e06ff */
[----:B------:R-:W-:-:S08]  /*25970*/  IMAD.WIDE.U32.X R2, R13, UR11, R2, P1 ;  /* 0x0000000b0d027c25 */ /* 0x000fd000088e0402 */
.L_x_681:
[--C-:B------:R-:W-:Y:S01]  /*25980*/  SHF.R.U64 R10, R2, UR12, R3.reuse ;  /* 0x0000000c020a7c19 */ /* 0x100fe20008001203 */
[----:B------:R-:W-:Y:S01]  /*25990*/  ULDC.64 UR10, c[0x0][0x620] ;  /* 0x00018800000a7ab9 */ /* 0x000fe20000000a00 */
[----:B------:R-:W-:Y:S01]  /*259a0*/  SHF.R.U32.HI R2, RZ, UR12, R3 ;  /* 0x0000000cff027c19 */ /* 0x000fe20008011603 */
[----:B------:R-:W-:Y:S01]  /*259b0*/  FMUL R12, R12, UR14 ;  /* 0x0000000e0c0c7c20 */ /* 0x000fe20008400000 */
[----:B------:R-:W-:Y:S01]  /*259c0*/  IADD3 R13, P0, RZ, -R10, RZ ;  /* 0x8000000aff0d7210 */ /* 0x000fe20007f1e0ff */
[----:B------:R-:W-:Y:S01]  /*259d0*/  IMAD.MOV.U32 R3, RZ, RZ, R15 ;  /* 0x000000ffff037224 */ /* 0x000fe200078e000f */
[----:B------:R-:W-:Y:S01]  /*259e0*/  ULDC.64 UR14, c[0x0][0x640] ;  /* 0x00019000000e7ab9 */ /* 0x000fe20000000a00 */
[----:B0-----:R-:W-:Y:S02]  /*259f0*/  R2UR UR9, R9 ;  /* 0x00000000090972ca */ /* 0x001fe400000e0000 */
[----:B------:R-:W-:Y:S01]  /*25a00*/  IMAD.X R2, RZ, RZ, ~R2, P0 ;  /* 0x000000ffff027224 */ /* 0x000fe200000e0e02 */
[----:B------:R-:W0:Y:S01]  /*25a10*/  F2I.U32.TRUNC.NTZ R12, R12 ;  /* 0x0000000c000c7305 */ /* 0x000e22000020f000 */
[----:B------:R-:W-:-:S02]  /*25a20*/  ISETP.NE.U32.AND P0, PT, RZ, UR14, PT ;  /* 0x0000000eff007c0c */ /* 0x000fc4000bf05070 */
[----:B------:R-:W-:Y:S02]  /*25a30*/  IMAD R2, R2, UR10, RZ ;  /* 0x0000000a02027c24 */ /* 0x000fe4000f8e02ff */
[----:B------:R-:W-:Y:S02]  /*25a40*/  ISETP.NE.AND.EX P0, PT, RZ, UR15, PT, P0 ;  /* 0x0000000fff007c0c */ /* 0x000fe4000bf05300 */
[----:B------:R-:W-:Y:S02]  /*25a50*/  IMAD R5, R13, UR11, R2 ;  /* 0x0000000b0d057c24 */ /* 0x000fe4000f8e0202 */
[----:B------:R-:W-:-:S04]  /*25a60*/  IMAD.MOV.U32 R2, RZ, RZ, R14 ;  /* 0x000000ffff027224 */ /* 0x000fc800078e000e */
[----:B------:R-:W-:Y:S01]  /*25a70*/  IMAD.WIDE.U32 R2, R13, UR10, R2 ;  /* 0x0000000a0d027c25 */ /* 0x000fe2000f8e0002 */
[----:B------:R-:W-:Y:S01]  /*25a80*/  ULDC UR10, c[0x0][0x618] ;  /* 0x00018600000a7ab9 */ /* 0x000fe20000000800 */
[----:B0-----:R-:W-:Y:S02]  /*25a90*/  R2UR UR11, R12 ;  /* 0x000000000c0b72ca */ /* 0x001fe400000e0000 */
[----:B------:R-:W-:-:S05]  /*25aa0*/  IMAD.IADD R3, R3, 0x1, R5 ;  /* 0x0000000103037824 */ /* 0x000fca00078e0205 */
[--C-:B------:R-:W-:Y:S02]  /*25ab0*/  SHF.R.U64 R9, R2, UR10, R3.reuse ;  /* 0x0000000a02097c19 */ /* 0x100fe40008001203 */
[----:B------:R-:W-:Y:S01]  /*25ac0*/  SHF.R.U32.HI R2, RZ, UR10, R3 ;  /* 0x0000000aff027c19 */ /* 0x000fe20008011603 */
[----:B------:R-:W-:-:S03]  /*25ad0*/  ULDC UR10, c[0x0][0x608] ;  /* 0x00018200000a7ab9 */ /* 0x000fc60000000800 */
[--C-:B------:R-:W-:Y:S02]  /*25ae0*/  SHF.R.U64 R12, R9, UR10, R2.reuse ;  /* 0x0000000a090c7c19 */ /* 0x100fe40008001202 */
[----:B------:R-:W-:Y:S01]  /*25af0*/  SHF.R.U32.HI R3, RZ, UR10, R2 ;  /* 0x0000000aff037c19 */ /* 0x000fe20008011602 */
[----:B------:R-:W-:-:S03]  /*25b00*/  ULDC UR10, c[0x0][0x658] ;  /* 0x00019600000a7ab9 */ /* 0x000fc60000000800 */
[--C-:B------:R-:W-:Y:S02]  /*25b10*/  SHF.R.U64 R13, R12, UR10, R3.reuse ;  /* 0x0000000a0c0d7c19 */ /* 0x100fe40008001203 */
[----:B------:R-:W-:-:S03]  /*25b20*/  SHF.R.U32.HI R14, RZ, UR10, R3 ;  /* 0x0000000aff0e7c19 */ /* 0x000fc60008011603 */
[----:B------:R-:W-:Y:S02]  /*25b30*/  IMAD.MOV.U32 R2, RZ, RZ, R13 ;  /* 0x000000ffff027224 */ /* 0x000fe400078e000d */
[----:B------:R-:W-:Y:S01]  /*25b40*/  IMAD.MOV.U32 R3, RZ, RZ, R14 ;  /* 0x000000ffff037224 */ /* 0x000fe200078e000e */
[----:B------:R-:W-:Y:S06]  /*25b50*/  @!P0 BRA `(.L_x_682) ;  /* 0x0000000000288947 */ /* 0x000fec0003800000 */
        /* <DEDUP_REMOVED lines=10> */
.L_x_682:
[----:B------:R-:W-:Y:S01]  /*25c00*/  ULDC UR10, c[0x0][0x648] ;  /* 0x00019200000a7ab9 */ /* 0x000fe20000000800 */
[----:B------:R-:W-:Y:S01]  /*25c10*/  UISETP.NE.AND UP0, UPT, UR39, URZ, UPT ;  /* 0x0000003f2700728c */ /* 0x000fe2000bf05270 */
[----:B------:R-:W-:Y:S01]  /*25c20*/  SHF.R.U64 R3, R2, UR10, R3 ;  /* 0x0000000a02037c19 */ /* 0x000fe20008001203 */
[----:B------:R-:W-:Y:S01]  /*25c30*/  ULDC UR10, c[0x0][0x638] ;  /* 0x00018e00000a7ab9 */ /* 0x000fe20000000800 */
[----:B------:R-:W-:Y:S01]  /*25c40*/  UIADD3 UR11, -UR11, URZ, URZ ;  /* 0x0000003f0b0b7290 */ /* 0x000fe2000fffe13f */
[----:B------:R-:W-:Y:S02]  /*25c50*/  LOP3.LUT R12, R12, UR6, RZ, 0xc0, !PT ;  /* 0x000000060c0c7c12 */ /* 0x000fe4000f8ec0ff */
[----:B------:R-:W-:Y:S01]  /*25c60*/  IMAD.MOV R2, RZ, RZ, -R3 ;  /* 0x000000ffff027224 */ /* 0x000fe200078e0a03 */
[----:B------:R-:W-:Y:S02]  /*25c70*/  LOP3.LUT R4, R9, UR4, RZ, 0xc0, !PT ;  /* 0x0000000409047c12 */ /* 0x000fe4000f8ec0ff */
[----:B------:R-:W-:Y:S01]  /*25c80*/  IMAD R12, R3, UR5, R12 ;  /* 0x00000005030c7c24 */ /* 0x000fe2000f8e020c */
[----:B------:R-:W-:Y:S01]  /*25c90*/  PLOP3.LUT P0, PT, PT, PT, UP0, 0x40, 0x0 ;  /* 0x000000000000781c */ /* 0x000fe20003f0e808 */
[----:B------:R-:W-:Y:S01]  /*25ca0*/  IMAD R13, R2, UR10, R13 ;  /* 0x0000000a020d7c24 */ /* 0x000fe2000f8e020d */
[----:B------:R-:W-:Y:S01]  /*25cb0*/  UIADD3 UR10, -UR9, URZ, URZ ;  /* 0x0000003f090a7290 */ /* 0x000fe2000fffe13f */
[----:B------:R-:W-:-:S02]  /*25cc0*/  PLOP3.LUT P1, PT, PT, PT, UP0, 0x40, 0x0 ;  /* 0x000000000000781c */ /* 0x000fc40003f2e808 */
[----:B------:R-:W-:Y:S02]  /*25cd0*/  ULDC UR9, c[0x0][0x144] ;  /* 0x0000510000097ab9 */ /* 0x000fe40000000800 */
[----:B------:R-:W-:-:S03]  /*25ce0*/  UIMAD UR8, UR9, UR10, UR8 ;  /* 0x0000000a090872a4 */ /* 0x000fc6000f8e0208 */
[----:B------:R-:W-:Y:S02]  /*25cf0*/  ULDC UR9, c[0x0][0x148] ;  /* 0x0000520000097ab9 */ /* 0x000fe40000000800 */
[----:B------:R-:W-:-:S03]  /*25d00*/  @UP0 UIMAD UR8, UR9, UR11, UR13 ;  /* 0x0000000b090802a4 */ /* 0x000fc6000f8e020d */
[----:B------:R-:W-:Y:S02]  /*25d10*/  ULDC UR9, c[0x0][0x600] ;  /* 0x0001800000097ab9 */ /* 0x000fe40000000800 */
[----:B------:R-:W-:Y:S02]  /*25d20*/  IMAD R4, R13, UR9, R4 ;  /* 0x000000090d047c24 */ /* 0x000fe4000f8e0204 */
[----:B------:R-:W-:Y:S01]  /*25d30*/  IMAD.U32 R3, RZ, RZ, UR8 ;  /* 0x00000008ff037e24 */ /* 0x000fe2000f8e00ff */
[----:B------:R-:W-:-:S03]  /*25d40*/  ULDC UR8, c[0x0][0x610] ;  /* 0x0001840000087ab9 */ /* 0x000fc60000000800 */
[----:B------:R-:W-:-:S05]  /*25d50*/  IMAD R3, R12, UR8, R3 ;  /* 0x000000080c037c24 */ /* 0x000fca000f8e0203 */
[----:B------:R-:W-:Y:S02]  /*25d60*/  SEL R2, R4, R3, P0 ;  /* 0x0000000304027207 */ /* 0x000fe40000000000 */
[----:B------:R-:W-:Y:S01]  /*25d70*/  SEL R3, R3, R4, P1 ;  /* 0x0000000403037207 */ /* 0x000fe20000800000 */
[----:B------:R-:W-:-:S07]  /*25d80*/  IMAD.MOV.U32 R4, RZ, RZ, 0x1 ;  /* 0x00000001ff047424 */ /* 0x000fce00078e00ff */
.L_x_680:
[----:B------:R-:W-:Y:S05]  /*25d90*/  BSYNC B1 ;  /* 0x0000000000017941 */ /* 0x000fea0003800000 */
.L_x_679:
[----:B------:R-:W-:-:S13]  /*25da0*/  LOP3.LUT P0, RZ, R4, 0xff, RZ, 0xc0, !PT ;  /* 0x000000ff04ff7812 */ /* 0x000fda000780c0ff */
[----:B------:R-:W-:Y:S05]  /*25db0*/  @P0 BRA `(.L_x_683) ;  /* 0xfffffff4000c0947 */ /* 0x000fea000383ffff */
[----:B------:R-:W-:Y:S05]  /*25dc0*/  BSYNC B0 ;  /* 0x0000000000007941 */ /* 0x000fea0003800000 */
.L_x_672:
[----:B------:R-:W-:-:S03]  /*25dd0*/  UMOV UR8, 0xffffffff ;  /* 0xffffffff00087882 */ /* 0x000fc60000000000 */
[----:B------:R-:W-:Y:S05]  /*25de0*/  BRA.DIV UR8, `(.L_x_684) ;  /* 0x0000000608407947 */ /* 0x000fea000b800000 */
[----:B------:R-:W-:-:S13]  /*25df0*/  ELECT P6, URZ, PT ;  /* 0x00000000003f782f */ /* 0x000fda00038c0000 */
.L_x_699:
[----:B------:R-:W-:Y:S04]  /*25e00*/  BSSY B0, `(.L_x_685) ;  /* 0x0000035000007945 */ /* 0x000fe80003800000 */
[----:B------:R-:W-:Y:S05]  /*25e10*/  @!P6 BRA `(.L_x_686) ;  /* 0x0000000000cce947 */ /* 0x000fea0003800000 */
[----:B------:R-:W-:-:S04]  /*25e20*/  ULOP3.LUT UR8, UR38, 0x2, URZ, 0xfc, !UPT ;  /* 0x0000000226087892 */ /* 0x000fc8000f8efc3f */
[----:B------:R-:W-:-:S06]  /*25e30*/  UISETP.NE.AND UP0, UPT, UR8, 0x3, UPT ;  /* 0x000000030800788c */ /* 0x000fcc000bf05270 */
[----:B------:R-:W-:-:S13]  /*25e40*/  PLOP3.LUT P0, PT, PT, PT, UP0, 0x80, 0x0 ;  /* 0x000000000000781c */ /* 0x000fda0003f0f008 */
[----:B------:R-:W-:Y:S05]  /*25e50*/  @!P0 BRA `(.L_x_687) ;  /* 0x0000000000048947 */ /* 0x000fea0003800000 */
[----:B------:R-:W-:Y:S01]  /*25e60*/  BPT.TRAP 0x1 ;  /* 0x000000040000795c */ /* 0x000fe20000300000 */
.L_x_687:
[----:B------:R-:W0:Y:S01]  /*25e70*/  S2R R3, SR_CgaCtaId ;  /* 0x0000000000037919 */ /* 0x000e220000008800 */
[----:B------:R-:W-:Y:S02]  /*25e80*/  MOV R0, 0x400 ;  /* 0x0000040000007802 */ /* 0x000fe40000000f00 */
[----:B------:R-:W-:Y:S02]  /*25e90*/  SHF.L.U32 R2, R6, 0x1f, RZ ;  /* 0x0000001f06027819 */ /* 0x000fe400000006ff */
[----:B0-----:R-:W-:-:S05]  /*25ea0*/  LEA R0, R3, R0, 0x18 ;  /* 0x0000000003007211 */ /* 0x001fca00078ec0ff */
[----:B------:R-:W-:-:S04]  /*25eb0*/  VIADD R0, R0, 0x28 ;  /* 0x0000002800007836 */ /* 0x000fc80000000000 */
[----:B------:R-:W-:-:S04]  /*25ec0*/  IMAD R3, R7, 0x8, R0 ;  /* 0x0000000807037824 */ /* 0x000fc800078e0200 */
[----:B------:R-:W0:Y:S02]  /*25ed0*/  SYNCS.PHASECHK.TRANS64.TRYWAIT P0, [R3+URZ], R2 ;  /* 0x00000002030075a7 */ /* 0x000e24000800017f */
[----:B0-----:R-:W-:Y:S05]  /*25ee0*/  @!P0 BRA `(.L_x_688) ;  /* 0x0000000400208947 */ /* 0x001fea0003800000 */
.L_x_700:
[----:B------:R-:W-:-:S05]  /*25ef0*/  VIADD R7, R7, 0x1 ;  /* 0x0000000107077836 */ /* 0x000fca0000000000 */
[----:B------:R-:W-:-:S04]  /*25f00*/  ISETP.NE.AND P0, PT, R7, 0x5, PT ;  /* 0x000000050700780c */ /* 0x000fc80003f05270 */
[----:B0-----:R-:W-:Y:S02]  /*25f10*/  SEL R3, RZ, 0x1, P0 ;  /* 0x00000001ff037807 */ /* 0x001fe40000000000 */
[----:B------:R-:W-:Y:S02]  /*25f20*/  SEL R7, R7, RZ, P0 ;  /* 0x000000ff07077207 */ /* 0x000fe40000000000 */
[----:B------:R-:W-:-:S03]  /*25f30*/  LOP3.LUT R6, R6, R3, RZ, 0x3c, !PT ;  /* 0x0000000306067212 */ /* 0x000fc600078e3cff */
[----:B------:R-:W-:Y:S01]  /*25f40*/  IMAD R3, R7, 0x8, R0 ;  /* 0x0000000807037824 */ /* 0x000fe200078e0200 */
[----:B------:R-:W-:-:S04]  /*25f50*/  SHF.L.U32 R2, R6, 0x1f, RZ ;  /* 0x0000001f06027819 */ /* 0x000fc800000006ff */
[----:B------:R-:W0:Y:S02]  /*25f60*/  SYNCS.PHASECHK.TRANS64.TRYWAIT P0, [R3+URZ], R2 ;  /* 0x00000002030075a7 */ /* 0x000e24000800017f */
[----:B0-----:R-:W-:Y:S05]  /*25f70*/  @!P0 BRA `(.L_x_689) ;  /* 0x0000000400108947 */ /* 0x001fea0003800000 */
.L_x_701:
[----:B0-----:R-:W-:-:S05]  /*25f80*/  VIADD R2, R7, 0x1 ;  /* 0x0000000107027836 */ /* 0x001fca0000000000 */
[----:B------:R-:W-:-:S04]  /*25f90*/  ISETP.NE.AND P0, PT, R2, 0x5, PT ;  /* 0x000000050200780c */ /* 0x000fc80003f05270 */
[----:B------:R-:W-:Y:S02]  /*25fa0*/  SEL R3, RZ, 0x1, P0 ;  /* 0x00000001ff037807 */ /* 0x000fe40000000000 */
[----:B------:R-:W-:Y:S02]  /*25fb0*/  SEL R5, R2, RZ, P0 ;  /* 0x000000ff02057207 */ /* 0x000fe40000000000 */
[----:B------:R-:W-:-:S03]  /*25fc0*/  LOP3.LUT R6, R6, R3, RZ, 0x3c, !PT ;  /* 0x0000000306067212 */ /* 0x000fc600078e3cff */
[----:B------:R-:W-:Y:S01]  /*25fd0*/  IMAD R3, R5, 0x8, R0 ;  /* 0x0000000805037824 */ /* 0x000fe200078e0200 */
[----:B------:R-:W-:-:S04]  /*25fe0*/  SHF.L.U32 R2, R6, 0x1f, RZ ;  /* 0x0000001f06027819 */ /* 0x000fc800000006ff */
[----:B------:R-:W0:Y:S02]  /*25ff0*/  SYNCS.PHASECHK.TRANS64.TRYWAIT P0, [R3+URZ], R2 ;  /* 0x00000002030075a7 */ /* 0x000e24000800017f */
[----:B0-----:R-:W-:Y:S05]  /*26000*/  @!P0 BRA `(.L_x_690) ;  /* 0x0000000400008947 */ /* 0x001fea0003800000 */
.L_x_702:
        /* <DEDUP_REMOVED lines=9> */
.L_x_703:
[----:B0-----:R-:W-:-:S05]  /*260a0*/  VIADD R2, R5, 0x1 ;  /* 0x0000000105027836 */ /* 0x001fca0000000000 */
[----:B------:R-:W-:-:S04]  /*260b0*/  ISETP.NE.AND P0, PT, R2, 0x5, PT ;  /* 0x000000050200780c */ /* 0x000fc80003f05270 */
[----:B------:R-:W-:Y:S02]  /*260c0*/  SEL R4, RZ, 0x1, P0 ;  /* 0x00000001ff047807 */ /* 0x000fe40000000000 */
[----:B------:R-:W-:Y:S02]  /*260d0*/  SEL R3, R2, RZ, P0 ;  /* 0x000000ff02037207 */ /* 0x000fe40000000000 */
[----:B------:R-:W-:-:S03]  /*260e0*/  LOP3.LUT R4, R7, R4, RZ, 0x3c, !PT ;  /* 0x0000000407047212 */ /* 0x000fc600078e3cff */
[----:B------:R-:W-:Y:S01]  /*260f0*/  IMAD R3, R3, 0x8, R0 ;  /* 0x0000000803037824 */ /* 0x000fe200078e0200 */
[----:B------:R-:W-:-:S07]  /*26100*/  SHF.L.U32 R0, R4, 0x1f, RZ ;  /* 0x0000001f04007819 */ /* 0x000fce00000006ff */
.L_x_692:
[----:B0-----:R0:W1:Y:S02]  /*26110*/  SYNCS.PHASECHK.TRANS64.TRYWAIT P0, [R3+URZ], R0 ;  /* 0x00000000030075a7 */ /* 0x001064000800017f */
[----:B-1----:R-:W-:Y:S05]  /*26120*/  @!P0 NANOSLEEP.SYNCS 0x989680 ;  /* 0x009896800000895d */ /* 0x002fea0003900000 */
[----:B------:R-:W1:Y:S02]  /*26130*/  @!P0 SYNCS.PHASECHK.TRANS64 P0, [R3+URZ], R0 ;  /* 0x00000000030085a7 */ /* 0x000e64000800007f */
[----:B-1----:R-:W-:Y:S05]  /*26140*/  @!P0 BRA `(.L_x_692) ;  /* 0xfffffffc00f08947 */ /* 0x002fea000383ffff */
.L_x_686:
[----:B------:R-:W-:Y:S05]  /*26150*/  BSYNC B0 ;  /* 0x0000000000007941 */ /* 0x000fea0003800000 */
.L_x_685:
[----:B------:R-:W-:Y:S05]  /*26160*/  EXIT ;  /* 0x000000000000794d */ /* 0x000fea0003800000 */
.L_x_21:
[----:B-1----:R1:W2:Y:S02]  /*26170*/  SYNCS.PHASECHK.TRANS64.TRYWAIT P1, [R3+URZ], R0 ;  /* 0x00000000030075a7 */ /* 0x0022a4000802017f */
[----:B--2---:R-:W-:Y:S05]  /*26180*/  @!P1 NANOSLEEP.SYNCS 0x989680 ;  /* 0x009896800000995d */ /* 0x004fea0003900000 */
[----:B------:R-:W2:Y:S02]  /*26190*/  @!P1 SYNCS.PHASECHK.TRANS64 P1, [R3+URZ], R0 ;  /* 0x00000000030095a7 */ /* 0x000ea4000802007f */
[----:B--2---:R-:W-:Y:S05]  /*261a0*/  @!P1 BRA `(.L_x_21) ;  /* 0xfffffffc00f09947 */ /* 0x004fea000383ffff */
[----:B------:R-:W-:Y:S05]  /*261b0*/  BRA `(.L_x_20) ;  /* 0xfffffdb400507947 */ /* 0x000fea000383ffff */
.L_x_26:
[----:B--2---:R-:W-:-:S04]  /*261c0*/  IMAD.U32 R6, RZ, RZ, UR4 ;  /* 0x00000004ff067e24 */ /* 0x004fc8000f8e00ff */
[----:B------:R2:W3:Y:S03]  /*261d0*/  SYNCS.PHASECHK.TRANS64.TRYWAIT P1, [R6+URZ], R4 ;  /* 0x00000004060075a7 */ /* 0x0004e6000802017f */
[----:B---3--:R-:W-:Y:S05]  /*261e0*/  @!P1 NANOSLEEP.SYNCS 0x989680 ;  /* 0x009896800000995d */ /* 0x008fea0003900000 */
[----:B------:R-:W3:Y:S02]  /*261f0*/  @!P1 SYNCS.PHASECHK.TRANS64 P1, [R6+URZ], R4 ;  /* 0x00000004060095a7 */ /* 0x000ee4000802007f */
[----:B---3--:R-:W-:Y:S05]  /*26200*/  @!P1 BRA `(.L_x_26) ;  /* 0xfffffffc00ec9947 */ /* 0x008fea000383ffff */
[----:B------:R-:W-:Y:S05]  /*26210*/  BRA `(.L_x_25) ;  /* 0xfffffde400107947 */ /* 0x000fea000383ffff */
.L_x_673:
[----:B------:R-:W-:Y:S01]  /*26220*/  BSSY B1, `(.L_x_693) ;  /* 0x0000006000017945 */ /* 0x000fe20003800000 */
[----:B------:R-:W-:-:S07]  /*26230*/  IMAD.MOV.U32 R15, RZ, RZ, -0x1 ;  /* 0xffffffffff0f7424 */ /* 0x000fce00078e00ff */
[----:B------:R-:W-:Y:S05]  /*26240*/  WARPSYNC.COLLECTIVE R15, `(.L_x_694) ;  /* 0x000000000f0c7348 */ /* 0x000fea0003c00000 */
[----:B------:R-:W-:Y:S02]  /*26250*/  ELECT P6, UR62, PT ;  /* 0x00000000003e782f */ /* 0x000fe400038c0000 */
[----:B------:R-:W-:Y:S01]  /*26260*/  MOV R14, UR62 ;  /* 0x0000003e000e7c02 */ /* 0x000fe20008000f00 */
[----:B------:R-:W-:Y:S10]  /*26270*/  ENDCOLLECTIVE ;  /* 0x000000000000791b */ /* 0x000ff40003800000 */
.L_x_694:
[----:B------:R-:W-:Y:S05]  /*26280*/  BSYNC B1 ;  /* 0x0000000000017941 */ /* 0x000fea0003800000 */
.L_x_693:
[----:B------:R-:W-:Y:S05]  /*26290*/  BRA `(.L_x_695) ;  /* 0xffffffec00e07947 */ /* 0x000fea000383ffff */
.L_x_676:
[----:B0-----:R0:W1:Y:S02]  /*262a0*/  SYNCS.PHASECHK.TRANS64.TRYWAIT P0, [R15+URZ+0x28], R14 ;  /* 0x0000280e0f0075a7 */ /* 0x001064000800017f */
[----:B-1----:R-:W-:Y:S05]  /*262b0*/  @!P0 NANOSLEEP.SYNCS 0x989680 ;  /* 0x009896800000895d */ /* 0x002fea0003900000 */
[----:B------:R-:W1:Y:S02]  /*262c0*/  @!P0 SYNCS.PHASECHK.TRANS64 P0, [R15+URZ+0x28], R14 ;  /* 0x0000280e0f0085a7 */ /* 0x000e64000800007f */
[----:B-1----:R-:W-:Y:S05]  /*262d0*/  @!P0 BRA `(.L_x_676) ;  /* 0xfffffffc00f08947 */ /* 0x002fea000383ffff */
[----:B------:R-:W-:Y:S05]  /*262e0*/  BRA `(.L_x_696) ;  /* 0xfffffff000147947 */ /* 0x000fea000383ffff */
.L_x_684:
[----:B------:R-:W-:Y:S01]  /*262f0*/  BSSY B0, `(.L_x_697) ;  /* 0x0000006000007945 */ /* 0x000fe20003800000 */
[----:B------:R-:W-:-:S07]  /*26300*/  IMAD.MOV.U32 R15, RZ, RZ, -0x1 ;  /* 0xffffffffff0f7424 */ /* 0x000fce00078e00ff */
[----:B------:R-:W-:Y:S05]  /*26310*/  WARPSYNC.COLLECTIVE R15, `(.L_x_698) ;  /* 0x000000000f0c7348 */ /* 0x000fea0003c00000 */
[----:B------:R-:W-:Y:S02]  /*26320*/  ELECT P6, UR62, PT ;  /* 0x00000000003e782f */ /* 0x000fe400038c0000 */
[----:B------:R-:W-:Y:S01]  /*26330*/  MOV R14, UR62 ;  /* 0x0000003e000e7c02 */ /* 0x000fe20008000f00 */
[----:B------:R-:W-:Y:S10]  /*26340*/  ENDCOLLECTIVE ;  /* 0x000000000000791b */ /* 0x000ff40003800000 */
.L_x_698:
[----:B------:R-:W-:Y:S05]  /*26350*/  BSYNC B0 ;  /* 0x0000000000007941 */ /* 0x000fea0003800000 */
.L_x_697:
[----:B------:R-:W-:Y:S05]  /*26360*/  BRA `(.L_x_699) ;  /* 0xfffffff800a47947 */ /* 0x000fea000383ffff */
.L_x_688:
[----:B0-----:R0:W1:Y:S02]  /*26370*/  SYNCS.PHASECHK.TRANS64.TRYWAIT P0, [R3+URZ], R2 ;  /* 0x00000002030075a7 */ /* 0x001064000800017f */
[----:B-1----:R-:W-:Y:S05]  /*26380*/  @!P0 NANOSLEEP.SYNCS 0x989680 ;  /* 0x009896800000895d */ /* 0x002fea0003900000 */
[----:B------:R-:W1:Y:S02]  /*26390*/  @!P0 SYNCS.PHASECHK.TRANS64 P0, [R3+URZ], R2 ;  /* 0x00000002030085a7 */ /* 0x000e64000800007f */
[----:B-1----:R-:W-:Y:S05]  /*263a0*/  @!P0 BRA `(.L_x_688) ;  /* 0xfffffffc00f08947 */ /* 0x002fea000383ffff */
[----:B------:R-:W-:Y:S05]  /*263b0*/  BRA `(.L_x_700) ;  /* 0xfffffff800cc7947 */ /* 0x000fea000383ffff */
.L_x_689:
[----:B0-----:R0:W1:Y:S02]  /*263c0*/  SYNCS.PHASECHK.TRANS64.TRYWAIT P0, [R3+URZ], R2 ;  /* 0x00000002030075a7 */ /* 0x001064000800017f */
[----:B-1----:R-:W-:Y:S05]  /*263d0*/  @!P0 NANOSLEEP.SYNCS 0x989680 ;  /* 0x009896800000895d */ /* 0x002fea0003900000 */
[----:B------:R-:W1:Y:S02]  /*263e0*/  @!P0 SYNCS.PHASECHK.TRANS64 P0, [R3+URZ], R2 ;  /* 0x00000002030085a7 */ /* 0x000e64000800007f */
[----:B-1----:R-:W-:Y:S05]  /*263f0*/  @!P0 BRA `(.L_x_689) ;  /* 0xfffffffc00f08947 */ /* 0x002fea000383ffff */
[----:B------:R-:W-:Y:S05]  /*26400*/  BRA `(.L_x_701) ;  /* 0xfffffff800dc7947 */ /* 0x000fea000383ffff */
.L_x_690:
[----:B0-----:R0:W1:Y:S02]  /*26410*/  SYNCS.PHASECHK.TRANS64.TRYWAIT P0, [R3+URZ], R2 ;  /* 0x00000002030075a7 */ /* 0x001064000800017f */
[----:B-1----:R-:W-:Y:S05]  /*26420*/  @!P0 NANOSLEEP.SYNCS 0x989680 ;  /* 0x009896800000895d */ /* 0x002fea0003900000 */
[----:B------:R-:W1:Y:S02]  /*26430*/  @!P0 SYNCS.PHASECHK.TRANS64 P0, [R3+URZ], R2 ;  /* 0x00000002030085a7 */ /* 0x000e64000800007f */
[----:B-1----:R-:W-:Y:S05]  /*26440*/  @!P0 BRA `(.L_x_690) ;  /* 0xfffffffc00f08947 */ /* 0x002fea000383ffff */
[----:B------:R-:W-:Y:S05]  /*26450*/  BRA `(.L_x_702) ;  /* 0xfffffff800ec7947 */ /* 0x000fea000383ffff */
.L_x_691:
[----:B0-----:R0:W1:Y:S02]  /*26460*/  SYNCS.PHASECHK.TRANS64.TRYWAIT P0, [R3+URZ], R2 ;  /* 0x00000002030075a7 */ /* 0x001064000800017f */
[----:B-1----:R-:W-:Y:S05]  /*26470*/  @!P0 NANOSLEEP.SYNCS 0x989680 ;  /* 0x009896800000895d */ /* 0x002fea0003900000 */
[----:B------:R-:W1:Y:S02]  /*26480*/  @!P0 SYNCS.PHASECHK.TRANS64 P0, [R3+URZ], R2 ;  /* 0x00000002030085a7 */ /* 0x000e64000800007f */
[----:B-1----:R-:W-:Y:S05]  /*26490*/  @!P0 BRA `(.L_x_691) ;  /* 0xfffffffc00f08947 */ /* 0x002fea000383ffff */
[----:B------:R-:W-:Y:S05]  /*264a0*/  BRA `(.L_x_703) ;  /* 0xfffffff800fc7947 */ /* 0x000fea000383ffff */
.L_x_704:
[----:B------:R-:W-:-:S00]  /*264b0*/  BRA `(.L_x_704) ;  /* 0xfffffffc00fc7947 */ /* 0x000fc0000383ffff */
[----:B------:R-:W-:-:S00]  /*264c0*/  NOP ;  /* 0x0000000000007918 */ /* 0x000fc00000000000 */
        /* <DEDUP_REMOVED lines=11> */
.L_x_705:


//--------------------- .nv.global.init           --------------------------
	.section	.nv.global.init,"aw",@progbits
.nv.global.init:
	.type		$str$22,@object
	.size		$str$22,($str$23 - $str$22)
$str$22:
        /*0000*/ 	.byte	0x6b, 0x5f, 0x74, 0x69, 0x6c, 0x65, 0x5f, 0x63, 0x6f, 0x75, 0x6e, 0x74, 0x20, 0x3e, 0x3d, 0x20
        /*0010*/ 	.byte	0x31, 0x00
	.type		$str$23,@object
	.size		$str$23,(__unnamed_1 - $str$23)
$str$23:
        /*0012*/ 	.byte	0x2f, 0x74, 0x6d, 0x70, 0x2f, 0x63, 0x75, 0x74, 0x6c, 0x61, 0x73, 0x73, 0x5f, 0x73, 0x77, 0x65
        /*0022*/ 	.byte	0x65, 0x70, 0x5f, 0x73, 0x72, 0x63, 0x2f, 0x69, 0x6e, 0x63, 0x6c, 0x75, 0x64, 0x65, 0x2f, 0x63
        /*0032*/ 	.byte	0x75, 0x74, 0x6c, 0x61, 0x73, 0x73, 0x2f, 0x67, 0x65, 0x6d, 0x6d, 0x2f, 0x63, 0x6f, 0x6c, 0x6c
        /*0042*/ 	.byte	0x65, 0x63, 0x74, 0x69, 0x76, 0x65, 0x2f, 0x73, 0x6d, 0x39, 0x30, 0x5f, 0x6d, 0x6d, 0x61, 0x5f
        /*0052*/ 	.byte	0x74, 0x6d, 0x61, 0x5f, 0x67, 0x6d, 0x6d, 0x61, 0x5f, 0x73, 0x73, 0x5f, 0x77, 0x61, 0x72, 0x70
        /*0062*/ 	.byte	0x73, 0x70, 0x65, 0x63, 0x69, 0x61, 0x6c, 0x69, 0x7a, 0x65, 0x64, 0x2e, 0x68, 0x70, 0x70, 0x00
	.type		__unnamed_1,@object
	.size		__unnamed_1,(.L_0 - __unnamed_1)
__unnamed_1:
        /* <DEDUP_REMOVED lines=182> */
.L_0:


//--------------------- .nv.shared._ZN7cutlass13device_kernelINS_4gemm6kernel13GemmUniversalIN4cute5tupleIJiiiiEEENS1_10collective13CollectiveMmaINS1_34MainloopSm90TmaGmmaWarpSpecializedILi5ENS5_IJNS4_1CILi2EEENSA_ILi1EEESC_EEENS1_35KernelTmaWarpSpecializedCooperativeEEENS5_IJNSA_ILi512EEENSA_ILi160EEENSA_ILi32EEEEEENS_10bfloat16_tENS5_IJlSC_lEEESK_SL_NS4_8TiledMMAINS4_8MMA_AtomIJNS4_4SM904GMMA27MMA_64x32x16_F32BF16BF16_SSILNSP_5MajorE0ELSR_0ELNSP_7ScaleInE1ELSS_1EEEEEENS4_6LayoutISD_NS5_IJSC_NSA_ILi0EEESW_EEEEENS5_IJNS4_10UnderscoreESZ_SZ_EEEEENS4_13SM90_TMA_LOADENS4_14ComposedLayoutINS4_7SwizzleILi2ELi4ELi3EEENS4_18smem_ptr_flag_bitsILi16EEENSV_INS5_IJNSA_ILi8EEESI_EEENS5_IJSI_SC_EEEEEEEvNS4_8identityENS4_23SM90_TMA_LOAD_MULTICASTES1C_vS1D_EENS_8epilogue10collective6detail29Sm90TmaWarpSpecializedAdapterINS1H_15DefaultEpilogueISK_SL_SL_NS1G_6thread17LinearCombinationISK_Li1EffLNS1L_9ScaleType4KindE0ELNS_15FloatRoundStyleE2ESK_EENS1_15EpilogueDefaultEEEEEvvEEEEvNT_6ParamsE --------------------------
	.section	.nv.shared._ZN7cutlass13device_kernelINS_4gemm6kernel13GemmUniversalIN4cute5tupleIJiiiiEEENS1_10collective13CollectiveMmaINS1_34MainloopSm90TmaGmmaWarpSpecializedILi5ENS5_IJNS4_1CILi2EEENSA_ILi1EEESC_EEENS1_35KernelTmaWarpSpecializedCooperativeEEENS5_IJNSA_ILi512EEENSA_ILi160EEENSA_ILi32EEEEEENS_10bfloat16_tENS5_IJlSC_lEEESK_SL_NS4_8TiledMMAINS4_8MMA_AtomIJNS4_4SM904GMMA27MMA_64x32x16_F32BF16BF16_SSILNSP_5MajorE0ELSR_0ELNSP_7ScaleInE1ELSS_1EEEEEENS4_6LayoutISD_NS5_IJSC_NSA_ILi0EEESW_EEEEENS5_IJNS4_10UnderscoreESZ_SZ_EEEEENS4_13SM90_TMA_LOADENS4_14ComposedLayoutINS4_7SwizzleILi2ELi4ELi3EEENS4_18smem_ptr_flag_bitsILi16EEENSV_INS5_IJNSA_ILi8EEESI_EEENS5_IJSI_SC_EEEEEEEvNS4_8identityENS4_23SM90_TMA_LOAD_MULTICASTES1C_vS1D_EENS_8epilogue10collective6detail29Sm90TmaWarpSpecializedAdapterINS1H_15DefaultEpilogueISK_SL_SL_NS1G_6thread17LinearCombinationISK_Li1EffLNS1L_9ScaleType4KindE0ELNS_15FloatRoundStyleE2ESK_EENS1_15EpilogueDefaultEEEEEvvEEEEvNT_6ParamsE,"aw",@nobits
	.sectionflags	@""
	.align	16
	.zero		1024


//--------------------- .nv.shared.reserved.0     --------------------------
	.section	.nv.shared.reserved.0,"aw",@nobits
	.weak		__nv_reservedSMEM_offset_0_alias
	.size		__nv_reservedSMEM_offset_0_alias, 0, 0
	.other		__nv_reservedSMEM_offset_0_alias,@"STO_CUDA_RESERVED_SHARED STV_DEFAULT"
__nv_reservedSMEM_offset_0_alias:
	.zero		0


//--------------------- .nv.global                --------------------------
	.section	.nv.global,"aw",@nobits
.nv.global:
	.type		_ZN39_INTERNAL_aa732aa0_4_k_cu_75e62ec4_57454cute1_E,@object
	.size		_ZN39_INTERNAL_aa732aa0_4_k_cu_75e62ec4_57454cute1_E,(_ZN39_INTERNAL_aa732aa0_4_k_cu_75e62ec4_57454cuda3std3__45__cpo6cbeginE - _ZN39_INTERNAL_aa732aa0_4_k_cu_75e62ec4_57454cute1_E)
_ZN39_INTERNAL_aa732aa0_4_k_cu_75e62ec4_57454cute1_E:
	.zero		1
	.type		_ZN39_INTERNAL_aa732aa0_4_k_cu_75e62ec4_57454cuda3std3__45__cpo6cbeginE,@object
	.size		_ZN39_INTERNAL_aa732aa0_4_k_cu_75e62ec4_57454cuda3std3__45__cpo6cbeginE,(_ZN39_INTERNAL_aa732aa0_4_k_cu_75e62ec4_57454cuda3std3__48in_placeE - _ZN39_INTERNAL_aa732aa0_4_k_cu_75e62ec4_57454cuda3std3__45__cpo6cbeginE)
_ZN39_INTERNAL_aa732aa0_4_k_cu_75e62ec4_57454cuda3std3__45__cpo6cbeginE:
	.zero		1
	.type		_ZN39_INTERNAL_aa732aa0_4_k_cu_75e62ec4_57454cuda3std3__48in_placeE,@object
	.size		_ZN39_INTERNAL_aa732aa0_4_k_cu_75e62ec4_57454cuda3std3__48in_placeE,(_ZN39_INTERNAL_aa732aa0_4_k_cu_75e62ec4_57454cuda3std6ranges3__45__cpo9iter_moveE - _ZN39_INTERNAL_aa732aa0_4_k_cu_75e62ec4_57454cuda3std3__48in_placeE)
_ZN39_INTERNAL_aa732aa0_4_k_cu_75e62ec4_57454cuda3std3__48in_placeE:
	.zero		1
	.type		_ZN39_INTERNAL_aa732aa0_4_k_cu_75e62ec4_57454cuda3std6ranges3__45__cpo9iter_moveE,@object
	.size		_ZN39_INTERNAL_aa732aa0_4_k_cu_75e62ec4_57454cuda3std6ranges3__45__cpo9iter_moveE,(_ZN39_INTERNAL_aa732aa0_4_k_cu_75e62ec4_57454cuda3std3__45__cpo5beginE - _ZN39_INTERNAL_aa732aa0_4_k_cu_75e62ec4_57454cuda3std6ranges3__45__cpo9iter_moveE)
_ZN39_INTERNAL_aa732aa0_4_k_cu_75e62ec4_57454cuda3std6ranges3__45__cpo9iter_moveE:
	.zero		1
	.type		_ZN39_INTERNAL_aa732aa0_4_k_cu_75e62ec4_57454cuda3std3__45__cpo5beginE,@object
	.size		_ZN39_INTERNAL_aa732aa0_4_k_cu_75e62ec4_57454cuda3std3__45__cpo5beginE,(_ZN39_INTERNAL_aa732aa0_4_k_cu_75e62ec4_57454cuda3std3__441_GLOBAL__N__aa732aa0_4_k_cu_75e62ec4_57456ignoreE - _ZN39_INTERNAL_aa732aa0_4_k_cu_75e62ec4_57454cuda3std3__45__cpo5beginE)
_ZN39_INTERNAL_aa732aa0_4_k_cu_75e62ec4_57454cuda3std3__45__cpo5beginE:
	.zero		1
	.type		_ZN39_INTERNAL_aa732aa0_4_k_cu_75e62ec4_57454cuda3std3__441_GLOBAL__N__aa732aa0_4_k_cu_75e62ec4_57456ignoreE,@object
	.size		_ZN39_INTERNAL_aa732aa0_4_k_cu_75e62ec4_57454cuda3std3__441_GLOBAL__N__aa732aa0_4_k_cu_75e62ec4_57456ignoreE,(_ZN39_INTERNAL_aa732aa0_4_k_cu_75e62ec4_57454cute7productE - _ZN39_INTERNAL_aa732aa0_4_k_cu_75e62ec4_57454cuda3std3__441_GLOBAL__N__aa732aa0_4_k_cu_75e62ec4_57456ignoreE)
_ZN39_INTERNAL_aa732aa0_4_k_cu_75e62ec4_57454cuda3std3__441_GLOBAL__N__aa732aa0_4_k_cu_75e62ec4_57456ignoreE:
	.zero		1
	.type		_ZN39_INTERNAL_aa732aa0_4_k_cu_75e62ec4_57454cute7productE,@object
	.size		_ZN39_INTERNAL_aa732aa0_4_k_cu_75e62ec4_57454cute7productE,(_ZN39_INTERNAL_aa732aa0_4_k_cu_75e62ec4_57454cuda3std3__45__cpo3endE - _ZN39_INTERNAL_aa732aa0_4_k_cu_75e62ec4_57454cute7productE)
_ZN39_INTERNAL_aa732aa0_4_k_cu_75e62ec4_57454cute7productE:
	.zero		1
	.type		_ZN39_INTERNAL_aa732aa0_4_k_cu_75e62ec4_57454cuda3std3__45__cpo3endE,@object
	.size		_ZN39_INTERNAL_aa732aa0_4_k_cu_75e62ec4_57454cuda3std3__45__cpo3endE,(_ZN39_INTERNAL_aa732aa0_4_k_cu_75e62ec4_57454cuda3std3__419piecewise_constructE - _ZN39_INTERNAL_aa732aa0_4_k_cu_75e62ec4_57454cuda3std3__45__cpo3endE)
_ZN39_INTERNAL_aa732aa0_4_k_cu_75e62ec4_57454cuda3std3__45__cpo3endE:
	.zero		1
	.type		_ZN39_INTERNAL_aa732aa0_4_k_cu_75e62ec4_57454cuda3std3__419piecewise_constructE,@object
	.size		_ZN39_INTERNAL_aa732aa0_4_k_cu_75e62ec4_57454cuda3std3__419piecewise_constructE,(_ZN39_INTERNAL_aa732aa0_4_k_cu_75e62ec4_57454cuda3std3__45__cpo4cendE - _ZN39_INTERNAL_aa732aa0_4_k_cu_75e62ec4_57454cuda3std3__419piecewise_constructE)
_ZN39_INTERNAL_aa732aa0_4_k_cu_75e62ec4_57454cuda3std3__419piecewise_constructE:
	.zero		1
	.type		_ZN39_INTERNAL_aa732aa0_4_k_cu_75e62ec4_57454cuda3std3__45__cpo4cendE,@object
	.size		_ZN39_INTERNAL_aa732aa0_4_k_cu_75e62ec4_57454cuda3std3__45__cpo4cendE,(_ZN39_INTERNAL_aa732aa0_4_k_cu_75e62ec4_57454cuda3std6ranges3__45__cpo4swapE - _ZN39_INTERNAL_aa732aa0_4_k_cu_75e62ec4_57454cuda3std3__45__cpo4cendE)
_ZN39_INTERNAL_aa732aa0_4_k_cu_75e62ec4_57454cuda3std3__45__cpo4cendE:
	.zero		1
	.type		_ZN39_INTERNAL_aa732aa0_4_k_cu_75e62ec4_57454cuda3std6ranges3__45__cpo4swapE,@object
	.size		_ZN39_INTERNAL_aa732aa0_4_k_cu_75e62ec4_57454cuda3std6ranges3__45__cpo4swapE,(.L_8 - _ZN39_INTERNAL_aa732aa0_4_k_cu_75e62ec4_57454cuda3std6ranges3__45__cpo4swapE)
_ZN39_INTERNAL_aa732aa0_4_k_cu_75e62ec4_57454cuda3std6ranges3__45__cpo4swapE:
	.zero		1
.L_8:


//--------------------- .nv.constant0._ZN7cutlass13device_kernelINS_4gemm6kernel13GemmUniversalIN4cute5tupleIJiiiiEEENS1_10collective13CollectiveMmaINS1_34MainloopSm90TmaGmmaWarpSpecializedILi5ENS5_IJNS4_1CILi2EEENSA_ILi1EEESC_EEENS1_35KernelTmaWarpSpecializedCooperativeEEENS5_IJNSA_ILi512EEENSA_ILi160EEENSA_ILi32EEEEEENS_10bfloat16_tENS5_IJlSC_lEEESK_SL_NS4_8TiledMMAINS4_8MMA_AtomIJNS4_4SM904GMMA27MMA_64x32x16_F32BF16BF16_SSILNSP_5MajorE0ELSR_0ELNSP_7ScaleInE1ELSS_1EEEEEENS4_6LayoutISD_NS5_IJSC_NSA_ILi0EEESW_EEEEENS5_IJNS4_10UnderscoreESZ_SZ_EEEEENS4_13SM90_TMA_LOADENS4_14ComposedLayoutINS4_7SwizzleILi2ELi4ELi3EEENS4_18smem_ptr_flag_bitsILi16EEENSV_INS5_IJNSA_ILi8EEESI_EEENS5_IJSI_SC_EEEEEEEvNS4_8identityENS4_23SM90_TMA_LOAD_MULTICASTES1C_vS1D_EENS_8epilogue10collective6detail29Sm90TmaWarpSpecializedAdapterINS1H_15DefaultEpilogueISK_SL_SL_NS1G_6thread17LinearCombinationISK_Li1EffLNS1L_9ScaleType4KindE0ELNS_15FloatRoundStyleE2ESK_EENS1_15EpilogueDefaultEEEEEvvEEEEvNT_6ParamsE --------------------------
	.section	.nv.constant0._ZN7cutlass13device_kernelINS_4gemm6kernel13GemmUniversalIN4cute5tupleIJiiiiEEENS1_10collective13CollectiveMmaINS1_34MainloopSm90TmaGmmaWarpSpecializedILi5ENS5_IJNS4_1CILi2EEENSA_ILi1EEESC_EEENS1_35KernelTmaWarpSpecializedCooperativeEEENS5_IJNSA_ILi512EEENSA_ILi160EEENSA_ILi32EEEEEENS_10bfloat16_tENS5_IJlSC_lEEESK_SL_NS4_8TiledMMAINS4_8MMA_AtomIJNS4_4SM904GMMA27MMA_64x32x16_F32BF16BF16_SSILNSP_5MajorE0ELSR_0ELNSP_7ScaleInE1ELSS_1EEEEEENS4_6LayoutISD_NS5_IJSC_NSA_ILi0EEESW_EEEEENS5_IJNS4_10UnderscoreESZ_SZ_EEEEENS4_13SM90_TMA_LOADENS4_14ComposedLayoutINS4_7SwizzleILi2ELi4ELi3EEENS4_18smem_ptr_flag_bitsILi16EEENSV_INS5_IJNSA_ILi8EEESI_EEENS5_IJSI_SC_EEEEEEEvNS4_8identityENS4_23SM90_TMA_LOAD_MULTICASTES1C_vS1D_EENS_8epilogue10collective6detail29Sm90TmaWarpSpecializedAdapterINS1H_15DefaultEpilogueISK_SL_SL_NS1G_6thread17LinearCombinationISK_Li1EffLNS1L_9ScaleType4KindE0ELNS_15FloatRoundStyleE2ESK_EENS1_15EpilogueDefaultEEEEEvvEEEEvNT_6ParamsE,"a",@progbits
	.sectionflags	@""
	.align	4
.nv.constant0._ZN7cutlass13device_kernelINS_4gemm6kernel13GemmUniversalIN4cute5tupleIJiiiiEEENS1_10collective13CollectiveMmaINS1_34MainloopSm90TmaGmmaWarpSpecializedILi5ENS5_IJNS4_1CILi2EEENSA_ILi1EEESC_EEENS1_35KernelTmaWarpSpecializedCooperativeEEENS5_IJNSA_ILi512EEENSA_ILi160EEENSA_ILi32EEEEEENS_10bfloat16_tENS5_IJlSC_lEEESK_SL_NS4_8TiledMMAINS4_8MMA_AtomIJNS4_4SM904GMMA27MMA_64x32x16_F32BF16BF16_SSILNSP_5MajorE0ELSR_0ELNSP_7ScaleInE1ELSS_1EEEEEENS4_6LayoutISD_NS5_IJSC_NSA_ILi0EEESW_EEEEENS5_IJNS4_10UnderscoreESZ_SZ_EEEEENS4_13SM90_TMA_LOADENS4_14ComposedLayoutINS4_7SwizzleILi2ELi4ELi3EEENS4_18smem_ptr_flag_bitsILi16EEENSV_INS5_IJNSA_ILi8EEESI_EEENS5_IJSI_SC_EEEEEEEvNS4_8identityENS4_23SM90_TMA_LOAD_MULTICASTES1C_vS1D_EENS_8epilogue10collective6detail29Sm90TmaWarpSpecializedAdapterINS1H_15DefaultEpilogueISK_SL_SL_NS1G_6thread17LinearCombinationISK_Li1EffLNS1L_9ScaleType4KindE0ELNS_15FloatRoundStyleE2ESK_EENS1_15EpilogueDefaultEEEEEvvEEEEvNT_6ParamsE:
	.zero		1664


//--------------------- SYMBOLS --------------------------

	.type		.nv.reservedSmem.offset0,@object
	.size		.nv.reservedSmem.offset0,0x4
	.type		__assertfail,@function
